// auto-generated by cutlass_sweep.gemm — config: {"arch": "sm_100", "cluster_m": 4, "cluster_n": 1, "dtype": "mxfp8_e4m3", "dtype_b": "mxfp8_e4m3", "layout": "nt", "stages": 0, "tile_k": 128, "tile_m": 128, "tile_n": 64}
#include "cutlass/cutlass.h"
#include "cutlass/gemm/collective/collective_builder.hpp"
#include "cutlass/gemm/device/gemm_universal_adapter.h"
#include "cutlass/gemm/kernel/gemm_universal.hpp"
#include "cutlass/epilogue/collective/collective_builder.hpp"

using ElemA = cutlass::mx_float8_t<cutlass::float_e4m3_t>;
using ElemB = cutlass::mx_float8_t<cutlass::float_e4m3_t>;
using ElemCD = cutlass::bfloat16_t;
using Acc  = float;
using TileShape    = cute::Shape<cute::_128, cute::_64, cute::_128>;
using ClusterShape = cute::Shape<cute::_4, cute::_1, cute::_1>;

using CollectiveEpilogue = typename cutlass::epilogue::collective::CollectiveBuilder<
    cutlass::arch::Sm100, cutlass::arch::OpClassTensorOp,
    TileShape, ClusterShape,
    cutlass::epilogue::collective::EpilogueTileAuto,
    Acc, Acc,
    ElemCD, cutlass::layout::RowMajor, 128 / cutlass::sizeof_bits<ElemCD>::value,
    ElemCD, cutlass::layout::RowMajor, 128 / cutlass::sizeof_bits<ElemCD>::value,
    cutlass::epilogue::collective::EpilogueScheduleAuto
  >::CollectiveOp;

using CollectiveMainloop = typename cutlass::gemm::collective::CollectiveBuilder<
    cutlass::arch::Sm100, cutlass::arch::OpClassBlockScaledTensorOp,
    ElemA, cutlass::layout::RowMajor, 32,
    ElemB, cutlass::layout::ColumnMajor, 32,
    Acc,
    TileShape, ClusterShape,
    cutlass::gemm::collective::StageCountAutoCarveout<static_cast<int>(sizeof(typename CollectiveEpilogue::SharedStorage))>,
    cutlass::gemm::collective::KernelScheduleAuto
  >::CollectiveOp;

using GemmKernel = cutlass::gemm::kernel::GemmUniversal<
    cute::Shape<int,int,int,int>,
    CollectiveMainloop,
    CollectiveEpilogue
>;
using Gemm = cutlass::gemm::device::GemmUniversalAdapter<GemmKernel>;

// Force the device kernel symbol into the cubin without needing a host main.
auto* _anchor = &cutlass::device_kernel<GemmKernel>;


// ===== COMPILED SASS (sm_100a) =====

	.target	sm_100a

	.elftype	@"ET_EXEC"


//--------------------- .note.nv.tkinfo           --------------------------
	.section	.note.nv.tkinfo,"",@"SHT_NOTE"
	.sectionflags	@"SHF_NOTE_NV_TKINFO"
	.tkinfo
        /*0018*/ 	.word	0x00000002
        /*0030*/ 	.string	""
        /*0030*/ 	.string	"ptxas"
        /*0030*/ 	.string	"Cuda compilation tools, release 13.0, V13.0.88"
        /*0030*/ 	.string	"Build cuda_13.0.r13.0/compiler.36424714_0"
        /*0030*/ 	.string	"-arch sm_100a -m 64 "



//--------------------- .note.nv.cuinfo           --------------------------
	.section	.note.nv.cuinfo,"",@"SHT_NOTE"
	.sectionflags	@"SHF_NOTE_NV_CUINFO"
        /*0018*/ 	.short	0x0002
        /*001a*/ 	.short	0x0064
        /*001c*/ 	.short	0x0082
	.zero		2


//--------------------- .nv.info                  --------------------------
	.section	.nv.info,"",@"SHT_CUDA_INFO"
	.align	4


	//----- nvinfo : EIATTR_REGCOUNT
	.align		4
        /*0000*/ 	.byte	0x04, 0x2f
        /*0002*/ 	.short	(.L_19 - .L_18)
	.align		4
.L_18:
        /*0004*/ 	.word	index@(_ZN7cutlass13device_kernelINS_4gemm6kernel13GemmUniversalIN4cute5tupleIJiiiiEEENS1_10collective13CollectiveMmaINS1_46MainloopSm100TmaUmmaWarpSpecializedBlockScaledILi8ELi2ELi2ENS5_IJNS4_1CILi4EEENSA_ILi1EEESC_EEEEENS5_IJNSA_ILi128EEENSA_ILi64EEESF_EEENS5_IJNS_12float_e4m3_tENS_13float_ue8m0_tEEEENS5_IJNS5_IJlSC_lEEENS4_6LayoutINS5_IJNS5_IJNS5_IJNSA_ILi32EEESB_EEEiEEESP_NS5_IJSC_iEEEEEENS5_IJNS5_IJNS5_IJNSA_ILi16EEESB_EEEiEEENS5_IJNS5_IJNSA_ILi0EEESC_EEENSA_ILi512EEEEEENS5_IJSV_iEEEEEEEEEEESK_S12_NS4_8TiledMMAINS4_8MMA_AtomIJNS4_21SM100_MMA_MXF8F6F4_SSISI_SI_fSJ_Li128ELi64ELNS4_4UMMA5MajorE0ELS17_0ELNS16_7ScaleInE0ELS18_0EEEEEENSM_INS5_IJSC_SC_SC_EEENS5_IJSV_SV_SV_EEEEENS5_IJNS4_10UnderscoreES1E_S1E_EEEEENS5_IJNS4_13SM90_TMA_LOADES1H_EEENS5_IJNS4_14ComposedLayoutINS4_7SwizzleILi3ELi4ELi3EEENS4_18smem_ptr_flag_bitsILi8EEENSM_INS5_IJNSA_ILi8EEESF_EEENS5_IJSF_SC_EEEEEEENSM_INS5_IJNS5_IJNS5_IJSO_SC_EEENS5_IJSN_SC_EEEEEESC_NS5_IJSB_SC_EEEEEENS5_IJNS5_IJNS5_IJST_SX_EEESW_EEESV_NS5_IJSC_SX_EEEEEEEEEEEvNS4_8identityENS5_IJNS4_23SM90_TMA_LOAD_MULTICASTES25_EEES23_vS24_EENS_8epilogue10collective18CollectiveEpilogueINS28_23Sm100TmaWarpSpecializedILi3ELi2ELi16ELb1ELb0EEEJNS5_IJSG_SG_SF_EEENS5_IJNSM_ISG_SC_EENSM_INS5_IJSS_NSA_ILi2EEEEEENS5_IJSC_SN_EEEEEEEENS_10bfloat16_tESL_S2K_SL_NS28_6fusion15FusionCallbacksIS2C_NS2L_17LinearCombinationIS2K_fS2K_fLNS_15FloatRoundStyleE2EEES2D_S2J_JEEENS4_5SM1004TMEM4LOAD26SM100_TMEM_LOAD_32dp32b16xES1H_NS1J_INS1K_ILi1ELi4ELi3EEENS1M_ILi16EEENSM_INS5_IJS1O_SS_EEENS5_IJSS_SC_EEEEEEENS4_39AutoVectorizingCopyWithAssumedAlignmentILi128EEENS4_14SM90_TMA_STOREES30_S32_S32_EEEvvEEEEvNT_6ParamsE)
        /*0008*/ 	.word	0x00000074


	//----- nvinfo : EIATTR_FRAME_SIZE
	.align		4
.L_19:
        /*000c*/ 	.byte	0x04, 0x11
        /*000e*/ 	.short	(.L_21 - .L_20)
	.align		4
.L_20:
        /*0010*/ 	.word	index@($__internal_2_$__cuda_sm10x_tcgen05_guardrail_trap_unallocated_columns_being_dealloced)
        /*0014*/ 	.word	0x00000000


	//----- nvinfo : EIATTR_FRAME_SIZE
	.align		4
.L_21:
        /*0018*/ 	.byte	0x04, 0x11
        /*001a*/ 	.short	(.L_23 - .L_22)
	.align		4
.L_22:
        /*001c*/ 	.word	index@($__internal_1_$__cuda_sm10x_tcgen05_guardrail_trap_phase_invalid_during_alloc)
        /*0020*/ 	.word	0x00000000


	//----- nvinfo : EIATTR_FRAME_SIZE
	.align		4
.L_23:
        /*0024*/ 	.byte	0x04, 0x11
        /*0026*/ 	.short	(.L_25 - .L_24)
	.align		4
.L_24:
        /*0028*/ 	.word	index@($__internal_0_$__cuda_sm10x_tcgen05_guardrail_trap_col_being_dealloced_not_returned_by_alloc)
        /*002c*/ 	.word	0x00000000


	//----- nvinfo : EIATTR_FRAME_SIZE
	.align		4
.L_25:
        /*0030*/ 	.byte	0x04, 0x11
        /*0032*/ 	.short	(.L_27 - .L_26)
	.align		4
.L_26:
        /*0034*/ 	.word	index@(_ZN7cutlass13device_kernelINS_4gemm6kernel13GemmUniversalIN4cute5tupleIJiiiiEEENS1_10collective13CollectiveMmaINS1_46MainloopSm100TmaUmmaWarpSpecializedBlockScaledILi8ELi2ELi2ENS5_IJNS4_1CILi4EEENSA_ILi1EEESC_EEEEENS5_IJNSA_ILi128EEENSA_ILi64EEESF_EEENS5_IJNS_12float_e4m3_tENS_13float_ue8m0_tEEEENS5_IJNS5_IJlSC_lEEENS4_6LayoutINS5_IJNS5_IJNS5_IJNSA_ILi32EEESB_EEEiEEESP_NS5_IJSC_iEEEEEENS5_IJNS5_IJNS5_IJNSA_ILi16EEESB_EEEiEEENS5_IJNS5_IJNSA_ILi0EEESC_EEENSA_ILi512EEEEEENS5_IJSV_iEEEEEEEEEEESK_S12_NS4_8TiledMMAINS4_8MMA_AtomIJNS4_21SM100_MMA_MXF8F6F4_SSISI_SI_fSJ_Li128ELi64ELNS4_4UMMA5MajorE0ELS17_0ELNS16_7ScaleInE0ELS18_0EEEEEENSM_INS5_IJSC_SC_SC_EEENS5_IJSV_SV_SV_EEEEENS5_IJNS4_10UnderscoreES1E_S1E_EEEEENS5_IJNS4_13SM90_TMA_LOADES1H_EEENS5_IJNS4_14ComposedLayoutINS4_7SwizzleILi3ELi4ELi3EEENS4_18smem_ptr_flag_bitsILi8EEENSM_INS5_IJNSA_ILi8EEESF_EEENS5_IJSF_SC_EEEEEEENSM_INS5_IJNS5_IJNS5_IJSO_SC_EEENS5_IJSN_SC_EEEEEESC_NS5_IJSB_SC_EEEEEENS5_IJNS5_IJNS5_IJST_SX_EEESW_EEESV_NS5_IJSC_SX_EEEEEEEEEEEvNS4_8identityENS5_IJNS4_23SM90_TMA_LOAD_MULTICASTES25_EEES23_vS24_EENS_8epilogue10collective18CollectiveEpilogueINS28_23Sm100TmaWarpSpecializedILi3ELi2ELi16ELb1ELb0EEEJNS5_IJSG_SG_SF_EEENS5_IJNSM_ISG_SC_EENSM_INS5_IJSS_NSA_ILi2EEEEEENS5_IJSC_SN_EEEEEEEENS_10bfloat16_tESL_S2K_SL_NS28_6fusion15FusionCallbacksIS2C_NS2L_17LinearCombinationIS2K_fS2K_fLNS_15FloatRoundStyleE2EEES2D_S2J_JEEENS4_5SM1004TMEM4LOAD26SM100_TMEM_LOAD_32dp32b16xES1H_NS1J_INS1K_ILi1ELi4ELi3EEENS1M_ILi16EEENSM_INS5_IJS1O_SS_EEENS5_IJSS_SC_EEEEEEENS4_39AutoVectorizingCopyWithAssumedAlignmentILi128EEENS4_14SM90_TMA_STOREES30_S32_S32_EEEvvEEEEvNT_6ParamsE)
        /*0038*/ 	.word	0x00000000


	//----- nvinfo : EIATTR_MIN_STACK_SIZE
	.align		4
.L_27:
        /*003c*/ 	.byte	0x04, 0x12
        /*003e*/ 	.short	(.L_29 - .L_28)
	.align		4
.L_28:
        /*0040*/ 	.word	index@(_ZN7cutlass13device_kernelINS_4gemm6kernel13GemmUniversalIN4cute5tupleIJiiiiEEENS1_10collective13CollectiveMmaINS1_46MainloopSm100TmaUmmaWarpSpecializedBlockScaledILi8ELi2ELi2ENS5_IJNS4_1CILi4EEENSA_ILi1EEESC_EEEEENS5_IJNSA_ILi128EEENSA_ILi64EEESF_EEENS5_IJNS_12float_e4m3_tENS_13float_ue8m0_tEEEENS5_IJNS5_IJlSC_lEEENS4_6LayoutINS5_IJNS5_IJNS5_IJNSA_ILi32EEESB_EEEiEEESP_NS5_IJSC_iEEEEEENS5_IJNS5_IJNS5_IJNSA_ILi16EEESB_EEEiEEENS5_IJNS5_IJNSA_ILi0EEESC_EEENSA_ILi512EEEEEENS5_IJSV_iEEEEEEEEEEESK_S12_NS4_8TiledMMAINS4_8MMA_AtomIJNS4_21SM100_MMA_MXF8F6F4_SSISI_SI_fSJ_Li128ELi64ELNS4_4UMMA5MajorE0ELS17_0ELNS16_7ScaleInE0ELS18_0EEEEEENSM_INS5_IJSC_SC_SC_EEENS5_IJSV_SV_SV_EEEEENS5_IJNS4_10UnderscoreES1E_S1E_EEEEENS5_IJNS4_13SM90_TMA_LOADES1H_EEENS5_IJNS4_14ComposedLayoutINS4_7SwizzleILi3ELi4ELi3EEENS4_18smem_ptr_flag_bitsILi8EEENSM_INS5_IJNSA_ILi8EEESF_EEENS5_IJSF_SC_EEEEEEENSM_INS5_IJNS5_IJNS5_IJSO_SC_EEENS5_IJSN_SC_EEEEEESC_NS5_IJSB_SC_EEEEEENS5_IJNS5_IJNS5_IJST_SX_EEESW_EEESV_NS5_IJSC_SX_EEEEEEEEEEEvNS4_8identityENS5_IJNS4_23SM90_TMA_LOAD_MULTICASTES25_EEES23_vS24_EENS_8epilogue10collective18CollectiveEpilogueINS28_23Sm100TmaWarpSpecializedILi3ELi2ELi16ELb1ELb0EEEJNS5_IJSG_SG_SF_EEENS5_IJNSM_ISG_SC_EENSM_INS5_IJSS_NSA_ILi2EEEEEENS5_IJSC_SN_EEEEEEEENS_10bfloat16_tESL_S2K_SL_NS28_6fusion15FusionCallbacksIS2C_NS2L_17LinearCombinationIS2K_fS2K_fLNS_15FloatRoundStyleE2EEES2D_S2J_JEEENS4_5SM1004TMEM4LOAD26SM100_TMEM_LOAD_32dp32b16xES1H_NS1J_INS1K_ILi1ELi4ELi3EEENS1M_ILi16EEENSM_INS5_IJS1O_SS_EEENS5_IJSS_SC_EEEEEEENS4_39AutoVectorizingCopyWithAssumedAlignmentILi128EEENS4_14SM90_TMA_STOREES30_S32_S32_EEEvvEEEEvNT_6ParamsE)
        /*0044*/ 	.word	0x00000000
.L_29:


//--------------------- .nv.compat                --------------------------
	.section	.nv.compat,"",@"SHT_CUDA_COMPAT_INFO"
	.align	4
        /*0000*/ 	.byte	0x02, 0x09, 0x01, 0x00, 0x02, 0x02, 0x02, 0x00, 0x02, 0x05, 0x05, 0x00, 0x03, 0x07, 0x01, 0x01
        /*0010*/ 	.byte	0x02, 0x03, 0x01, 0x00, 0x02, 0x06, 0x01, 0x00, 0x04, 0x0b, 0x08, 0x00, 0x09, 0x00, 0x00, 0x00
        /*0020*/ 	.byte	0x00, 0x00, 0x00, 0x00


//--------------------- .nv.info._ZN7cutlass13device_kernelINS_4gemm6kernel13GemmUniversalIN4cute5tupleIJiiiiEEENS1_10collective13CollectiveMmaINS1_46MainloopSm100TmaUmmaWarpSpecializedBlockScaledILi8ELi2ELi2ENS5_IJNS4_1CILi4EEENSA_ILi1EEESC_EEEEENS5_IJNSA_ILi128EEENSA_ILi64EEESF_EEENS5_IJNS_12float_e4m3_tENS_13float_ue8m0_tEEEENS5_IJNS5_IJlSC_lEEENS4_6LayoutINS5_IJNS5_IJNS5_IJNSA_ILi32EEESB_EEEiEEESP_NS5_IJSC_iEEEEEENS5_IJNS5_IJNS5_IJNSA_ILi16EEESB_EEEiEEENS5_IJNS5_IJNSA_ILi0EEESC_EEENSA_ILi512EEEEEENS5_IJSV_iEEEEEEEEEEESK_S12_NS4_8TiledMMAINS4_8MMA_AtomIJNS4_21SM100_MMA_MXF8F6F4_SSISI_SI_fSJ_Li128ELi64ELNS4_4UMMA5MajorE0ELS17_0ELNS16_7ScaleInE0ELS18_0EEEEEENSM_INS5_IJSC_SC_SC_EEENS5_IJSV_SV_SV_EEEEENS5_IJNS4_10UnderscoreES1E_S1E_EEEEENS5_IJNS4_13SM90_TMA_LOADES1H_EEENS5_IJNS4_14ComposedLayoutINS4_7SwizzleILi3ELi4ELi3EEENS4_18smem_ptr_flag_bitsILi8EEENSM_INS5_IJNSA_ILi8EEESF_EEENS5_IJSF_SC_EEEEEEENSM_INS5_IJNS5_IJNS5_IJSO_SC_EEENS5_IJSN_SC_EEEEEESC_NS5_IJSB_SC_EEEEEENS5_IJNS5_IJNS5_IJST_SX_EEESW_EEESV_NS5_IJSC_SX_EEEEEEEEEEEvNS4_8identityENS5_IJNS4_23SM90_TMA_LOAD_MULTICASTES25_EEES23_vS24_EENS_8epilogue10collective18CollectiveEpilogueINS28_23Sm100TmaWarpSpecializedILi3ELi2ELi16ELb1ELb0EEEJNS5_IJSG_SG_SF_EEENS5_IJNSM_ISG_SC_EENSM_INS5_IJSS_NSA_ILi2EEEEEENS5_IJSC_SN_EEEEEEEENS_10bfloat16_tESL_S2K_SL_NS28_6fusion15FusionCallbacksIS2C_NS2L_17LinearCombinationIS2K_fS2K_fLNS_15FloatRoundStyleE2EEES2D_S2J_JEEENS4_5SM1004TMEM4LOAD26SM100_TMEM_LOAD_32dp32b16xES1H_NS1J_INS1K_ILi1ELi4ELi3EEENS1M_ILi16EEENSM_INS5_IJS1O_SS_EEENS5_IJSS_SC_EEEEEEENS4_39AutoVectorizingCopyWithAssumedAlignmentILi128EEENS4_14SM90_TMA_STOREES30_S32_S32_EEEvvEEEEvNT_6ParamsE --------------------------
	.section	.nv.info._ZN7cutlass13device_kernelINS_4gemm6kernel13GemmUniversalIN4cute5tupleIJiiiiEEENS1_10collective13CollectiveMmaINS1_46MainloopSm100TmaUmmaWarpSpecializedBlockScaledILi8ELi2ELi2ENS5_IJNS4_1CILi4EEENSA_ILi1EEESC_EEEEENS5_IJNSA_ILi128EEENSA_ILi64EEESF_EEENS5_IJNS_12float_e4m3_tENS_13float_ue8m0_tEEEENS5_IJNS5_IJlSC_lEEENS4_6LayoutINS5_IJNS5_IJNS5_IJNSA_ILi32EEESB_EEEiEEESP_NS5_IJSC_iEEEEEENS5_IJNS5_IJNS5_IJNSA_ILi16EEESB_EEEiEEENS5_IJNS5_IJNSA_ILi0EEESC_EEENSA_ILi512EEEEEENS5_IJSV_iEEEEEEEEEEESK_S12_NS4_8TiledMMAINS4_8MMA_AtomIJNS4_21SM100_MMA_MXF8F6F4_SSISI_SI_fSJ_Li128ELi64ELNS4_4UMMA5MajorE0ELS17_0ELNS16_7ScaleInE0ELS18_0EEEEEENSM_INS5_IJSC_SC_SC_EEENS5_IJSV_SV_SV_EEEEENS5_IJNS4_10UnderscoreES1E_S1E_EEEEENS5_IJNS4_13SM90_TMA_LOADES1H_EEENS5_IJNS4_14ComposedLayoutINS4_7SwizzleILi3ELi4ELi3EEENS4_18smem_ptr_flag_bitsILi8EEENSM_INS5_IJNSA_ILi8EEESF_EEENS5_IJSF_SC_EEEEEEENSM_INS5_IJNS5_IJNS5_IJSO_SC_EEENS5_IJSN_SC_EEEEEESC_NS5_IJSB_SC_EEEEEENS5_IJNS5_IJNS5_IJST_SX_EEESW_EEESV_NS5_IJSC_SX_EEEEEEEEEEEvNS4_8identityENS5_IJNS4_23SM90_TMA_LOAD_MULTICASTES25_EEES23_vS24_EENS_8epilogue10collective18CollectiveEpilogueINS28_23Sm100TmaWarpSpecializedILi3ELi2ELi16ELb1ELb0EEEJNS5_IJSG_SG_SF_EEENS5_IJNSM_ISG_SC_EENSM_INS5_IJSS_NSA_ILi2EEEEEENS5_IJSC_SN_EEEEEEEENS_10bfloat16_tESL_S2K_SL_NS28_6fusion15FusionCallbacksIS2C_NS2L_17LinearCombinationIS2K_fS2K_fLNS_15FloatRoundStyleE2EEES2D_S2J_JEEENS4_5SM1004TMEM4LOAD26SM100_TMEM_LOAD_32dp32b16xES1H_NS1J_INS1K_ILi1ELi4ELi3EEENS1M_ILi16EEENSM_INS5_IJS1O_SS_EEENS5_IJSS_SC_EEEEEEENS4_39AutoVectorizingCopyWithAssumedAlignmentILi128EEENS4_14SM90_TMA_STOREES30_S32_S32_EEEvvEEEEvNT_6ParamsE,"",@"SHT_CUDA_INFO"
	.sectionflags	@""
	.align	4


	//----- nvinfo : EIATTR_CUDA_API_VERSION
	.align		4
        /*0000*/ 	.byte	0x04, 0x37
        /*0002*/ 	.short	(.L_31 - .L_30)
.L_30:
        /*0004*/ 	.word	0x00000082


	//----- nvinfo : EIATTR_KPARAM_INFO
	.align		4
.L_31:
        /*0008*/ 	.byte	0x04, 0x17
        /*000a*/ 	.short	(.L_33 - .L_32)
.L_32:
        /*000c*/ 	.word	0x00000000
        /*0010*/ 	.short	0x0000
        /*0012*/ 	.short	0x0000
        /*0014*/ 	.byte	0x00, 0xf0, 0x01, 0x30


	//----- nvinfo : EIATTR_AT_ENTRY_FRAGMENTS
	.align		4
.L_33:
        /*0018*/ 	.byte	0x04, 0x4f
        /*001a*/ 	.short	(.L_35 - .L_34)


	//   ....[0]....
.L_34:
        /*001c*/ 	.word	0x00000006


	//----- nvinfo : EIATTR_RESERVED_SMEM_USED
	.align		4
.L_35:
        /*0020*/ 	.byte	0x01, 0x41
	.zero		2


	//----- nvinfo : EIATTR_SPARSE_MMA_MASK
	.align		4
        /*0024*/ 	.byte	0x03, 0x50
        /*0026*/ 	.short	0x0000


	//----- nvinfo : EIATTR_TCGEN05_1CTA_USED
	.align		4
        /*0028*/ 	.byte	0x01, 0x51
	.zero		2


	//----- nvinfo : EIATTR_MAXREG_COUNT
	.align		4
        /*002c*/ 	.byte	0x03, 0x1b
        /*002e*/ 	.short	0x00ff


	//----- nvinfo : EIATTR_NUM_BARRIERS
	.align		4
        /*0030*/ 	.byte	0x02, 0x4c
        /*0032*/ 	.byte	0x07
	.zero		1


	//----- nvinfo : EIATTR_EXTERNS
	.align		4
        /*0034*/ 	.byte	0x04, 0x0f
        /*0036*/ 	.short	(.L_37 - .L_36)


	//   ....[0]....
	.align		4
.L_36:
        /*0038*/ 	.word	index@(__assertfail)


	//----- nvinfo : EIATTR_MERCURY_ISA_VERSION
	.align		4
.L_37:
        /*003c*/ 	.byte	0x03, 0x5f
        /*003e*/ 	.short	0x0101


	//----- nvinfo : EIATTR_INT_WARP_WIDE_INSTR_OFFSETS
	.align		4
        /*0040*/ 	.byte	0x04, 0x31
        /*0042*/ 	.short	(.L_39 - .L_38)


	//   ....[0]....
.L_38:
        /*0044*/ 	.word	0x00004980


	//   ....[1]....
        /*0048*/ 	.word	0x000049b0


	//   ....[2]....
        /*004c*/ 	.word	0x000049d0


	//   ....[3]....
        /*0050*/ 	.word	0x00005550


	//   ....[4]....
        /*0054*/ 	.word	0x000056a0


	//   ....[5]....
        /*0058*/ 	.word	0x00005750


	//   ....[6]....
        /*005c*/ 	.word	0x000057b0


	//   ....[7]....
        /*0060*/ 	.word	0x000058f0


	//   ....[8]....
        /*0064*/ 	.word	0x000059d0


	//   ....[9]....
        /*0068*/ 	.word	0x00005a30


	//   ....[10]....
        /*006c*/ 	.word	0x00005ba0


	//   ....[11]....
        /*0070*/ 	.word	0x00005c60


	//   ....[12]....
        /*0074*/ 	.word	0x00005d20


	//   ....[13]....
        /*0078*/ 	.word	0x00005e70


	//   ....[14]....
        /*007c*/ 	.word	0x00005f20


	//----- nvinfo : EIATTR_COOP_GROUP_MASK_REGIDS
	.align		4
.L_39:
        /*0080*/ 	.byte	0x04, 0x29
        /*0082*/ 	.short	(.L_41 - .L_40)


	//   ....[0]....
.L_40:
        /*0084*/ 	.word	0xffffffff


	//   ....[1]....
        /*0088*/ 	.word	0xffffffff


	//   ....[2]....
        /*008c*/ 	.word	0xffffffff


	//   ....[3]....
        /*0090*/ 	.word	0xffffffff


	//   ....[4]....
        /*0094*/ 	.word	0xffffffff


	//   ....[5]....
        /*0098*/ 	.word	0xffffffff


	//   ....[6]....
        /*009c*/ 	.word	0xffffffff


	//   ....[7]....
        /*00a0*/ 	.word	0xffffffff


	//   ....[8]....
        /*00a4*/ 	.word	0xffffffff


	//   ....[9]....
        /*00a8*/ 	.word	0xffffffff


	//   ....[10]....
        /*00ac*/ 	.word	0xffffffff


	//   ....[11]....
        /*00b0*/ 	.word	0xffffffff


	//   ....[12]....
        /*00b4*/ 	.word	0xffffffff


	//   ....[13]....
        /*00b8*/ 	.word	0xffffffff


	//----- nvinfo : EIATTR_COOP_GROUP_INSTR_OFFSETS
	.align		4
.L_41:
        /*00bc*/ 	.byte	0x04, 0x28
        /*00be*/ 	.short	(.L_43 - .L_42)


	//   ....[0]....
.L_42:
        /*00c0*/ 	.word	0x00000080


	//   ....[1]....
        /*00c4*/ 	.word	0x00000550


	//   ....[2]....
        /*00c8*/ 	.word	0x00000790


	//   ....[3]....
        /*00cc*/ 	.word	0x00000910


	//   ....[4]....
        /*00d0*/ 	.word	0x00000a10


	//   ....[5]....
        /*00d4*/ 	.word	0x00000b80


	//   ....[6]....
        /*00d8*/ 	.word	0x00000ce0


	//   ....[7]....
        /*00dc*/ 	.word	0x00000ea0


	//   ....[8]....
        /*00e0*/ 	.word	0x000023b0


	//   ....[9]....
        /*00e4*/ 	.word	0x000034b0


	//   ....[10]....
        /*00e8*/ 	.word	0x000036c0


	//   ....[11]....
        /*00ec*/ 	.word	0x000036f0


	//   ....[12]....
        /*00f0*/ 	.word	0x00004860


	//   ....[13]....
        /*00f4*/ 	.word	0x00004a90


	//----- nvinfo : EIATTR_VRC_CTA_INIT_COUNT
	.align		4
.L_43:
        /*00f8*/ 	.byte	0x02, 0x4a
        /*00fa*/ 	.byte	0x80
	.zero		1


	//----- nvinfo : EIATTR_SYSCALL_OFFSETS
	.align		4
        /*00fc*/ 	.byte	0x04, 0x46
        /*00fe*/ 	.short	(.L_45 - .L_44)


	//   ....[0]....
.L_44:
        /*0100*/ 	.word	0x00006c10


	//   ....[1]....
        /*0104*/ 	.word	0x00006d00


	//   ....[2]....
        /*0108*/ 	.word	0x000076e0


	//   ....[3]....
        /*010c*/ 	.word	0x00007850


	//   ....[4]....
        /*0110*/ 	.word	0x00008630


	//   ....[5]....
        /*0114*/ 	.word	0x000087a0


	//   ....[6]....
        /*0118*/ 	.word	0x00009610


	//   ....[7]....
        /*011c*/ 	.word	0x00009780


	//   ....[8]....
        /*0120*/ 	.word	0x0000a590


	//   ....[9]....
        /*0124*/ 	.word	0x0000a700


	//----- nvinfo : EIATTR_MBARRIER_INSTR_OFFSETS
	.align		4
.L_45:
        /*0128*/ 	.byte	0x04, 0x39
        /*012a*/ 	.short	(.L_47 - .L_46)


	//   ....[0]....
.L_46:
        /*012c*/ 	.word	0x00000670
        /*0130*/ 	.word	0x000000ff
        /*0134*/ 	.word	0x00000000
        /*0138*/ 	.short	0x0100
        /*013a*/ 	.byte	0x04
	.zero		1


	//   ....[1]....
        /*013c*/ 	.word	0x00000680
        /*0140*/ 	.word	0x000000ff
        /*0144*/ 	.word	0x00000040
        /*0148*/ 	.short	0x0100
        /*014a*/ 	.byte	0x04
	.zero		1


	//   ....[2]....
        /*014c*/ 	.word	0x00000690
        /*0150*/ 	.word	0x000000ff
        /*0154*/ 	.word	0x00000008
        /*0158*/ 	.short	0x0100
        /*015a*/ 	.byte	0x04
	.zero		1


	//   ....[3]....
        /*015c*/ 	.word	0x000006a0
        /*0160*/ 	.word	0x000000ff
        /*0164*/ 	.word	0x00000048
        /*0168*/ 	.short	0x0100
        /*016a*/ 	.byte	0x04
	.zero		1


	//   ....[4]....
        /*016c*/ 	.word	0x000006b0
        /*0170*/ 	.word	0x000000ff
        /*0174*/ 	.word	0x00000010
        /*0178*/ 	.short	0x0100
        /*017a*/ 	.byte	0x04
	.zero		1


	//   ....[5]....
        /*017c*/ 	.word	0x000006c0
        /*0180*/ 	.word	0x000000ff
        /*0184*/ 	.word	0x00000050
        /*0188*/ 	.short	0x0100
        /*018a*/ 	.byte	0x04
	.zero		1


	//   ....[6]....
        /*018c*/ 	.word	0x000006d0
        /*0190*/ 	.word	0x000000ff
        /*0194*/ 	.word	0x00000018
        /*0198*/ 	.short	0x0100
        /*019a*/ 	.byte	0x04
	.zero		1


	//   ....[7]....
        /*019c*/ 	.word	0x000006e0
        /*01a0*/ 	.word	0x000000ff
        /*01a4*/ 	.word	0x00000058
        /*01a8*/ 	.short	0x0100
        /*01aa*/ 	.byte	0x04
	.zero		1


	//   ....[8]....
        /*01ac*/ 	.word	0x000006f0
        /*01b0*/ 	.word	0x000000ff
        /*01b4*/ 	.word	0x00000020
        /*01b8*/ 	.short	0x0100
        /*01ba*/ 	.byte	0x04
	.zero		1


	//   ....[9]....
        /*01bc*/ 	.word	0x00000700
        /*01c0*/ 	.word	0x000000ff
        /*01c4*/ 	.word	0x00000060
        /*01c8*/ 	.short	0x0100
        /*01ca*/ 	.byte	0x04
	.zero		1


	//   ....[10]....
        /*01cc*/ 	.word	0x00000710
        /*01d0*/ 	.word	0x000000ff
        /*01d4*/ 	.word	0x00000028
        /*01d8*/ 	.short	0x0100
        /*01da*/ 	.byte	0x04
	.zero		1


	//   ....[11]....
        /*01dc*/ 	.word	0x00000720
        /*01e0*/ 	.word	0x000000ff
        /*01e4*/ 	.word	0x00000068
        /*01e8*/ 	.short	0x0100
        /*01ea*/ 	.byte	0x04
	.zero		1


	//   ....[12]....
        /*01ec*/ 	.word	0x00000730
        /*01f0*/ 	.word	0x000000ff
        /*01f4*/ 	.word	0x00000030
        /*01f8*/ 	.short	0x0100
        /*01fa*/ 	.byte	0x04
	.zero		1


	//   ....[13]....
        /*01fc*/ 	.word	0x00000740
        /*0200*/ 	.word	0x000000ff
        /*0204*/ 	.word	0x00000070
        /*0208*/ 	.short	0x0100
        /*020a*/ 	.byte	0x04
	.zero		1


	//   ....[14]....
        /*020c*/ 	.word	0x00000750
        /*0210*/ 	.word	0x000000ff
        /*0214*/ 	.word	0x00000038
        /*0218*/ 	.short	0x0100
        /*021a*/ 	.byte	0x04
	.zero		1


	//   ....[15]....
        /*021c*/ 	.word	0x00000760
        /*0220*/ 	.word	0x000000ff
        /*0224*/ 	.word	0x00000078
        /*0228*/ 	.short	0x0100
        /*022a*/ 	.byte	0x04
	.zero		1


	//   ....[16]....
        /*022c*/ 	.word	0x000008a0
        /*0230*/ 	.word	0x000000ff
        /*0234*/ 	.word	0x00000080
        /*0238*/ 	.short	0x0100
        /*023a*/ 	.byte	0x04
	.zero		1


	//   ....[17]....
        /*023c*/ 	.word	0x000008b0
        /*0240*/ 	.word	0x000000ff
        /*0244*/ 	.word	0x00000098
        /*0248*/ 	.short	0x0100
        /*024a*/ 	.byte	0x04
	.zero		1


	//   ....[18]....
        /*024c*/ 	.word	0x000008c0
        /*0250*/ 	.word	0x000000ff
        /*0254*/ 	.word	0x00000088
        /*0258*/ 	.short	0x0100
        /*025a*/ 	.byte	0x04
	.zero		1


	//   ....[19]....
        /*025c*/ 	.word	0x000008d0
        /*0260*/ 	.word	0x000000ff
        /*0264*/ 	.word	0x000000a0
        /*0268*/ 	.short	0x0100
        /*026a*/ 	.byte	0x04
	.zero		1


	//   ....[20]....
        /*026c*/ 	.word	0x000008e0
        /*0270*/ 	.word	0x000000ff
        /*0274*/ 	.word	0x00000090
        /*0278*/ 	.short	0x0100
        /*027a*/ 	.byte	0x04
	.zero		1


	//   ....[21]....
        /*027c*/ 	.word	0x000008f0
        /*0280*/ 	.word	0x000000ff
        /*0284*/ 	.word	0x000000a8
        /*0288*/ 	.short	0x0100
        /*028a*/ 	.byte	0x04
	.zero		1


	//   ....[22]....
        /*028c*/ 	.word	0x000009e0
        /*0290*/ 	.word	0x000000ff
        /*0294*/ 	.word	0x000000b0
        /*0298*/ 	.short	0x0100
        /*029a*/ 	.byte	0x06
	.zero		1


	//   ....[23]....
        /*029c*/ 	.word	0x000009f0
        /*02a0*/ 	.word	0x000000ff
        /*02a4*/ 	.word	0x000000b8
        /*02a8*/ 	.short	0x0100
        /*02aa*/ 	.byte	0x06
	.zero		1


	//   ....[24]....
        /*02ac*/ 	.word	0x00000b30
        /*02b0*/ 	.word	0x000000ff
        /*02b4*/ 	.word	0x000000c0
        /*02b8*/ 	.short	0x0100
        /*02ba*/ 	.byte	0x06
	.zero		1


	//   ....[25]....
        /*02bc*/ 	.word	0x00000b40
        /*02c0*/ 	.word	0x000000ff
        /*02c4*/ 	.word	0x000000d0
        /*02c8*/ 	.short	0x0100
        /*02ca*/ 	.byte	0x06
	.zero		1


	//   ....[26]....
        /*02cc*/ 	.word	0x00000b50
        /*02d0*/ 	.word	0x000000ff
        /*02d4*/ 	.word	0x000000c8
        /*02d8*/ 	.short	0x0100
        /*02da*/ 	.byte	0x06
	.zero		1


	//   ....[27]....
        /*02dc*/ 	.word	0x00000b60
        /*02e0*/ 	.word	0x000000ff
        /*02e4*/ 	.word	0x000000d8
        /*02e8*/ 	.short	0x0100
        /*02ea*/ 	.byte	0x06
	.zero		1


	//   ....[28]....
        /*02ec*/ 	.word	0x00000c90
        /*02f0*/ 	.word	0x000000ff
        /*02f4*/ 	.word	0x000000e0
        /*02f8*/ 	.short	0x0100
        /*02fa*/ 	.byte	0x04
	.zero		1


	//   ....[29]....
        /*02fc*/ 	.word	0x00000ca0
        /*0300*/ 	.word	0x000000ff
        /*0304*/ 	.word	0x000000f0
        /*0308*/ 	.short	0x0100
        /*030a*/ 	.byte	0x04
	.zero		1


	//   ....[30]....
        /*030c*/ 	.word	0x00000cb0
        /*0310*/ 	.word	0x000000ff
        /*0314*/ 	.word	0x000000e8
        /*0318*/ 	.short	0x0100
        /*031a*/ 	.byte	0x04
	.zero		1


	//   ....[31]....
        /*031c*/ 	.word	0x00000cc0
        /*0320*/ 	.word	0x000000ff
        /*0324*/ 	.word	0x000000f8
        /*0328*/ 	.short	0x0100
        /*032a*/ 	.byte	0x04
	.zero		1


	//   ....[32]....
        /*032c*/ 	.word	0x00000db0
        /*0330*/ 	.word	0x000000ff
        /*0334*/ 	.word	0x00000100
        /*0338*/ 	.short	0x0100
        /*033a*/ 	.byte	0x04
	.zero		1


	//   ....[33]....
        /*033c*/ 	.word	0x00000dc0
        /*0340*/ 	.word	0x000000ff
        /*0344*/ 	.word	0x00000110
        /*0348*/ 	.short	0x0100
        /*034a*/ 	.byte	0x04
	.zero		1


	//   ....[34]....
        /*034c*/ 	.word	0x00000dd0
        /*0350*/ 	.word	0x000000ff
        /*0354*/ 	.word	0x00000108
        /*0358*/ 	.short	0x0100
        /*035a*/ 	.byte	0x04
	.zero		1


	//   ....[35]....
        /*035c*/ 	.word	0x00000de0
        /*0360*/ 	.word	0x000000ff
        /*0364*/ 	.word	0x00000118
        /*0368*/ 	.short	0x0100
        /*036a*/ 	.byte	0x04
	.zero		1


	//   ....[36]....
        /*036c*/ 	.word	0x000019b0
        /*0370*/ 	.word	0x00000000
        /*0374*/ 	.word	0x00000110
        /*0378*/ 	.short	0x010a
        /*037a*/ 	.byte	0xff
	.zero		1


	//   ....[37]....
        /*037c*/ 	.word	0x000019e0
        /*0380*/ 	.word	0x00000000
        /*0384*/ 	.word	0x00000100
        /*0388*/ 	.short	0x0101
        /*038a*/ 	.byte	0xff
	.zero		1


	//   ....[38]....
        /*038c*/ 	.word	0x00001a90
        /*0390*/ 	.word	0x000000ff
        /*0394*/ 	.word	0x00000040
        /*0398*/ 	.short	0x010a
        /*039a*/ 	.byte	0x04
	.zero		1


	//   ....[39]....
        /*039c*/ 	.word	0x00001b30
        /*03a0*/ 	.word	0x000000ff
        /*03a4*/ 	.word	0x00000040
        /*03a8*/ 	.short	0x010a
        /*03aa*/ 	.byte	0x21
	.zero		1


	//   ....[40]....
        /*03ac*/ 	.word	0x00001c70
        /*03b0*/ 	.word	0x000000ff
        /*03b4*/ 	.word	0x00000040
        /*03b8*/ 	.short	0x010a
        /*03ba*/ 	.byte	0x05
	.zero		1


	//   ....[41]....
        /*03bc*/ 	.word	0x00001f30
        /*03c0*/ 	.word	0x000000ff
        /*03c4*/ 	.word	0x000000b8
        /*03c8*/ 	.short	0x0101
        /*03ca*/ 	.byte	0x06
	.zero		1


	//   ....[42]....
        /*03cc*/ 	.word	0x00001f50
        /*03d0*/ 	.word	0x000000ff
        /*03d4*/ 	.word	0x00000040
        /*03d8*/ 	.short	0x010a
        /*03da*/ 	.byte	0x04
	.zero		1


	//   ....[43]....
        /*03dc*/ 	.word	0x00001fd0
        /*03e0*/ 	.word	0x000000ff
        /*03e4*/ 	.word	0x00000040
        /*03e8*/ 	.short	0x010a
        /*03ea*/ 	.byte	0x21
	.zero		1


	//   ....[44]....
        /*03ec*/ 	.word	0x00002110
        /*03f0*/ 	.word	0x000000ff
        /*03f4*/ 	.word	0x00000040
        /*03f8*/ 	.short	0x010a
        /*03fa*/ 	.byte	0x04
	.zero		1


	//   ....[45]....
        /*03fc*/ 	.word	0x000023e0
        /*0400*/ 	.word	0x00000003
        /*0404*/ 	.word	0x000000c0
        /*0408*/ 	.short	0x010a
        /*040a*/ 	.byte	0xff
	.zero		1


	//   ....[46]....
        /*040c*/ 	.word	0x00002530
        /*0410*/ 	.word	0x00000000
        /*0414*/ 	.word	0x00000000
        /*0418*/ 	.short	0x0101
        /*041a*/ 	.byte	0xff
	.zero		1


	//   ....[47]....
        /*041c*/ 	.word	0x00002af0
        /*0420*/ 	.word	0x000000ff
        /*0424*/ 	.word	0x00000000
        /*0428*/ 	.short	0x010a
        /*042a*/ 	.byte	0x04
	.zero		1


	//   ....[48]....
        /*042c*/ 	.word	0x00002b80
        /*0430*/ 	.word	0x000000ff
        /*0434*/ 	.word	0x00000000
        /*0438*/ 	.short	0x010a
        /*043a*/ 	.byte	0x05
	.zero		1


	//   ....[49]....
        /*043c*/ 	.word	0x00002c10
        /*0440*/ 	.word	0x000000ff
        /*0444*/ 	.word	0x00000000
        /*0448*/ 	.short	0x010a
        /*044a*/ 	.byte	0x05
	.zero		1


	//   ....[50]....
        /*044c*/ 	.word	0x00002ca0
        /*0450*/ 	.word	0x000000ff
        /*0454*/ 	.word	0x00000000
        /*0458*/ 	.short	0x010a
        /*045a*/ 	.byte	0x05
	.zero		1


	//   ....[51]....
        /*045c*/ 	.word	0x00002d30
        /*0460*/ 	.word	0x000000ff
        /*0464*/ 	.word	0x00000000
        /*0468*/ 	.short	0x010a
        /*046a*/ 	.byte	0x05
	.zero		1


	//   ....[52]....
        /*046c*/ 	.word	0x00002dc0
        /*0470*/ 	.word	0x000000ff
        /*0474*/ 	.word	0x00000000
        /*0478*/ 	.short	0x010a
        /*047a*/ 	.byte	0x05
	.zero		1


	//   ....[53]....
        /*047c*/ 	.word	0x00002e50
        /*0480*/ 	.word	0x000000ff
        /*0484*/ 	.word	0x00000000
        /*0488*/ 	.short	0x010a
        /*048a*/ 	.byte	0x05
	.zero		1


	//   ....[54]....
        /*048c*/ 	.word	0x00002ef0
        /*0490*/ 	.word	0x00000000
        /*0494*/ 	.word	0x00000000
        /*0498*/ 	.short	0x010a
        /*049a*/ 	.byte	0xff
	.zero		1


	//   ....[55]....
        /*049c*/ 	.word	0x00003010
        /*04a0*/ 	.word	0x00000002
        /*04a4*/ 	.word	0x00000100
        /*04a8*/ 	.short	0x010a
        /*04aa*/ 	.byte	0xff
	.zero		1


	//   ....[56]....
        /*04ac*/ 	.word	0x00003080
        /*04b0*/ 	.word	0x00000002
        /*04b4*/ 	.word	0x00000000
        /*04b8*/ 	.short	0x0101
        /*04ba*/ 	.byte	0xff
	.zero		1


	//   ....[57]....
        /*04bc*/ 	.word	0x000030a0
        /*04c0*/ 	.word	0x000000ff
        /*04c4*/ 	.word	0x000000d0
        /*04c8*/ 	.short	0x010a
        /*04ca*/ 	.byte	0x04
	.zero		1


	//   ....[58]....
        /*04cc*/ 	.word	0x000031c0
        /*04d0*/ 	.word	0x00000002
        /*04d4*/ 	.word	0x000000c0
        /*04d8*/ 	.short	0x010a
        /*04da*/ 	.byte	0xff
	.zero		1


	//   ....[59]....
        /*04dc*/ 	.word	0x000032c0
        /*04e0*/ 	.word	0x00000002
        /*04e4*/ 	.word	0x00000000
        /*04e8*/ 	.short	0x0101
        /*04ea*/ 	.byte	0xff
	.zero		1


	//   ....[60]....
        /*04ec*/ 	.word	0x00003350
        /*04f0*/ 	.word	0x000000ff
        /*04f4*/ 	.word	0x000000d0
        /*04f8*/ 	.short	0x0106
        /*04fa*/ 	.byte	0x04
	.zero		1


	//   ....[61]....
        /*04fc*/ 	.word	0x00003370
        /*0500*/ 	.word	0x000000ff
        /*0504*/ 	.word	0x000000d0
        /*0508*/ 	.short	0x010a
        /*050a*/ 	.byte	0x04
	.zero		1


	//   ....[62]....
        /*050c*/ 	.word	0x00003400
        /*0510*/ 	.word	0x000000ff
        /*0514*/ 	.word	0x000000d0
        /*0518*/ 	.short	0x0106
        /*051a*/ 	.byte	0x07
	.zero		1


	//   ....[63]....
        /*051c*/ 	.word	0x00003440
        /*0520*/ 	.word	0x00000000
        /*0524*/ 	.word	0x000000d0
        /*0528*/ 	.short	0x010a
        /*052a*/ 	.byte	0xff
	.zero		1


	//   ....[64]....
        /*052c*/ 	.word	0x00003ab0
        /*0530*/ 	.word	0x00000002
        /*0534*/ 	.word	0x000000c0
        /*0538*/ 	.short	0x010a
        /*053a*/ 	.byte	0xff
	.zero		1


	//   ....[65]....
        /*053c*/ 	.word	0x00003bd0
        /*0540*/ 	.word	0x00000000
        /*0544*/ 	.word	0x00000000
        /*0548*/ 	.short	0x0101
        /*054a*/ 	.byte	0xff
	.zero		1


	//   ....[66]....
        /*054c*/ 	.word	0x00004100
        /*0550*/ 	.word	0x000000ff
        /*0554*/ 	.word	0x00000000
        /*0558*/ 	.short	0x010a
        /*055a*/ 	.byte	0x04
	.zero		1


	//   ....[67]....
        /*055c*/ 	.word	0x00004150
        /*0560*/ 	.word	0x000000ff
        /*0564*/ 	.word	0x000000f0
        /*0568*/ 	.short	0x010a
        /*056a*/ 	.byte	0x38
	.zero		1


	//   ....[68]....
        /*056c*/ 	.word	0x00004350
        /*0570*/ 	.word	0x000000ff
        /*0574*/ 	.word	0x00000000
        /*0578*/ 	.short	0x010a
        /*057a*/ 	.byte	0x07
	.zero		1


	//   ....[69]....
        /*057c*/ 	.word	0x00004480
        /*0580*/ 	.word	0x000000ff
        /*0584*/ 	.word	0x00000000
        /*0588*/ 	.short	0x010a
        /*058a*/ 	.byte	0x04
	.zero		1


	//   ....[70]....
        /*058c*/ 	.word	0x000047b0
        /*0590*/ 	.word	0x000000ff
        /*0594*/ 	.word	0x00000000
        /*0598*/ 	.short	0x010a
        /*059a*/ 	.byte	0x04
	.zero		1


	//   ....[71]....
        /*059c*/ 	.word	0x00004840
        /*05a0*/ 	.word	0x000000ff
        /*05a4*/ 	.word	0x00000000
        /*05a8*/ 	.short	0x010a
        /*05aa*/ 	.byte	0x04
	.zero		1


	//   ....[72]....
        /*05ac*/ 	.word	0x00004d20
        /*05b0*/ 	.word	0x00000008
        /*05b4*/ 	.word	0x000000c0
        /*05b8*/ 	.short	0x010a
        /*05ba*/ 	.byte	0xff
	.zero		1


	//   ....[73]....
        /*05bc*/ 	.word	0x00004e90
        /*05c0*/ 	.word	0x00000000
        /*05c4*/ 	.word	0x00000000
        /*05c8*/ 	.short	0x0101
        /*05ca*/ 	.byte	0xff
	.zero		1


	//   ....[74]....
        /*05cc*/ 	.word	0x00005360
        /*05d0*/ 	.word	0x000000ff
        /*05d4*/ 	.word	0x000000b8
        /*05d8*/ 	.short	0x010a
        /*05da*/ 	.byte	0x15
	.zero		1


	//   ....[75]....
        /*05dc*/ 	.word	0x00005530
        /*05e0*/ 	.word	0x000000ff
        /*05e4*/ 	.word	0x00000098
        /*05e8*/ 	.short	0x010a
        /*05ea*/ 	.byte	0x04
	.zero		1


	//   ....[76]....
        /*05ec*/ 	.word	0x00005770
        /*05f0*/ 	.word	0x000000ff
        /*05f4*/ 	.word	0x00000080
        /*05f8*/ 	.short	0x010b
        /*05fa*/ 	.byte	0x04
	.zero		1


	//   ....[77]....
        /*05fc*/ 	.word	0x00005780
        /*0600*/ 	.word	0x000000ff
        /*0604*/ 	.word	0x00000000
        /*0608*/ 	.short	0x0101
        /*060a*/ 	.byte	0x07
	.zero		1


	//   ....[78]....
        /*060c*/ 	.word	0x00005790
        /*0610*/ 	.word	0x000000ff
        /*0614*/ 	.word	0x00000098
        /*0618*/ 	.short	0x010a
        /*061a*/ 	.byte	0x05
	.zero		1


	//   ....[79]....
        /*061c*/ 	.word	0x000059f0
        /*0620*/ 	.word	0x000000ff
        /*0624*/ 	.word	0x00000080
        /*0628*/ 	.short	0x010b
        /*062a*/ 	.byte	0x05
	.zero		1


	//   ....[80]....
        /*062c*/ 	.word	0x00005a00
        /*0630*/ 	.word	0x000000ff
        /*0634*/ 	.word	0x00000000
        /*0638*/ 	.short	0x0101
        /*063a*/ 	.byte	0x07
	.zero		1


	//   ....[81]....
        /*063c*/ 	.word	0x00005a10
        /*0640*/ 	.word	0x000000ff
        /*0644*/ 	.word	0x00000098
        /*0648*/ 	.short	0x010a
        /*064a*/ 	.byte	0x04
	.zero		1


	//   ....[82]....
        /*064c*/ 	.word	0x00005c80
        /*0650*/ 	.word	0x000000ff
        /*0654*/ 	.word	0x00000080
        /*0658*/ 	.short	0x010b
        /*065a*/ 	.byte	0x04
	.zero		1


	//   ....[83]....
        /*065c*/ 	.word	0x00005c90
        /*0660*/ 	.word	0x000000ff
        /*0664*/ 	.word	0x00000000
        /*0668*/ 	.short	0x0101
        /*066a*/ 	.byte	0x07
	.zero		1


	//   ....[84]....
        /*066c*/ 	.word	0x00005ca0
        /*0670*/ 	.word	0x000000ff
        /*0674*/ 	.word	0x00000098
        /*0678*/ 	.short	0x010a
        /*067a*/ 	.byte	0x05
	.zero		1


	//   ....[85]....
        /*067c*/ 	.word	0x00005f40
        /*0680*/ 	.word	0x000000ff
        /*0684*/ 	.word	0x00000080
        /*0688*/ 	.short	0x010b
        /*068a*/ 	.byte	0x05
	.zero		1


	//   ....[86]....
        /*068c*/ 	.word	0x00005f50
        /*0690*/ 	.word	0x000000ff
        /*0694*/ 	.word	0x00000000
        /*0698*/ 	.short	0x0101
        /*069a*/ 	.byte	0x04
	.zero		1


	//   ....[87]....
        /*069c*/ 	.word	0x00005fc0
        /*06a0*/ 	.word	0x000000ff
        /*06a4*/ 	.word	0x00000000
        /*06a8*/ 	.short	0x010a
        /*06aa*/ 	.byte	0x04
	.zero		1


	//   ....[88]....
        /*06ac*/ 	.word	0x00006050
        /*06b0*/ 	.word	0x000000ff
        /*06b4*/ 	.word	0x00000000
        /*06b8*/ 	.short	0x010a
        /*06ba*/ 	.byte	0x05
	.zero		1


	//   ....[89]....
        /*06bc*/ 	.word	0x000060f0
        /*06c0*/ 	.word	0x00000000
        /*06c4*/ 	.word	0x00000000
        /*06c8*/ 	.short	0x010a
        /*06ca*/ 	.byte	0xff
	.zero		1


	//   ....[90]....
        /*06cc*/ 	.word	0x00006460
        /*06d0*/ 	.word	0x00000000
        /*06d4*/ 	.word	0x000000c0
        /*06d8*/ 	.short	0x010a
        /*06da*/ 	.byte	0xff
	.zero		1


	//   ....[91]....
        /*06dc*/ 	.word	0x00006530
        /*06e0*/ 	.word	0x00000000
        /*06e4*/ 	.word	0x00000000
        /*06e8*/ 	.short	0x0101
        /*06ea*/ 	.byte	0xff
	.zero		1


	//   ....[92]....
        /*06ec*/ 	.word	0x000071f0
        /*06f0*/ 	.word	0x00000000
        /*06f4*/ 	.word	0x00000080
        /*06f8*/ 	.short	0x010a
        /*06fa*/ 	.byte	0xff
	.zero		1


	//   ....[93]....
        /*06fc*/ 	.word	0x00007260
        /*0700*/ 	.word	0x00000068
        /*0704*/ 	.word	0x000000e0
        /*0708*/ 	.short	0x010a
        /*070a*/ 	.byte	0xff
	.zero		1


	//   ....[94]....
        /*070c*/ 	.word	0x00007350
        /*0710*/ 	.word	0x00000000
        /*0714*/ 	.word	0x00000080
        /*0718*/ 	.short	0x010a
        /*071a*/ 	.byte	0xff
	.zero		1


	//   ....[95]....
        /*071c*/ 	.word	0x00007470
        /*0720*/ 	.word	0x00000068
        /*0724*/ 	.word	0x000000e0
        /*0728*/ 	.short	0x010a
        /*072a*/ 	.byte	0xff
	.zero		1


	//   ....[96]....
        /*072c*/ 	.word	0x000082f0
        /*0730*/ 	.word	0x00000000
        /*0734*/ 	.word	0x00000000
        /*0738*/ 	.short	0x0101
        /*073a*/ 	.byte	0xff
	.zero		1


	//   ....[97]....
        /*073c*/ 	.word	0x00008300
        /*0740*/ 	.word	0x00000014
        /*0744*/ 	.word	0x00000080
        /*0748*/ 	.short	0x010a
        /*074a*/ 	.byte	0xff
	.zero		1


	//   ....[98]....
        /*074c*/ 	.word	0x000083c0
        /*0750*/ 	.word	0x00000014
        /*0754*/ 	.word	0x00000080
        /*0758*/ 	.short	0x010a
        /*075a*/ 	.byte	0xff
	.zero		1


	//   ....[99]....
        /*075c*/ 	.word	0x000092a0
        /*0760*/ 	.word	0x0000002e
        /*0764*/ 	.word	0x00000000
        /*0768*/ 	.short	0x0101
        /*076a*/ 	.byte	0xff
	.zero		1


	//   ....[100]....
        /*076c*/ 	.word	0x000092e0
        /*0770*/ 	.word	0x00000015
        /*0774*/ 	.word	0x00000080
        /*0778*/ 	.short	0x010a
        /*077a*/ 	.byte	0xff
	.zero		1


	//   ....[101]....
        /*077c*/ 	.word	0x000093b0
        /*0780*/ 	.word	0x00000015
        /*0784*/ 	.word	0x00000080
        /*0788*/ 	.short	0x010a
        /*078a*/ 	.byte	0xff
	.zero		1


	//   ....[102]....
        /*078c*/ 	.word	0x0000a2a0
        /*0790*/ 	.word	0x0000002e
        /*0794*/ 	.word	0x00000000
        /*0798*/ 	.short	0x0101
        /*079a*/ 	.byte	0xff
	.zero		1


	//   ....[103]....
        /*079c*/ 	.word	0x0000a2c0
        /*07a0*/ 	.word	0x00000002
        /*07a4*/ 	.word	0x00000080
        /*07a8*/ 	.short	0x010a
        /*07aa*/ 	.byte	0xff
	.zero		1


	//   ....[104]....
        /*07ac*/ 	.word	0x0000a370
        /*07b0*/ 	.word	0x00000002
        /*07b4*/ 	.word	0x00000080
        /*07b8*/ 	.short	0x010a
        /*07ba*/ 	.byte	0xff
	.zero		1


	//   ....[105]....
        /*07bc*/ 	.word	0x0000ac10
        /*07c0*/ 	.word	0x000000ff
        /*07c4*/ 	.word	0x00000000
        /*07c8*/ 	.short	0x0101
        /*07ca*/ 	.byte	0x04
	.zero		1


	//   ....[106]....
        /*07cc*/ 	.word	0x0000b270
        /*07d0*/ 	.word	0x00000000
        /*07d4*/ 	.word	0x00000000
        /*07d8*/ 	.short	0x0101
        /*07da*/ 	.byte	0xff
	.zero		1


	//   ....[107]....
        /*07dc*/ 	.word	0x0000b520
        /*07e0*/ 	.word	0x000000ff
        /*07e4*/ 	.word	0x00000000
        /*07e8*/ 	.short	0x0101
        /*07ea*/ 	.byte	0x04
	.zero		1


	//   ....[108]....
        /*07ec*/ 	.word	0x0000b540
        /*07f0*/ 	.word	0x00000000
        /*07f4*/ 	.word	0x00000110
        /*07f8*/ 	.short	0x010a
        /*07fa*/ 	.byte	0xff
	.zero		1


	//   ....[109]....
        /*07fc*/ 	.word	0x0000b5a0
        /*0800*/ 	.word	0x00000000
        /*0804*/ 	.word	0x00000040
        /*0808*/ 	.short	0x010a
        /*080a*/ 	.byte	0xff
	.zero		1


	//   ....[110]....
        /*080c*/ 	.word	0x0000b600
        /*0810*/ 	.word	0x00000000
        /*0814*/ 	.word	0x00000040
        /*0818*/ 	.short	0x010a
        /*081a*/ 	.byte	0xff
	.zero		1


	//   ....[111]....
        /*081c*/ 	.word	0x0000b650
        /*0820*/ 	.word	0x00000003
        /*0824*/ 	.word	0x000000c0
        /*0828*/ 	.short	0x010a
        /*082a*/ 	.byte	0xff
	.zero		1


	//   ....[112]....
        /*082c*/ 	.word	0x0000b6b0
        /*0830*/ 	.word	0x00000000
        /*0834*/ 	.word	0x00000000
        /*0838*/ 	.short	0x010a
        /*083a*/ 	.byte	0xff
	.zero		1


	//   ....[113]....
        /*083c*/ 	.word	0x0000b710
        /*0840*/ 	.word	0x00000000
        /*0844*/ 	.word	0x00000000
        /*0848*/ 	.short	0x010a
        /*084a*/ 	.byte	0xff
	.zero		1


	//   ....[114]....
        /*084c*/ 	.word	0x0000b770
        /*0850*/ 	.word	0x00000000
        /*0854*/ 	.word	0x00000000
        /*0858*/ 	.short	0x010a
        /*085a*/ 	.byte	0xff
	.zero		1


	//   ....[115]....
        /*085c*/ 	.word	0x0000b7d0
        /*0860*/ 	.word	0x00000000
        /*0864*/ 	.word	0x00000000
        /*0868*/ 	.short	0x010a
        /*086a*/ 	.byte	0xff
	.zero		1


	//   ....[116]....
        /*086c*/ 	.word	0x0000b830
        /*0870*/ 	.word	0x00000000
        /*0874*/ 	.word	0x00000000
        /*0878*/ 	.short	0x010a
        /*087a*/ 	.byte	0xff
	.zero		1


	//   ....[117]....
        /*087c*/ 	.word	0x0000b890
        /*0880*/ 	.word	0x00000000
        /*0884*/ 	.word	0x00000000
        /*0888*/ 	.short	0x010a
        /*088a*/ 	.byte	0xff
	.zero		1


	//   ....[118]....
        /*088c*/ 	.word	0x0000b8f0
        /*0890*/ 	.word	0x00000000
        /*0894*/ 	.word	0x00000000
        /*0898*/ 	.short	0x010a
        /*089a*/ 	.byte	0xff
	.zero		1


	//   ....[119]....
        /*089c*/ 	.word	0x0000b940
        /*08a0*/ 	.word	0x00000002
        /*08a4*/ 	.word	0x00000100
        /*08a8*/ 	.short	0x010a
        /*08aa*/ 	.byte	0xff
	.zero		1


	//   ....[120]....
        /*08ac*/ 	.word	0x0000b9a0
        /*08b0*/ 	.word	0x00000002
        /*08b4*/ 	.word	0x000000d0
        /*08b8*/ 	.short	0x010a
        /*08ba*/ 	.byte	0xff
	.zero		1


	//   ....[121]....
        /*08bc*/ 	.word	0x0000b9f0
        /*08c0*/ 	.word	0x00000002
        /*08c4*/ 	.word	0x000000c0
        /*08c8*/ 	.short	0x010a
        /*08ca*/ 	.byte	0xff
	.zero		1


	//   ....[122]....
        /*08cc*/ 	.word	0x0000ba50
        /*08d0*/ 	.word	0x00000000
        /*08d4*/ 	.word	0x000000d0
        /*08d8*/ 	.short	0x010a
        /*08da*/ 	.byte	0xff
	.zero		1


	//   ....[123]....
        /*08dc*/ 	.word	0x0000baa0
        /*08e0*/ 	.word	0x00000002
        /*08e4*/ 	.word	0x000000c0
        /*08e8*/ 	.short	0x010a
        /*08ea*/ 	.byte	0xff
	.zero		1


	//   ....[124]....
        /*08ec*/ 	.word	0x0000bb00
        /*08f0*/ 	.word	0x00000000
        /*08f4*/ 	.word	0x000000f0
        /*08f8*/ 	.short	0x010a
        /*08fa*/ 	.byte	0xff
	.zero		1


	//   ....[125]....
        /*08fc*/ 	.word	0x0000bb60
        /*0900*/ 	.word	0x00000000
        /*0904*/ 	.word	0x00000000
        /*0908*/ 	.short	0x010a
        /*090a*/ 	.byte	0xff
	.zero		1


	//   ....[126]....
        /*090c*/ 	.word	0x0000bbc0
        /*0910*/ 	.word	0x00000000
        /*0914*/ 	.word	0x00000000
        /*0918*/ 	.short	0x010a
        /*091a*/ 	.byte	0xff
	.zero		1


	//   ....[127]....
        /*091c*/ 	.word	0x0000bc20
        /*0920*/ 	.word	0x00000000
        /*0924*/ 	.word	0x00000000
        /*0928*/ 	.short	0x010a
        /*092a*/ 	.byte	0xff
	.zero		1


	//   ....[128]....
        /*092c*/ 	.word	0x0000bc70
        /*0930*/ 	.word	0x00000008
        /*0934*/ 	.word	0x000000c0
        /*0938*/ 	.short	0x010a
        /*093a*/ 	.byte	0xff
	.zero		1


	//   ....[129]....
        /*093c*/ 	.word	0x0000bcd0
        /*0940*/ 	.word	0x00000000
        /*0944*/ 	.word	0x000000b8
        /*0948*/ 	.short	0x010a
        /*094a*/ 	.byte	0xff
	.zero		1


	//   ....[130]....
        /*094c*/ 	.word	0x0000bd30
        /*0950*/ 	.word	0x00000000
        /*0954*/ 	.word	0x00000098
        /*0958*/ 	.short	0x010a
        /*095a*/ 	.byte	0xff
	.zero		1


	//   ....[131]....
        /*095c*/ 	.word	0x0000bd90
        /*0960*/ 	.word	0x00000000
        /*0964*/ 	.word	0x00000098
        /*0968*/ 	.short	0x010a
        /*096a*/ 	.byte	0xff
	.zero		1


	//   ....[132]....
        /*096c*/ 	.word	0x0000bdf0
        /*0970*/ 	.word	0x00000000
        /*0974*/ 	.word	0x00000098
        /*0978*/ 	.short	0x010a
        /*097a*/ 	.byte	0xff
	.zero		1


	//   ....[133]....
        /*097c*/ 	.word	0x0000be50
        /*0980*/ 	.word	0x00000002
        /*0984*/ 	.word	0x00000098
        /*0988*/ 	.short	0x010a
        /*098a*/ 	.byte	0xff
	.zero		1


	//   ....[134]....
        /*098c*/ 	.word	0x0000beb0
        /*0990*/ 	.word	0x00000000
        /*0994*/ 	.word	0x00000000
        /*0998*/ 	.short	0x010a
        /*099a*/ 	.byte	0xff
	.zero		1


	//   ....[135]....
        /*099c*/ 	.word	0x0000bf10
        /*09a0*/ 	.word	0x00000000
        /*09a4*/ 	.word	0x00000000
        /*09a8*/ 	.short	0x010a
        /*09aa*/ 	.byte	0xff
	.zero		1


	//   ....[136]....
        /*09ac*/ 	.word	0x0000bf60
        /*09b0*/ 	.word	0x00000000
        /*09b4*/ 	.word	0x000000c0
        /*09b8*/ 	.short	0x010a
        /*09ba*/ 	.byte	0xff
	.zero		1


	//   ....[137]....
        /*09bc*/ 	.word	0x0000bfb0
        /*09c0*/ 	.word	0x00000000
        /*09c4*/ 	.word	0x00000080
        /*09c8*/ 	.short	0x010a
        /*09ca*/ 	.byte	0xff
	.zero		1


	//   ....[138]....
        /*09cc*/ 	.word	0x0000c000
        /*09d0*/ 	.word	0x00000068
        /*09d4*/ 	.word	0x000000e0
        /*09d8*/ 	.short	0x010a
        /*09da*/ 	.byte	0xff
	.zero		1


	//   ....[139]....
        /*09dc*/ 	.word	0x0000c050
        /*09e0*/ 	.word	0x00000014
        /*09e4*/ 	.word	0x00000080
        /*09e8*/ 	.short	0x010a
        /*09ea*/ 	.byte	0xff
	.zero		1


	//   ....[140]....
        /*09ec*/ 	.word	0x0000c0a0
        /*09f0*/ 	.word	0x00000015
        /*09f4*/ 	.word	0x00000080
        /*09f8*/ 	.short	0x010a
        /*09fa*/ 	.byte	0xff
	.zero		1


	//   ....[141]....
        /*09fc*/ 	.word	0x0000c0f0
        /*0a00*/ 	.word	0x00000002
        /*0a04*/ 	.word	0x00000080
        /*0a08*/ 	.short	0x010a
        /*0a0a*/ 	.byte	0xff
	.zero		1


	//----- nvinfo : EIATTR_NUM_MBARRIERS
	.align		4
.L_47:
        /*0a0c*/ 	.byte	0x03, 0x38
        /*0a0e*/ 	.short	0x0024


	//----- nvinfo : EIATTR_EXIT_INSTR_OFFSETS
	.align		4
        /*0a10*/ 	.byte	0x04, 0x1c
        /*0a12*/ 	.short	(.L_49 - .L_48)


	//   ....[0]....
.L_48:
        /*0a14*/ 	.word	0x00002f20


	//   ....[1]....
        /*0a18*/ 	.word	0x00003410


	//   ....[2]....
        /*0a1c*/ 	.word	0x00003470


	//   ....[3]....
        /*0a20*/ 	.word	0x00004aa0


	//   ....[4]....
        /*0a24*/ 	.word	0x00006120


	//   ....[5]....
        /*0a28*/ 	.word	0x00006160


	//   ....[6]....
        /*0a2c*/ 	.word	0x0000b410


	//   ....[7]....
        /*0a30*/ 	.word	0x0000b490


	//   ....[8]....
        /*0a34*/ 	.word	0x0000b4c0


	//   ....[9]....
        /*0a38*/ 	.word	0x0000b530


	//----- nvinfo : EIATTR_MAX_THREADS
	.align		4
.L_49:
        /*0a3c*/ 	.byte	0x04, 0x05
        /*0a3e*/ 	.short	(.L_51 - .L_50)
.L_50:
        /*0a40*/ 	.word	0x00000100
        /*0a44*/ 	.word	0x00000001
        /*0a48*/ 	.word	0x00000001


	//----- nvinfo : EIATTR_CRS_STACK_SIZE
	.align		4
.L_51:
        /*0a4c*/ 	.byte	0x04, 0x1e
        /*0a4e*/ 	.short	(.L_53 - .L_52)
.L_52:
        /*0a50*/ 	.word	0x00000000


	//----- nvinfo : EIATTR_CBANK_PARAM_SIZE
	.align		4
.L_53:
        /*0a54*/ 	.byte	0x03, 0x19
        /*0a56*/ 	.short	0x0c00


	//----- nvinfo : EIATTR_PARAM_CBANK
	.align		4
        /*0a58*/ 	.byte	0x04, 0x0a
        /*0a5a*/ 	.short	(.L_55 - .L_54)
	.align		4
.L_54:
        /*0a5c*/ 	.word	index@(.nv.constant0._ZN7cutlass13device_kernelINS_4gemm6kernel13GemmUniversalIN4cute5tupleIJiiiiEEENS1_10collective13CollectiveMmaINS1_46MainloopSm100TmaUmmaWarpSpecializedBlockScaledILi8ELi2ELi2ENS5_IJNS4_1CILi4EEENSA_ILi1EEESC_EEEEENS5_IJNSA_ILi128EEENSA_ILi64EEESF_EEENS5_IJNS_12float_e4m3_tENS_13float_ue8m0_tEEEENS5_IJNS5_IJlSC_lEEENS4_6LayoutINS5_IJNS5_IJNS5_IJNSA_ILi32EEESB_EEEiEEESP_NS5_IJSC_iEEEEEENS5_IJNS5_IJNS5_IJNSA_ILi16EEESB_EEEiEEENS5_IJNS5_IJNSA_ILi0EEESC_EEENSA_ILi512EEEEEENS5_IJSV_iEEEEEEEEEEESK_S12_NS4_8TiledMMAINS4_8MMA_AtomIJNS4_21SM100_MMA_MXF8F6F4_SSISI_SI_fSJ_Li128ELi64ELNS4_4UMMA5MajorE0ELS17_0ELNS16_7ScaleInE0ELS18_0EEEEEENSM_INS5_IJSC_SC_SC_EEENS5_IJSV_SV_SV_EEEEENS5_IJNS4_10UnderscoreES1E_S1E_EEEEENS5_IJNS4_13SM90_TMA_LOADES1H_EEENS5_IJNS4_14ComposedLayoutINS4_7SwizzleILi3ELi4ELi3EEENS4_18smem_ptr_flag_bitsILi8EEENSM_INS5_IJNSA_ILi8EEESF_EEENS5_IJSF_SC_EEEEEEENSM_INS5_IJNS5_IJNS5_IJSO_SC_EEENS5_IJSN_SC_EEEEEESC_NS5_IJSB_SC_EEEEEENS5_IJNS5_IJNS5_IJST_SX_EEESW_EEESV_NS5_IJSC_SX_EEEEEEEEEEEvNS4_8identityENS5_IJNS4_23SM90_TMA_LOAD_MULTICASTES25_EEES23_vS24_EENS_8epilogue10collective18CollectiveEpilogueINS28_23Sm100TmaWarpSpecializedILi3ELi2ELi16ELb1ELb0EEEJNS5_IJSG_SG_SF_EEENS5_IJNSM_ISG_SC_EENSM_INS5_IJSS_NSA_ILi2EEEEEENS5_IJSC_SN_EEEEEEEENS_10bfloat16_tESL_S2K_SL_NS28_6fusion15FusionCallbacksIS2C_NS2L_17LinearCombinationIS2K_fS2K_fLNS_15FloatRoundStyleE2EEES2D_S2J_JEEENS4_5SM1004TMEM4LOAD26SM100_TMEM_LOAD_32dp32b16xES1H_NS1J_INS1K_ILi1ELi4ELi3EEENS1M_ILi16EEENSM_INS5_IJS1O_SS_EEENS5_IJSS_SC_EEEEEEENS4_39AutoVectorizingCopyWithAssumedAlignmentILi128EEENS4_14SM90_TMA_STOREES30_S32_S32_EEEvvEEEEvNT_6ParamsE)
        /*0a60*/ 	.short	0x0380
        /*0a62*/ 	.short	0x0c00


	//----- nvinfo : EIATTR_SW_WAR
	.align		4
.L_55:
        /*0a64*/ 	.byte	0x04, 0x36
        /*0a66*/ 	.short	(.L_57 - .L_56)
.L_56:
        /*0a68*/ 	.word	0x00000008
.L_57:


//--------------------- .nv.callgraph             --------------------------
	.section	.nv.callgraph,"",@"SHT_CUDA_CALLGRAPH"
	.align	4
	.sectionentsize	8
	.align		4
        /*0000*/ 	.word	0x00000000
	.align		4
        /*0004*/ 	.word	0xffffffff
	.align		4
        /*0008*/ 	.word	index@(_ZN7cutlass13device_kernelINS_4gemm6kernel13GemmUniversalIN4cute5tupleIJiiiiEEENS1_10collective13CollectiveMmaINS1_46MainloopSm100TmaUmmaWarpSpecializedBlockScaledILi8ELi2ELi2ENS5_IJNS4_1CILi4EEENSA_ILi1EEESC_EEEEENS5_IJNSA_ILi128EEENSA_ILi64EEESF_EEENS5_IJNS_12float_e4m3_tENS_13float_ue8m0_tEEEENS5_IJNS5_IJlSC_lEEENS4_6LayoutINS5_IJNS5_IJNS5_IJNSA_ILi32EEESB_EEEiEEESP_NS5_IJSC_iEEEEEENS5_IJNS5_IJNS5_IJNSA_ILi16EEESB_EEEiEEENS5_IJNS5_IJNSA_ILi0EEESC_EEENSA_ILi512EEEEEENS5_IJSV_iEEEEEEEEEEESK_S12_NS4_8TiledMMAINS4_8MMA_AtomIJNS4_21SM100_MMA_MXF8F6F4_SSISI_SI_fSJ_Li128ELi64ELNS4_4UMMA5MajorE0ELS17_0ELNS16_7ScaleInE0ELS18_0EEEEEENSM_INS5_IJSC_SC_SC_EEENS5_IJSV_SV_SV_EEEEENS5_IJNS4_10UnderscoreES1E_S1E_EEEEENS5_IJNS4_13SM90_TMA_LOADES1H_EEENS5_IJNS4_14ComposedLayoutINS4_7SwizzleILi3ELi4ELi3EEENS4_18smem_ptr_flag_bitsILi8EEENSM_INS5_IJNSA_ILi8EEESF_EEENS5_IJSF_SC_EEEEEEENSM_INS5_IJNS5_IJNS5_IJSO_SC_EEENS5_IJSN_SC_EEEEEESC_NS5_IJSB_SC_EEEEEENS5_IJNS5_IJNS5_IJST_SX_EEESW_EEESV_NS5_IJSC_SX_EEEEEEEEEEEvNS4_8identityENS5_IJNS4_23SM90_TMA_LOAD_MULTICASTES25_EEES23_vS24_EENS_8epilogue10collective18CollectiveEpilogueINS28_23Sm100TmaWarpSpecializedILi3ELi2ELi16ELb1ELb0EEEJNS5_IJSG_SG_SF_EEENS5_IJNSM_ISG_SC_EENSM_INS5_IJSS_NSA_ILi2EEEEEENS5_IJSC_SN_EEEEEEEENS_10bfloat16_tESL_S2K_SL_NS28_6fusion15FusionCallbacksIS2C_NS2L_17LinearCombinationIS2K_fS2K_fLNS_15FloatRoundStyleE2EEES2D_S2J_JEEENS4_5SM1004TMEM4LOAD26SM100_TMEM_LOAD_32dp32b16xES1H_NS1J_INS1K_ILi1ELi4ELi3EEENS1M_ILi16EEENSM_INS5_IJS1O_SS_EEENS5_IJSS_SC_EEEEEEENS4_39AutoVectorizingCopyWithAssumedAlignmentILi128EEENS4_14SM90_TMA_STOREES30_S32_S32_EEEvvEEEEvNT_6ParamsE)
	.align		4
        /*000c*/ 	.word	index@(__assertfail)
	.align		4
        /*0010*/ 	.word	0x00000000
	.align		4
        /*0014*/ 	.word	0xfffffffe
	.align		4
        /*0018*/ 	.word	0x00000000
	.align		4
        /*001c*/ 	.word	0xfffffffd
	.align		4
        /*0020*/ 	.word	0x00000000
	.align		4
        /*0024*/ 	.word	0xfffffffc


//--------------------- .nv.constant4             --------------------------
	.section	.nv.constant4,"a",@progbits
	.align	8
	.align		8
.nv.constant4:
        /*0000*/ 	.dword	__assertfail
	.align		8
        /*0008*/ 	.dword	__unnamed_1
	.align		8
        /*0010*/ 	.dword	__unnamed_2
	.align		8
        /*0018*/ 	.dword	_ZN40_INTERNAL_7cfbb748_4_k_cu_7a123c37_292844cuda3std3__45__cpo5beginE
	.align		8
        /*0020*/ 	.dword	_ZN40_INTERNAL_7cfbb748_4_k_cu_7a123c37_292844cuda3std3__45__cpo3endE
	.align		8
        /*0028*/ 	.dword	_ZN40_INTERNAL_7cfbb748_4_k_cu_7a123c37_292844cuda3std3__45__cpo6cbeginE
	.align		8
        /*0030*/ 	.dword	_ZN40_INTERNAL_7cfbb748_4_k_cu_7a123c37_292844cuda3std3__45__cpo4cendE
	.align		8
        /*0038*/ 	.dword	_ZN40_INTERNAL_7cfbb748_4_k_cu_7a123c37_292844cuda3std3__442_GLOBAL__N__7cfbb748_4_k_cu_7a123c37_292846ignoreE
	.align		8
        /*0040*/ 	.dword	_ZN40_INTERNAL_7cfbb748_4_k_cu_7a123c37_292844cuda3std3__419piecewise_constructE
	.align		8
        /*0048*/ 	.dword	_ZN40_INTERNAL_7cfbb748_4_k_cu_7a123c37_292844cuda3std3__48in_placeE
	.align		8
        /*0050*/ 	.dword	_ZN40_INTERNAL_7cfbb748_4_k_cu_7a123c37_292844cuda3std6ranges3__45__cpo4swapE
	.align		8
        /*0058*/ 	.dword	_ZN40_INTERNAL_7cfbb748_4_k_cu_7a123c37_292844cuda3std6ranges3__45__cpo9iter_moveE
	.align		8
        /*0060*/ 	.dword	_ZN40_INTERNAL_7cfbb748_4_k_cu_7a123c37_292844cute7productE
	.align		8
        /*0068*/ 	.dword	_ZN40_INTERNAL_7cfbb748_4_k_cu_7a123c37_292844cute1_E
	.align		8
        /*0070*/ 	.dword	$str$25
	.align		8
        /*0078*/ 	.dword	$str$26
	.align		8
        /*0080*/ 	.dword	$str$27
	.align		8
        /*0088*/ 	.dword	$str$28


//--------------------- .text._ZN7cutlass13device_kernelINS_4gemm6kernel13GemmUniversalIN4cute5tupleIJiiiiEEENS1_10collective13CollectiveMmaINS1_46MainloopSm100TmaUmmaWarpSpecializedBlockScaledILi8ELi2ELi2ENS5_IJNS4_1CILi4EEENSA_ILi1EEESC_EEEEENS5_IJNSA_ILi128EEENSA_ILi64EEESF_EEENS5_IJNS_12float_e4m3_tENS_13float_ue8m0_tEEEENS5_IJNS5_IJlSC_lEEENS4_6LayoutINS5_IJNS5_IJNS5_IJNSA_ILi32EEESB_EEEiEEESP_NS5_IJSC_iEEEEEENS5_IJNS5_IJNS5_IJNSA_ILi16EEESB_EEEiEEENS5_IJNS5_IJNSA_ILi0EEESC_EEENSA_ILi512EEEEEENS5_IJSV_iEEEEEEEEEEESK_S12_NS4_8TiledMMAINS4_8MMA_AtomIJNS4_21SM100_MMA_MXF8F6F4_SSISI_SI_fSJ_Li128ELi64ELNS4_4UMMA5MajorE0ELS17_0ELNS16_7ScaleInE0ELS18_0EEEEEENSM_INS5_IJSC_SC_SC_EEENS5_IJSV_SV_SV_EEEEENS5_IJNS4_10UnderscoreES1E_S1E_EEEEENS5_IJNS4_13SM90_TMA_LOADES1H_EEENS5_IJNS4_14ComposedLayoutINS4_7SwizzleILi3ELi4ELi3EEENS4_18smem_ptr_flag_bitsILi8EEENSM_INS5_IJNSA_ILi8EEESF_EEENS5_IJSF_SC_EEEEEEENSM_INS5_IJNS5_IJNS5_IJSO_SC_EEENS5_IJSN_SC_EEEEEESC_NS5_IJSB_SC_EEEEEENS5_IJNS5_IJNS5_IJST_SX_EEESW_EEESV_NS5_IJSC_SX_EEEEEEEEEEEvNS4_8identityENS5_IJNS4_23SM90_TMA_LOAD_MULTICASTES25_EEES23_vS24_EENS_8epilogue10collective18CollectiveEpilogueINS28_23Sm100TmaWarpSpecializedILi3ELi2ELi16ELb1ELb0EEEJNS5_IJSG_SG_SF_EEENS5_IJNSM_ISG_SC_EENSM_INS5_IJSS_NSA_ILi2EEEEEENS5_IJSC_SN_EEEEEEEENS_10bfloat16_tESL_S2K_SL_NS28_6fusion15FusionCallbacksIS2C_NS2L_17LinearCombinationIS2K_fS2K_fLNS_15FloatRoundStyleE2EEES2D_S2J_JEEENS4_5SM1004TMEM4LOAD26SM100_TMEM_LOAD_32dp32b16xES1H_NS1J_INS1K_ILi1ELi4ELi3EEENS1M_ILi16EEENSM_INS5_IJS1O_SS_EEENS5_IJSS_SC_EEEEEEENS4_39AutoVectorizingCopyWithAssumedAlignmentILi128EEENS4_14SM90_TMA_STOREES30_S32_S32_EEEvvEEEEvNT_6ParamsE --------------------------
	.section	.text._ZN7cutlass13device_kernelINS_4gemm6kernel13GemmUniversalIN4cute5tupleIJiiiiEEENS1_10collective13CollectiveMmaINS1_46MainloopSm100TmaUmmaWarpSpecializedBlockScaledILi8ELi2ELi2ENS5_IJNS4_1CILi4EEENSA_ILi1EEESC_EEEEENS5_IJNSA_ILi128EEENSA_ILi64EEESF_EEENS5_IJNS_12float_e4m3_tENS_13float_ue8m0_tEEEENS5_IJNS5_IJlSC_lEEENS4_6LayoutINS5_IJNS5_IJNS5_IJNSA_ILi32EEESB_EEEiEEESP_NS5_IJSC_iEEEEEENS5_IJNS5_IJNS5_IJNSA_ILi16EEESB_EEEiEEENS5_IJNS5_IJNSA_ILi0EEESC_EEENSA_ILi512EEEEEENS5_IJSV_iEEEEEEEEEEESK_S12_NS4_8TiledMMAINS4_8MMA_AtomIJNS4_21SM100_MMA_MXF8F6F4_SSISI_SI_fSJ_Li128ELi64ELNS4_4UMMA5MajorE0ELS17_0ELNS16_7ScaleInE0ELS18_0EEEEEENSM_INS5_IJSC_SC_SC_EEENS5_IJSV_SV_SV_EEEEENS5_IJNS4_10UnderscoreES1E_S1E_EEEEENS5_IJNS4_13SM90_TMA_LOADES1H_EEENS5_IJNS4_14ComposedLayoutINS4_7SwizzleILi3ELi4ELi3EEENS4_18smem_ptr_flag_bitsILi8EEENSM_INS5_IJNSA_ILi8EEESF_EEENS5_IJSF_SC_EEEEEEENSM_INS5_IJNS5_IJNS5_IJSO_SC_EEENS5_IJSN_SC_EEEEEESC_NS5_IJSB_SC_EEEEEENS5_IJNS5_IJNS5_IJST_SX_EEESW_EEESV_NS5_IJSC_SX_EEEEEEEEEEEvNS4_8identityENS5_IJNS4_23SM90_TMA_LOAD_MULTICASTES25_EEES23_vS24_EENS_8epilogue10collective18CollectiveEpilogueINS28_23Sm100TmaWarpSpecializedILi3ELi2ELi16ELb1ELb0EEEJNS5_IJSG_SG_SF_EEENS5_IJNSM_ISG_SC_EENSM_INS5_IJSS_NSA_ILi2EEEEEENS5_IJSC_SN_EEEEEEEENS_10bfloat16_tESL_S2K_SL_NS28_6fusion15FusionCallbacksIS2C_NS2L_17LinearCombinationIS2K_fS2K_fLNS_15FloatRoundStyleE2EEES2D_S2J_JEEENS4_5SM1004TMEM4LOAD26SM100_TMEM_LOAD_32dp32b16xES1H_NS1J_INS1K_ILi1ELi4ELi3EEENS1M_ILi16EEENSM_INS5_IJS1O_SS_EEENS5_IJSS_SC_EEEEEEENS4_39AutoVectorizingCopyWithAssumedAlignmentILi128EEENS4_14SM90_TMA_STOREES30_S32_S32_EEEvvEEEEvNT_6ParamsE,"ax",@progbits
	.align	128
.text._ZN7cutlass13device_kernelINS_4gemm6kernel13GemmUniversalIN4cute5tupleIJiiiiEEENS1_10collective13CollectiveMmaINS1_46MainloopSm100TmaUmmaWarpSpecializedBlockScaledILi8ELi2ELi2ENS5_IJNS4_1CILi4EEENSA_ILi1EEESC_EEEEENS5_IJNSA_ILi128EEENSA_ILi64EEESF_EEENS5_IJNS_12float_e4m3_tENS_13float_ue8m0_tEEEENS5_IJNS5_IJlSC_lEEENS4_6LayoutINS5_IJNS5_IJNS5_IJNSA_ILi32EEESB_EEEiEEESP_NS5_IJSC_iEEEEEENS5_IJNS5_IJNS5_IJNSA_ILi16EEESB_EEEiEEENS5_IJNS5_IJNSA_ILi0EEESC_EEENSA_ILi512EEEEEENS5_IJSV_iEEEEEEEEEEESK_S12_NS4_8TiledMMAINS4_8MMA_AtomIJNS4_21SM100_MMA_MXF8F6F4_SSISI_SI_fSJ_Li128ELi64ELNS4_4UMMA5MajorE0ELS17_0ELNS16_7ScaleInE0ELS18_0EEEEEENSM_INS5_IJSC_SC_SC_EEENS5_IJSV_SV_SV_EEEEENS5_IJNS4_10UnderscoreES1E_S1E_EEEEENS5_IJNS4_13SM90_TMA_LOADES1H_EEENS5_IJNS4_14ComposedLayoutINS4_7SwizzleILi3ELi4ELi3EEENS4_18smem_ptr_flag_bitsILi8EEENSM_INS5_IJNSA_ILi8EEESF_EEENS5_IJSF_SC_EEEEEEENSM_INS5_IJNS5_IJNS5_IJSO_SC_EEENS5_IJSN_SC_EEEEEESC_NS5_IJSB_SC_EEEEEENS5_IJNS5_IJNS5_IJST_SX_EEESW_EEESV_NS5_IJSC_SX_EEEEEEEEEEEvNS4_8identityENS5_IJNS4_23SM90_TMA_LOAD_MULTICASTES25_EEES23_vS24_EENS_8epilogue10collective18CollectiveEpilogueINS28_23Sm100TmaWarpSpecializedILi3ELi2ELi16ELb1ELb0EEEJNS5_IJSG_SG_SF_EEENS5_IJNSM_ISG_SC_EENSM_INS5_IJSS_NSA_ILi2EEEEEENS5_IJSC_SN_EEEEEEEENS_10bfloat16_tESL_S2K_SL_NS28_6fusion15FusionCallbacksIS2C_NS2L_17LinearCombinationIS2K_fS2K_fLNS_15FloatRoundStyleE2EEES2D_S2J_JEEENS4_5SM1004TMEM4LOAD26SM100_TMEM_LOAD_32dp32b16xES1H_NS1J_INS1K_ILi1ELi4ELi3EEENS1M_ILi16EEENSM_INS5_IJS1O_SS_EEENS5_IJSS_SC_EEEEEEENS4_39AutoVectorizingCopyWithAssumedAlignmentILi128EEENS4_14SM90_TMA_STOREES30_S32_S32_EEEvvEEEEvNT_6ParamsE:
        .type           _ZN7cutlass13device_kernelINS_4gemm6kernel13GemmUniversalIN4cute5tupleIJiiiiEEENS1_10collective13CollectiveMmaINS1_46MainloopSm100TmaUmmaWarpSpecializedBlockScaledILi8ELi2ELi2ENS5_IJNS4_1CILi4EEENSA_ILi1EEESC_EEEEENS5_IJNSA_ILi128EEENSA_ILi64EEESF_EEENS5_IJNS_12float_e4m3_tENS_13float_ue8m0_tEEEENS5_IJNS5_IJlSC_lEEENS4_6LayoutINS5_IJNS5_IJNS5_IJNSA_ILi32EEESB_EEEiEEESP_NS5_IJSC_iEEEEEENS5_IJNS5_IJNS5_IJNSA_ILi16EEESB_EEEiEEENS5_IJNS5_IJNSA_ILi0EEESC_EEENSA_ILi512EEEEEENS5_IJSV_iEEEEEEEEEEESK_S12_NS4_8TiledMMAINS4_8MMA_AtomIJNS4_21SM100_MMA_MXF8F6F4_SSISI_SI_fSJ_Li128ELi64ELNS4_4UMMA5MajorE0ELS17_0ELNS16_7ScaleInE0ELS18_0EEEEEENSM_INS5_IJSC_SC_SC_EEENS5_IJSV_SV_SV_EEEEENS5_IJNS4_10UnderscoreES1E_S1E_EEEEENS5_IJNS4_13SM90_TMA_LOADES1H_EEENS5_IJNS4_14ComposedLayoutINS4_7SwizzleILi3ELi4ELi3EEENS4_18smem_ptr_flag_bitsILi8EEENSM_INS5_IJNSA_ILi8EEESF_EEENS5_IJSF_SC_EEEEEEENSM_INS5_IJNS5_IJNS5_IJSO_SC_EEENS5_IJSN_SC_EEEEEESC_NS5_IJSB_SC_EEEEEENS5_IJNS5_IJNS5_IJST_SX_EEESW_EEESV_NS5_IJSC_SX_EEEEEEEEEEEvNS4_8identityENS5_IJNS4_23SM90_TMA_LOAD_MULTICASTES25_EEES23_vS24_EENS_8epilogue10collective18CollectiveEpilogueINS28_23Sm100TmaWarpSpecializedILi3ELi2ELi16ELb1ELb0EEEJNS5_IJSG_SG_SF_EEENS5_IJNSM_ISG_SC_EENSM_INS5_IJSS_NSA_ILi2EEEEEENS5_IJSC_SN_EEEEEEEENS_10bfloat16_tESL_S2K_SL_NS28_6fusion15FusionCallbacksIS2C_NS2L_17LinearCombinationIS2K_fS2K_fLNS_15FloatRoundStyleE2EEES2D_S2J_JEEENS4_5SM1004TMEM4LOAD26SM100_TMEM_LOAD_32dp32b16xES1H_NS1J_INS1K_ILi1ELi4ELi3EEENS1M_ILi16EEENSM_INS5_IJS1O_SS_EEENS5_IJSS_SC_EEEEEEENS4_39AutoVectorizingCopyWithAssumedAlignmentILi128EEENS4_14SM90_TMA_STOREES30_S32_S32_EEEvvEEEEvNT_6ParamsE,@function
        .size           _ZN7cutlass13device_kernelINS_4gemm6kernel13GemmUniversalIN4cute5tupleIJiiiiEEENS1_10collective13CollectiveMmaINS1_46MainloopSm100TmaUmmaWarpSpecializedBlockScaledILi8ELi2ELi2ENS5_IJNS4_1CILi4EEENSA_ILi1EEESC_EEEEENS5_IJNSA_ILi128EEENSA_ILi64EEESF_EEENS5_IJNS_12float_e4m3_tENS_13float_ue8m0_tEEEENS5_IJNS5_IJlSC_lEEENS4_6LayoutINS5_IJNS5_IJNS5_IJNSA_ILi32EEESB_EEEiEEESP_NS5_IJSC_iEEEEEENS5_IJNS5_IJNS5_IJNSA_ILi16EEESB_EEEiEEENS5_IJNS5_IJNSA_ILi0EEESC_EEENSA_ILi512EEEEEENS5_IJSV_iEEEEEEEEEEESK_S12_NS4_8TiledMMAINS4_8MMA_AtomIJNS4_21SM100_MMA_MXF8F6F4_SSISI_SI_fSJ_Li128ELi64ELNS4_4UMMA5MajorE0ELS17_0ELNS16_7ScaleInE0ELS18_0EEEEEENSM_INS5_IJSC_SC_SC_EEENS5_IJSV_SV_SV_EEEEENS5_IJNS4_10UnderscoreES1E_S1E_EEEEENS5_IJNS4_13SM90_TMA_LOADES1H_EEENS5_IJNS4_14ComposedLayoutINS4_7SwizzleILi3ELi4ELi3EEENS4_18smem_ptr_flag_bitsILi8EEENSM_INS5_IJNSA_ILi8EEESF_EEENS5_IJSF_SC_EEEEEEENSM_INS5_IJNS5_IJNS5_IJSO_SC_EEENS5_IJSN_SC_EEEEEESC_NS5_IJSB_SC_EEEEEENS5_IJNS5_IJNS5_IJST_SX_EEESW_EEESV_NS5_IJSC_SX_EEEEEEEEEEEvNS4_8identityENS5_IJNS4_23SM90_TMA_LOAD_MULTICASTES25_EEES23_vS24_EENS_8epilogue10collective18CollectiveEpilogueINS28_23Sm100TmaWarpSpecializedILi3ELi2ELi16ELb1ELb0EEEJNS5_IJSG_SG_SF_EEENS5_IJNSM_ISG_SC_EENSM_INS5_IJSS_NSA_ILi2EEEEEENS5_IJSC_SN_EEEEEEEENS_10bfloat16_tESL_S2K_SL_NS28_6fusion15FusionCallbacksIS2C_NS2L_17LinearCombinationIS2K_fS2K_fLNS_15FloatRoundStyleE2EEES2D_S2J_JEEENS4_5SM1004TMEM4LOAD26SM100_TMEM_LOAD_32dp32b16xES1H_NS1J_INS1K_ILi1ELi4ELi3EEENS1M_ILi16EEENSM_INS5_IJS1O_SS_EEENS5_IJSS_SC_EEEEEEENS4_39AutoVectorizingCopyWithAssumedAlignmentILi128EEENS4_14SM90_TMA_STOREES30_S32_S32_EEEvvEEEEvNT_6ParamsE,(.L_x_208 - _ZN7cutlass13device_kernelINS_4gemm6kernel13GemmUniversalIN4cute5tupleIJiiiiEEENS1_10collective13CollectiveMmaINS1_46MainloopSm100TmaUmmaWarpSpecializedBlockScaledILi8ELi2ELi2ENS5_IJNS4_1CILi4EEENSA_ILi1EEESC_EEEEENS5_IJNSA_ILi128EEENSA_ILi64EEESF_EEENS5_IJNS_12float_e4m3_tENS_13float_ue8m0_tEEEENS5_IJNS5_IJlSC_lEEENS4_6LayoutINS5_IJNS5_IJNS5_IJNSA_ILi32EEESB_EEEiEEESP_NS5_IJSC_iEEEEEENS5_IJNS5_IJNS5_IJNSA_ILi16EEESB_EEEiEEENS5_IJNS5_IJNSA_ILi0EEESC_EEENSA_ILi512EEEEEENS5_IJSV_iEEEEEEEEEEESK_S12_NS4_8TiledMMAINS4_8MMA_AtomIJNS4_21SM100_MMA_MXF8F6F4_SSISI_SI_fSJ_Li128ELi64ELNS4_4UMMA5MajorE0ELS17_0ELNS16_7ScaleInE0ELS18_0EEEEEENSM_INS5_IJSC_SC_SC_EEENS5_IJSV_SV_SV_EEEEENS5_IJNS4_10UnderscoreES1E_S1E_EEEEENS5_IJNS4_13SM90_TMA_LOADES1H_EEENS5_IJNS4_14ComposedLayoutINS4_7SwizzleILi3ELi4ELi3EEENS4_18smem_ptr_flag_bitsILi8EEENSM_INS5_IJNSA_ILi8EEESF_EEENS5_IJSF_SC_EEEEEEENSM_INS5_IJNS5_IJNS5_IJSO_SC_EEENS5_IJSN_SC_EEEEEESC_NS5_IJSB_SC_EEEEEENS5_IJNS5_IJNS5_IJST_SX_EEESW_EEESV_NS5_IJSC_SX_EEEEEEEEEEEvNS4_8identityENS5_IJNS4_23SM90_TMA_LOAD_MULTICASTES25_EEES23_vS24_EENS_8epilogue10collective18CollectiveEpilogueINS28_23Sm100TmaWarpSpecializedILi3ELi2ELi16ELb1ELb0EEEJNS5_IJSG_SG_SF_EEENS5_IJNSM_ISG_SC_EENSM_INS5_IJSS_NSA_ILi2EEEEEENS5_IJSC_SN_EEEEEEEENS_10bfloat16_tESL_S2K_SL_NS28_6fusion15FusionCallbacksIS2C_NS2L_17LinearCombinationIS2K_fS2K_fLNS_15FloatRoundStyleE2EEES2D_S2J_JEEENS4_5SM1004TMEM4LOAD26SM100_TMEM_LOAD_32dp32b16xES1H_NS1J_INS1K_ILi1ELi4ELi3EEENS1M_ILi16EEENSM_INS5_IJS1O_SS_EEENS5_IJSS_SC_EEEEEEENS4_39AutoVectorizingCopyWithAssumedAlignmentILi128EEENS4_14SM90_TMA_STOREES30_S32_S32_EEEvvEEEEvNT_6ParamsE)
        .other          _ZN7cutlass13device_kernelINS_4gemm6kernel13GemmUniversalIN4cute5tupleIJiiiiEEENS1_10collective13CollectiveMmaINS1_46MainloopSm100TmaUmmaWarpSpecializedBlockScaledILi8ELi2ELi2ENS5_IJNS4_1CILi4EEENSA_ILi1EEESC_EEEEENS5_IJNSA_ILi128EEENSA_ILi64EEESF_EEENS5_IJNS_12float_e4m3_tENS_13float_ue8m0_tEEEENS5_IJNS5_IJlSC_lEEENS4_6LayoutINS5_IJNS5_IJNS5_IJNSA_ILi32EEESB_EEEiEEESP_NS5_IJSC_iEEEEEENS5_IJNS5_IJNS5_IJNSA_ILi16EEESB_EEEiEEENS5_IJNS5_IJNSA_ILi0EEESC_EEENSA_ILi512EEEEEENS5_IJSV_iEEEEEEEEEEESK_S12_NS4_8TiledMMAINS4_8MMA_AtomIJNS4_21SM100_MMA_MXF8F6F4_SSISI_SI_fSJ_Li128ELi64ELNS4_4UMMA5MajorE0ELS17_0ELNS16_7ScaleInE0ELS18_0EEEEEENSM_INS5_IJSC_SC_SC_EEENS5_IJSV_SV_SV_EEEEENS5_IJNS4_10UnderscoreES1E_S1E_EEEEENS5_IJNS4_13SM90_TMA_LOADES1H_EEENS5_IJNS4_14ComposedLayoutINS4_7SwizzleILi3ELi4ELi3EEENS4_18smem_ptr_flag_bitsILi8EEENSM_INS5_IJNSA_ILi8EEESF_EEENS5_IJSF_SC_EEEEEEENSM_INS5_IJNS5_IJNS5_IJSO_SC_EEENS5_IJSN_SC_EEEEEESC_NS5_IJSB_SC_EEEEEENS5_IJNS5_IJNS5_IJST_SX_EEESW_EEESV_NS5_IJSC_SX_EEEEEEEEEEEvNS4_8identityENS5_IJNS4_23SM90_TMA_LOAD_MULTICASTES25_EEES23_vS24_EENS_8epilogue10collective18CollectiveEpilogueINS28_23Sm100TmaWarpSpecializedILi3ELi2ELi16ELb1ELb0EEEJNS5_IJSG_SG_SF_EEENS5_IJNSM_ISG_SC_EENSM_INS5_IJSS_NSA_ILi2EEEEEENS5_IJSC_SN_EEEEEEEENS_10bfloat16_tESL_S2K_SL_NS28_6fusion15FusionCallbacksIS2C_NS2L_17LinearCombinationIS2K_fS2K_fLNS_15FloatRoundStyleE2EEES2D_S2J_JEEENS4_5SM1004TMEM4LOAD26SM100_TMEM_LOAD_32dp32b16xES1H_NS1J_INS1K_ILi1ELi4ELi3EEENS1M_ILi16EEENSM_INS5_IJS1O_SS_EEENS5_IJSS_SC_EEEEEEENS4_39AutoVectorizingCopyWithAssumedAlignmentILi128EEENS4_14SM90_TMA_STOREES30_S32_S32_EEEvvEEEEvNT_6ParamsE,@"STO_CUDA_ENTRY STV_DEFAULT"
_ZN7cutlass13device_kernelINS_4gemm6kernel13GemmUniversalIN4cute5tupleIJiiiiEEENS1_10collective13CollectiveMmaINS1_46MainloopSm100TmaUmmaWarpSpecializedBlockScaledILi8ELi2ELi2ENS5_IJNS4_1CILi4EEENSA_ILi1EEESC_EEEEENS5_IJNSA_ILi128EEENSA_ILi64EEESF_EEENS5_IJNS_12float_e4m3_tENS_13float_ue8m0_tEEEENS5_IJNS5_IJlSC_lEEENS4_6LayoutINS5_IJNS5_IJNS5_IJNSA_ILi32EEESB_EEEiEEESP_NS5_IJSC_iEEEEEENS5_IJNS5_IJNS5_IJNSA_ILi16EEESB_EEEiEEENS5_IJNS5_IJNSA_ILi0EEESC_EEENSA_ILi512EEEEEENS5_IJSV_iEEEEEEEEEEESK_S12_NS4_8TiledMMAINS4_8MMA_AtomIJNS4_21SM100_MMA_MXF8F6F4_SSISI_SI_fSJ_Li128ELi64ELNS4_4UMMA5MajorE0ELS17_0ELNS16_7ScaleInE0ELS18_0EEEEEENSM_INS5_IJSC_SC_SC_EEENS5_IJSV_SV_SV_EEEEENS5_IJNS4_10UnderscoreES1E_S1E_EEEEENS5_IJNS4_13SM90_TMA_LOADES1H_EEENS5_IJNS4_14ComposedLayoutINS4_7SwizzleILi3ELi4ELi3EEENS4_18smem_ptr_flag_bitsILi8EEENSM_INS5_IJNSA_ILi8EEESF_EEENS5_IJSF_SC_EEEEEEENSM_INS5_IJNS5_IJNS5_IJSO_SC_EEENS5_IJSN_SC_EEEEEESC_NS5_IJSB_SC_EEEEEENS5_IJNS5_IJNS5_IJST_SX_EEESW_EEESV_NS5_IJSC_SX_EEEEEEEEEEEvNS4_8identityENS5_IJNS4_23SM90_TMA_LOAD_MULTICASTES25_EEES23_vS24_EENS_8epilogue10collective18CollectiveEpilogueINS28_23Sm100TmaWarpSpecializedILi3ELi2ELi16ELb1ELb0EEEJNS5_IJSG_SG_SF_EEENS5_IJNSM_ISG_SC_EENSM_INS5_IJSS_NSA_ILi2EEEEEENS5_IJSC_SN_EEEEEEEENS_10bfloat16_tESL_S2K_SL_NS28_6fusion15FusionCallbacksIS2C_NS2L_17LinearCombinationIS2K_fS2K_fLNS_15FloatRoundStyleE2EEES2D_S2J_JEEENS4_5SM1004TMEM4LOAD26SM100_TMEM_LOAD_32dp32b16xES1H_NS1J_INS1K_ILi1ELi4ELi3EEENS1M_ILi16EEENSM_INS5_IJS1O_SS_EEENS5_IJSS_SC_EEEEEEENS4_39AutoVectorizingCopyWithAssumedAlignmentILi128EEENS4_14SM90_TMA_STOREES30_S32_S32_EEEvvEEEEvNT_6ParamsE:
[----:B------:R-:W1:Y:S01]  /*0000*/  LDC R1, c[0x0][0x37c] ;  /* 0x0000df00ff017b82 */ /* 0x000e620000000800 */
[----:B------:R-:W2:Y:S01]  /*0010*/  S2R R81, SR_TID.X ;  /* 0x0000000000517919 */ /* 0x000ea20000002100 */
[----:B------:R-:W3:Y:S01]  /*0020*/  LDCU.64 UR12, c[0x0][0xc90] ;  /* 0x00019200ff0c77ac */ /* 0x000ee20008000a00 */
[----:B------:R-:W-:Y:S02]  /*0030*/  PRMT R85, RZ, 0x7610, R85 ;  /* 0x00007610ff557816 */ /* 0x000fe40000000055 */
[----:B------:R-:W-:Y:S01]  /*0040*/  ELECT P4, URZ, PT ;  /* 0x0000000000ff782f */ /* 0x000fe20003880000 */
[----:B---3--:R-:W-:-:S04]  /*0050*/  UISETP.NE.U32.AND UP0, UPT, UR12, URZ, UPT ;  /* 0x000000ff0c00728c */ /* 0x008fc8000bf05070 */
[----:B------:R-:W-:Y:S01]  /*0060*/  UISETP.NE.AND.EX UP0, UPT, UR13, URZ, UPT, UP0 ;  /* 0x000000ff0d00728c */ /* 0x000fe2000bf05300 */
[----:B--2---:R-:W-:-:S05]  /*0070*/  SHF.R.U32.HI R86, RZ, 0x5, R81 ;  /* 0x00000005ff567819 */ /* 0x004fca0000011651 */
[----:B------:R-:W2:Y:S02]  /*0080*/  SHFL.IDX PT, R0, R86, RZ, 0x1f ;  /* 0x00001fff56007589 */ /* 0x000ea400000e0000 */
[----:B--2---:R-:W-:Y:S01]  /*0090*/  R2UR UR20, R0 ;  /* 0x00000000001472ca */ /* 0x004fe200000e0000 */
[----:B-1----:R-:W-:-:S14]  /*00a0*/  BRA.U UP0, `(.L_x_0) ;  /* 0x0000000100307547 */ /* 0x002fdc000b800000 */
[----:B------:R-:W1:Y:S02]  /*00b0*/  LDCU.64 UR4, c[0x0][0xc88] ;  /* 0x00019100ff0477ac */ /* 0x000e640008000a00 */
[----:B-1----:R-:W-:-:S04]  /*00c0*/  UISETP.NE.U32.AND UP0, UPT, UR4, URZ, UPT ;  /* 0x000000ff0400728c */ /* 0x002fc8000bf05070 */
[----:B------:R-:W-:-:S09]  /*00d0*/  UISETP.NE.AND.EX UP0, UPT, UR5, URZ, UPT, UP0 ;  /* 0x000000ff0500728c */ /* 0x000fd2000bf05300 */
[----:B------:R-:W-:Y:S05]  /*00e0*/  BRA.U !UP0, `(.L_x_1) ;  /* 0x0000000108147547 */ /* 0x000fea000b800000 */
[----:B------:R-:W1:Y:S01]  /*00f0*/  LDC.64 R2, c[0x0][0xc88] ;  /* 0x00032200ff027b82 */ /* 0x000e620000000a00 */
[----:B------:R-:W1:Y:S02]  /*0100*/  LDCU.64 UR4, c[0x0][0x358] ;  /* 0x00006b00ff0477ac */ /* 0x000e640008000a00 */
[----:B-1----:R1:W5:Y:S01]  /*0110*/  LDG.E R45, desc[UR4][R2.64] ;  /* 0x00000004022d7981 */ /* 0x002362000c1e1900 */
[----:B------:R-:W-:Y:S01]  /*0120*/  HFMA2 R85, -RZ, RZ, 0, 5.9604644775390625e-08 ;  /* 0x00000001ff557431 */ /* 0x000fe200000001ff */
[----:B------:R-:W-:Y:S05]  /*0130*/  BRA `(.L_x_0) ;  /* 0x00000000000c7947 */ /* 0x000fea0003800000 */
.L_x_1:
[----:B------:R-:W1:Y:S01]  /*0140*/  LDCU UR4, c[0x0][0xc80] ;  /* 0x00019000ff0477ac */ /* 0x000e620008000800 */
[----:B------:R-:W-:Y:S01]  /*0150*/  HFMA2 R85, -RZ, RZ, 0, 5.9604644775390625e-08 ;  /* 0x00000001ff557431 */ /* 0x000fe200000001ff */
[----:B-1----:R-:W-:-:S07]  /*0160*/  MOV R45, UR4 ;  /* 0x00000004002d7c02 */ /* 0x002fce0008000f00 */
.L_x_0:
[----:B------:R-:W2:Y:S02]  /*0170*/  LDCU.64 UR4, c[0x0][0xcb0] ;  /* 0x00019600ff0477ac */ /* 0x000ea40008000a00 */
[----:B--2---:R-:W-:-:S04]  /*0180*/  UISETP.NE.U32.AND UP0, UPT, UR4, URZ, UPT ;  /* 0x000000ff0400728c */ /* 0x004fc8000bf05070 */
[----:B------:R-:W-:-:S09]  /*0190*/  UISETP.NE.AND.EX UP0, UPT, UR5, URZ, UPT, UP0 ;  /* 0x000000ff0500728c */ /* 0x000fd2000bf05300 */
[----:B------:R-:W-:Y:S05]  /*01a0*/  BRA.U UP0, `(.L_x_2) ;  /* 0x0000000100287547 */ /* 0x000fea000b800000 */
[----:B------:R-:W2:Y:S02]  /*01b0*/  LDCU.64 UR4, c[0x0][0xca8] ;  /* 0x00019500ff0477ac */ /* 0x000ea40008000a00 */
[----:B--2---:R-:W-:-:S04]  /*01c0*/  UISETP.NE.U32.AND UP0, UPT, UR4, URZ, UPT ;  /* 0x000000ff0400728c */ /* 0x004fc8000bf05070 */
[----:B------:R-:W-:-:S09]  /*01d0*/  UISETP.NE.AND.EX UP0, UPT, UR5, URZ, UPT, UP0 ;  /* 0x000000ff0500728c */ /* 0x000fd2000bf05300 */
[----:B------:R-:W-:Y:S05]  /*01e0*/  BRA.U !UP0, `(.L_x_3) ;  /* 0x0000000108107547 */ /* 0x000fea000b800000 */
[----:B-1----:R-:W1:Y:S01]  /*01f0*/  LDC.64 R2, c[0x0][0xca8] ;  /* 0x00032a00ff027b82 */ /* 0x002e620000000a00 */
[----:B------:R-:W1:Y:S02]  /*0200*/  LDCU.64 UR4, c[0x0][0x358] ;  /* 0x00006b00ff0477ac */ /* 0x000e640008000a00 */
[----:B-1----:R2:W5:Y:S01]  /*0210*/  LDG.E R43, desc[UR4][R2.64] ;  /* 0x00000004022b7981 */ /* 0x002562000c1e1900 */
[----:B------:R-:W-:Y:S05]  /*0220*/  BRA `(.L_x_2) ;  /* 0x0000000000087947 */ /* 0x000fea0003800000 */
.L_x_3:
[----:B------:R-:W2:Y:S02]  /*0230*/  LDCU UR4, c[0x0][0xca0] ;  /* 0x00019400ff0477ac */ /* 0x000ea40008000800 */
[----:B--2---:R-:W-:Y:S02]  /*0240*/  MOV R43, UR4 ;  /* 0x00000004002b7c02 */ /* 0x004fe40008000f00 */
.L_x_2:
[----:B------:R-:W-:Y:S01]  /*0250*/  IMAD.U32 R0, RZ, RZ, UR20 ;  /* 0x00000014ff007e24 */ /* 0x000fe2000f8e00ff */
[----:B------:R-:W-:Y:S04]  /*0260*/  BSSY.RECONVERGENT B0, `(.L_x_4) ;  /* 0x0000012000007945 */ /* 0x000fe80003800200 */
[C---:B------:R-:W-:Y:S02]  /*0270*/  ISETP.NE.OR P1, PT, R0.reuse, 0x1, !P4 ;  /* 0x000000010000780c */ /* 0x040fe40006725670 */
[----:B------:R-:W-:-:S11]  /*0280*/  ISETP.NE.OR P0, PT, R0, 0x3, !P4 ;  /* 0x000000030000780c */ /* 0x000fd60006705670 */
[----:B------:R-:W-:Y:S05]  /*0290*/  @P1 BRA `(.L_x_5) ;  /* 0x0000000000381947 */ /* 0x000fea0003800000 */
[----:B------:R-:W3:Y:S02]  /*02a0*/  LDCU.64 UR4, c[0x0][0x348] ;  /* 0x00006900ff0477ac */ /* 0x000ee40008000a00 */
[----:B---3--:R-:W-:Y:S02]  /*02b0*/  UIADD3 UR10, UP3, UPT, UR4, 0x80, URZ ;  /* 0x00000080040a7890 */ /* 0x008fe4000ff7e0ff */
[----:B------:R-:W-:Y:S02]  /*02c0*/  UIADD3 UR8, UP2, UPT, UR4, 0x180, URZ ;  /* 0x0000018004087890 */ /* 0x000fe4000ff5e0ff */
[----:B------:R-:W-:Y:S02]  /*02d0*/  UIADD3 UR6, UP1, UPT, UR4, 0x280, URZ ;  /* 0x0000028004067890 */ /* 0x000fe4000ff3e0ff */
[----:B------:R-:W-:Y:S02]  /*02e0*/  UIADD3 UR4, UP0, UPT, UR4, 0x380, URZ ;  /* 0x0000038004047890 */ /* 0x000fe4000ff1e0ff */
[----:B------:R-:W-:-:S02]  /*02f0*/  UIADD3.X UR11, UPT, UPT, URZ, UR5, URZ, UP3, !UPT ;  /* 0x00000005ff0b7290 */ /* 0x000fc40009ffe4ff */
[----:B------:R-:W-:Y:S02]  /*0300*/  UIADD3.X UR9, UPT, UPT, URZ, UR5, URZ, UP2, !UPT ;  /* 0x00000005ff097290 */ /* 0x000fe400097fe4ff */
[----:B------:R-:W-:Y:S02]  /*0310*/  UIADD3.X UR7, UPT, UPT, URZ, UR5, URZ, UP1, !UPT ;  /* 0x00000005ff077290 */ /* 0x000fe40008ffe4ff */
[----:B------:R-:W-:-:S03]  /*0320*/  UIADD3.X UR5, UPT, UPT, URZ, UR5, URZ, UP0, !UPT ;  /* 0x00000005ff057290 */ /* 0x000fc600087fe4ff */
[----:B------:R3:W-:Y:S02]  /*0330*/  UTMACCTL.PF [UR10] ;  /* 0x000000000a0079b9 */ /* 0x0007e40008040000 */
[----:B------:R3:W-:Y:S02]  /*0340*/  UTMACCTL.PF [UR8] ;  /* 0x00000000080079b9 */ /* 0x0007e40008040000 */
[----:B------:R3:W-:Y:S02]  /*0350*/  UTMACCTL.PF [UR6] ;  /* 0x00000000060079b9 */ /* 0x0007e40008040000 */
[----:B------:R3:W-:Y:S02]  /*0360*/  UTMACCTL.PF [UR4] ;  /* 0x00000000040079b9 */ /* 0x0007e40008040000 */
[----:B---3--:R-:W-:Y:S01]  /*0370*/  NOP ;  /* 0x0000000000007918 */ /* 0x008fe20000000000 */
.L_x_5:
[----:B------:R-:W-:Y:S05]  /*0380*/  BSYNC.RECONVERGENT B0 ;  /* 0x0000000000007941 */ /* 0x000fea0003800200 */
.L_x_4:
[----:B------:R-:W-:Y:S04]  /*0390*/  BSSY.RECONVERGENT B0, `(.L_x_6) ;  /* 0x000000a000007945 */ /* 0x000fe80003800200 */
[----:B------:R-:W-:Y:S05]  /*03a0*/  @P0 BRA `(.L_x_7) ;  /* 0x0000000000200947 */ /* 0x000fea0003800000 */
[----:B------:R-:W3:Y:S02]  /*03b0*/  LDCU.64 UR4, c[0x0][0x348] ;  /* 0x00006900ff0477ac */ /* 0x000ee40008000a00 */
[----:B---3--:R-:W-:Y:S02]  /*03c0*/  UIADD3 UR6, UP1, UPT, UR4, 0x980, URZ ;  /* 0x0000098004067890 */ /* 0x008fe4000ff3e0ff */
[----:B------:R-:W-:Y:S02]  /*03d0*/  UIADD3 UR4, UP0, UPT, UR4, 0xa80, URZ ;  /* 0x00000a8004047890 */ /* 0x000fe4000ff1e0ff */
[----:B------:R-:W-:Y:S02]  /*03e0*/  UIADD3.X UR7, UPT, UPT, URZ, UR5, URZ, UP1, !UPT ;  /* 0x00000005ff077290 */ /* 0x000fe40008ffe4ff */
[----:B------:R-:W-:-:S07]  /*03f0*/  UIADD3.X UR5, UPT, UPT, URZ, UR5, URZ, UP0, !UPT ;  /* 0x00000005ff057290 */ /* 0x000fce00087fe4ff */
[----:B------:R3:W-:Y:S02]  /*0400*/  UTMACCTL.PF [UR6] ;  /* 0x00000000060079b9 */ /* 0x0007e40008040000 */
[----:B------:R3:W-:Y:S02]  /*0410*/  UTMACCTL.PF [UR4] ;  /* 0x00000000040079b9 */ /* 0x0007e40008040000 */
[----:B---3--:R-:W-:Y:S01]  /*0420*/  NOP ;  /* 0x0000000000007918 */ /* 0x008fe20000000000 */
.L_x_7:
[----:B------:R-:W-:Y:S05]  /*0430*/  BSYNC.RECONVERGENT B0 ;  /* 0x0000000000007941 */ /* 0x000fea0003800200 */
.L_x_6:
[----:B------:R-:W3:Y:S01]  /*0440*/  LDCU.64 UR4, c[0x0][0xc88] ;  /* 0x00019100ff0477ac */ /* 0x000ee20008000a00 */
[----:B------:R-:W-:Y:S02]  /*0450*/  UISETP.EQ.U32.AND UP2, UPT, UR12, URZ, UPT ;  /* 0x000000ff0c00728c */ /* 0x000fe4000bf42070 */
[----:B------:R-:W-:Y:S02]  /*0460*/  UPLOP3.LUT UP3, UPT, UPT, UPT, UPT, 0x80, 0x8 ;  /* 0x000000000008789c */ /* 0x000fe40003f6f070 */
[----:B---3--:R-:W-:-:S04]  /*0470*/  UISETP.NE.U32.AND UP0, UPT, UR4, URZ, UPT ;  /* 0x000000ff0400728c */ /* 0x008fc8000bf05070 */
[----:B------:R-:W-:-:S04]  /*0480*/  UISETP.NE.AND.EX UP1, UPT, UR5, URZ, UPT, UP0 ;  /* 0x000000ff0500728c */ /* 0x000fc8000bf25300 */
[----:B------:R-:W-:-:S04]  /*0490*/  UISETP.EQ.OR.EX UP4, UPT, UR13, URZ, !UP1, UP2 ;  /* 0x000000ff0d00728c */ /* 0x000fc8000cf82720 */
[----:B------:R-:W-:-:S06]  /*04a0*/  UP2UR UR4, UPR, URZ, 0x10 ;  /* 0x00000010ff047883 */ /* 0x000fcc0008000000 */
[----:B------:R-:W-:Y:S01]  /*04b0*/  MOV R96, UR4 ;  /* 0x0000000400607c02 */ /* 0x000fe20008000f00 */
[----:B------:R-:W-:Y:S06]  /*04c0*/  BRA.U !UP4, `(.L_x_8) ;  /* 0x000000010c207547 */ /* 0x000fec000b800000 */
[----:B------:R-:W-:Y:S01]  /*04d0*/  UISETP.NE.U32.AND UP0, UPT, UR12, URZ, UPT ;  /* 0x000000ff0c00728c */ /* 0x000fe2000bf05070 */
[----:B-----5:R-:W-:Y:S01]  /*04e0*/  FSETP.NEU.AND P0, PT, R45, RZ, PT ;  /* 0x000000ff2d00720b */ /* 0x020fe20003f0d000 */
[----:B------:R-:W-:Y:S02]  /*04f0*/  USEL UR4, URZ, 0xffffffff, UP1 ;  /* 0xffffffffff047887 */ /* 0x000fe40008800000 */
[----:B------:R-:W-:-:S10]  /*0500*/  UISETP.NE.AND.EX UP2, UPT, UR13, URZ, UPT, UP0 ;  /* 0x000000ff0d00728c */ /* 0x000fd4000bf45300 */
[----:B------:R-:W-:Y:S01]  /*0510*/  VOTEU.ANY UP0, P0 ;  /* 0x0000000000ff7886 */ /* 0x000fe20000000100 */
[----:B------:R-:W-:-:S04]  /*0520*/  @!UP2 USEL UR4, URZ, 0xffffffff, UP0 ;  /* 0xffffffffff04a887 */ /* 0x000fc80008000000 */
[----:B------:R-:W-:-:S04]  /*0530*/  ULOP3.LUT UR4, UR4, 0x1, URZ, 0xc0, !UPT ;  /* 0x0000000104047892 */ /* 0x000fc8000f8ec0ff */
[----:B------:R-:W-:-:S11]  /*0540*/  UISETP.NE.U32.AND UP3, UPT, UR4, 0x1, UPT ;  /* 0x000000010400788c */ /* 0x000fd6000bf65070 */
.L_x_8:
[----:B-12---:R-:W1:Y:S02]  /*0550*/  SHFL.IDX PT, R2, R86, RZ, 0x1f ;  /* 0x00001fff56027589 */ /* 0x006e6400000e0000 */
[----:B-1----:R-:W-:-:S13]  /*0560*/  ISETP.NE.AND P0, PT, R2, RZ, PT ;  /* 0x000000ff0200720c */ /* 0x002fda0003f05270 */
[----:B------:R-:W-:Y:S05]  /*0570*/  @P0 BRA `(.L_x_9) ;  /* 0x0000000000840947 */ /* 0x000fea0003800000 */
[----:B------:R-:W-:Y:S01]  /*0580*/  ELECT P0, URZ, PT ;  /* 0x0000000000ff782f */ /* 0x000fe20003800000 */
[----:B------:R-:W-:-:S12]  /*0590*/  BSSY.RECONVERGENT B0, `(.L_x_9) ;  /* 0x000001f000007945 */ /* 0x000fd80003800200 */
[----:B------:R-:W-:Y:S05]  /*05a0*/  @!P0 BRA `(.L_x_10) ;  /* 0x0000000000748947 */ /* 0x000fea0003800000 */
[----:B------:R-:W1:Y:S01]  /*05b0*/  S2UR UR4, SR_CgaCtaId ;  /* 0x00000000000479c3 */ /* 0x000e620000008800 */
[----:B------:R-:W-:Y:S01]  /*05c0*/  UMOV UR5, 0x400 ;  /* 0x0000040000057882 */ /* 0x000fe20000000000 */
[----:B------:R-:W-:Y:S01]  /*05d0*/  UMOV UR8, 0x1 ;  /* 0x0000000100087882 */ /* 0x000fe20000000000 */
[----:B------:R-:W-:Y:S01]  /*05e0*/  UMOV UR6, 0x4 ;  /* 0x0000000400067882 */ /* 0x000fe20000000000 */
[----:B------:R-:W-:-:S04]  /*05f0*/  UIADD3 UR8, UPT, UPT, -UR8, 0x100000, URZ ;  /* 0x0010000008087890 */ /* 0x000fc8000fffe1ff */
[----:B------:R-:W-:Y:S02]  /*0600*/  USHF.L.U32 UR9, UR8, 0xb, URZ ;  /* 0x0000000b08097899 */ /* 0x000fe400080006ff */
[----:B------:R-:W-:Y:S02]  /*0610*/  USHF.L.U32 UR8, UR8, 0x1, URZ ;  /* 0x0000000108087899 */ /* 0x000fe400080006ff */
[----:B------:R-:W-:-:S04]  /*0620*/  UIADD3 UR6, UPT, UPT, -UR6, 0x100000, URZ ;  /* 0x0010000006067890 */ /* 0x000fc8000fffe1ff */
[----:B------:R-:W-:Y:S02]  /*0630*/  USHF.L.U32 UR7, UR6, 0xb, URZ ;  /* 0x0000000b06077899 */ /* 0x000fe400080006ff */
[----:B------:R-:W-:Y:S02]  /*0640*/  USHF.L.U32 UR6, UR6, 0x1, URZ ;  /* 0x0000000106067899 */ /* 0x000fe400080006ff */
[----:B-1----:R-:W-:Y:S01]  /*0650*/  ULEA UR4, UR4, UR5, 0x18 ;  /* 0x0000000504047291 */ /* 0x002fe2000f8ec0ff */
[----:B------:R-:W1:Y:S11]  /*0660*/  FENCE.VIEW.ASYNC.S ;  /* 0x00000000000073c6 */ /* 0x000e760000000000 */
[----:B-1----:R1:W2:Y:S01]  /*0670*/  SYNCS.EXCH.64 URZ, [UR4], UR8 ;  /* 0x0000000804ff75b2 */ /* 0x0022a20008000100 */
[----:B------:R1:W3:Y:S01]  /*0680*/  SYNCS.EXCH.64 URZ, [UR4+0x40], UR6 ;  /* 0x0000400604ff75b2 */ /* 0x0002e20008000100 */
[----:B------:R1:W4:Y:S01]  /*0690*/  SYNCS.EXCH.64 URZ, [UR4+0x8], UR8 ;  /* 0x0000080804ff75b2 */ /* 0x0003220008000100 */
[----:B------:R1:W1:Y:S01]  /*06a0*/  SYNCS.EXCH.64 URZ, [UR4+0x48], UR6 ;  /* 0x0000480604ff75b2 */ /* 0x0002620008000100 */
        /* <DEDUP_REMOVED lines=12> */
[----:B------:R-:W-:Y:S01]  /*0770*/  NOP ;  /* 0x0000000000007918 */ /* 0x000fe20000000000 */
.L_x_10:
[----:B-1----:R-:W-:Y:S05]  /*0780*/  BSYNC.RECONVERGENT B0 ;  /* 0x0000000000007941 */ /* 0x002fea0003800200 */
.L_x_9:
[----:B------:R-:W1:Y:S01]  /*0790*/  SHFL.IDX PT, R2, R86, RZ, 0x1f ;  /* 0x00001fff56027589 */ /* 0x000e6200000e0000 */
[----:B------:R-:W-:Y:S01]  /*07a0*/  NOP ;  /* 0x0000000000007918 */ /* 0x000fe20000000000 */
[----:B-1----:R-:W-:-:S13]  /*07b0*/  ISETP.NE.AND P0, PT, R2, 0x1, PT ;  /* 0x000000010200780c */ /* 0x002fda0003f05270 */
[----:B------:R-:W-:Y:S05]  /*07c0*/  @P0 BRA `(.L_x_11) ;  /* 0x0000000000500947 */ /* 0x000fea0003800000 */
        /* <DEDUP_REMOVED lines=9> */
[----:B------:R-:W-:Y:S01]  /*0860*/  USHF.L.U32 UR6, UR6, 0x1, URZ ;  /* 0x0000000106067899 */ /* 0x000fe200080006ff */
[----:B------:R-:W-:Y:S01]  /*0870*/  ELECT P0, URZ, PT ;  /* 0x0000000000ff782f */ /* 0x000fe20003800000 */
[----:B-1----:R-:W-:Y:S01]  /*0880*/  ULEA UR4, UR4, UR5, 0x18 ;  /* 0x0000000504047291 */ /* 0x002fe2000f8ec0ff */
[----:B------:R-:W1:Y:S11]  /*0890*/  FENCE.VIEW.ASYNC.S ;  /* 0x00000000000073c6 */ /* 0x000e760000000000 */
[----:B-1----:R1:W1:Y:S01]  /*08a0*/  SYNCS.EXCH.64 URZ, [UR4+0x80], UR8 ;  /* 0x0000800804ff75b2 */ /* 0x0022620008000100 */
[----:B------:R1:W1:Y:S01]  /*08b0*/  SYNCS.EXCH.64 URZ, [UR4+0x98], UR6 ;  /* 0x0000980604ff75b2 */ /* 0x0002620008000100 */
[----:B------:R1:W1:Y:S01]  /*08c0*/  SYNCS.EXCH.64 URZ, [UR4+0x88], UR8 ;  /* 0x0000880804ff75b2 */ /* 0x0002620008000100 */
[----:B------:R1:W1:Y:S01]  /*08d0*/  SYNCS.EXCH.64 URZ, [UR4+0xa0], UR6 ;  /* 0x0000a00604ff75b2 */ /* 0x0002620008000100 */
[----:B------:R1:W1:Y:S01]  /*08e0*/  SYNCS.EXCH.64 URZ, [UR4+0x90], UR8 ;  /* 0x0000900804ff75b2 */ /* 0x0002620008000100 */
[----:B------:R1:W1:Y:S01]  /*08f0*/  SYNCS.EXCH.64 URZ, [UR4+0xa8], UR6 ;  /* 0x0000a80604ff75b2 */ /* 0x0002620008000100 */
[----:B------:R-:W-:Y:S01]  /*0900*/  NOP ;  /* 0x0000000000007918 */ /* 0x000fe20000000000 */
.L_x_11:
[----:B------:R-:W2:Y:S01]  /*0910*/  SHFL.IDX PT, R2, R86, RZ, 0x1f ;  /* 0x00001fff56027589 */ /* 0x000ea200000e0000 */
[----:B------:R-:W-:Y:S01]  /*0920*/  NOP ;  /* 0x0000000000007918 */ /* 0x000fe20000000000 */
[----:B--2---:R-:W-:-:S13]  /*0930*/  ISETP.NE.AND P0, PT, R2, 0x3, PT ;  /* 0x000000030200780c */ /* 0x004fda0003f05270 */
[----:B------:R-:W-:Y:S05]  /*0940*/  @P0 BRA `(.L_x_12) ;  /* 0x0000000000300947 */ /* 0x000fea0003800000 */
[----:B-1----:R-:W1:Y:S01]  /*0950*/  S2UR UR4, SR_CgaCtaId ;  /* 0x00000000000479c3 */ /* 0x002e620000008800 */
[----:B------:R-:W-:Y:S01]  /*0960*/  UMOV UR6, 0x400 ;  /* 0x0000040000067882 */ /* 0x000fe20000000000 */
[----:B------:R-:W-:Y:S01]  /*0970*/  UMOV UR5, 0x20 ;  /* 0x0000002000057882 */ /* 0x000fe20000000000 */
[----:B------:R-:W-:Y:S01]  /*0980*/  ELECT P0, URZ, PT ;  /* 0x0000000000ff782f */ /* 0x000fe20003800000 */
[----:B-1----:R-:W-:Y:S02]  /*0990*/  ULEA UR6, UR4, UR6, 0x18 ;  /* 0x0000000604067291 */ /* 0x002fe4000f8ec0ff */
[----:B------:R-:W-:-:S04]  /*09a0*/  UIADD3 UR4, UPT, UPT, -UR5, 0x100000, URZ ;  /* 0x0010000005047890 */ /* 0x000fc8000fffe1ff */
[----:B------:R-:W-:Y:S02]  /*09b0*/  USHF.L.U32 UR5, UR4, 0xb, URZ ;  /* 0x0000000b04057899 */ /* 0x000fe400080006ff */
[----:B------:R-:W-:Y:S01]  /*09c0*/  USHF.L.U32 UR4, UR4, 0x1, URZ ;  /* 0x0000000104047899 */ /* 0x000fe200080006ff */
[----:B------:R-:W1:Y:S11]  /*09d0*/  FENCE.VIEW.ASYNC.S ;  /* 0x00000000000073c6 */ /* 0x000e760000000000 */
[----:B-1----:R2:W1:Y:S01]  /*09e0*/  SYNCS.EXCH.64 URZ, [UR6+0xb0], UR4 ;  /* 0x0000b00406ff75b2 */ /* 0x0024620008000100 */
[----:B------:R2:W1:Y:S02]  /*09f0*/  SYNCS.EXCH.64 URZ, [UR6+0xb8], UR4 ;  /* 0x0000b80406ff75b2 */ /* 0x0004640008000100 */
[----:B--2---:R-:W-:Y:S01]  /*0a00*/  NOP ;  /* 0x0000000000007918 */ /* 0x004fe20000000000 */
.L_x_12:
[----:B------:R-:W2:Y:S01]  /*0a10*/  SHFL.IDX PT, R2, R86, RZ, 0x1f ;  /* 0x00001fff56027589 */ /* 0x000ea200000e0000 */
[----:B------:R-:W-:Y:S01]  /*0a20*/  NOP ;  /* 0x0000000000007918 */ /* 0x000fe20000000000 */
[----:B--2---:R-:W-:-:S13]  /*0a30*/  ISETP.NE.AND P0, PT, R2, 0x4, PT ;  /* 0x000000040200780c */ /* 0x004fda0003f05270 */
[----:B------:R-:W-:Y:S05]  /*0a40*/  @P0 BRA `(.L_x_13) ;  /* 0x00000000004c0947 */ /* 0x000fea0003800000 */
[----:B-1----:R-:W1:Y:S01]  /*0a50*/  S2UR UR6, SR_CgaCtaId ;  /* 0x00000000000679c3 */ /* 0x002e620000008800 */
[----:B------:R-:W-:Y:S01]  /*0a60*/  UMOV UR4, 0x3a0 ;  /* 0x000003a000047882 */ /* 0x000fe20000000000 */
[----:B------:R-:W-:Y:S01]  /*0a70*/  UMOV UR5, 0x400 ;  /* 0x0000040000057882 */ /* 0x000fe20000000000 */
[----:B------:R-:W-:Y:S01]  /*0a80*/  USEL UR4, UR4, 0x320, UP3 ;  /* 0x0000032004047887 */ /* 0x000fe20009800000 */
[----:B------:R-:W-:Y:S01]  /*0a90*/  UMOV UR8, 0x1 ;  /* 0x0000000100087882 */ /* 0x000fe20000000000 */
[----:B------:R-:W-:Y:S01]  /*0aa0*/  ELECT P0, URZ, PT ;  /* 0x0000000000ff782f */ /* 0x000fe20003800000 */
[----:B------:R-:W-:-:S04]  /*0ab0*/  UIADD3 UR8, UPT, UPT, -UR8, 0x100000, URZ ;  /* 0x0010000008087890 */ /* 0x000fc8000fffe1ff */
[----:B------:R-:W-:Y:S02]  /*0ac0*/  USHF.L.U32 UR9, UR8, 0xb, URZ ;  /* 0x0000000b08097899 */ /* 0x000fe400080006ff */
[----:B------:R-:W-:Y:S02]  /*0ad0*/  USHF.L.U32 UR8, UR8, 0x1, URZ ;  /* 0x0000000108087899 */ /* 0x000fe400080006ff */
[----:B-1----:R-:W-:Y:S02]  /*0ae0*/  ULEA UR6, UR6, UR5, 0x18 ;  /* 0x0000000506067291 */ /* 0x002fe4000f8ec0ff */
[----:B------:R-:W-:-:S04]  /*0af0*/  UIADD3 UR4, UPT, UPT, -UR4, 0x100000, URZ ;  /* 0x0010000004047890 */ /* 0x000fc8000fffe1ff */
[----:B------:R-:W-:Y:S02]  /*0b00*/  USHF.L.U32 UR5, UR4, 0xb, URZ ;  /* 0x0000000b04057899 */ /* 0x000fe400080006ff */
[----:B------:R-:W-:Y:S01]  /*0b10*/  USHF.L.U32 UR4, UR4, 0x1, URZ ;  /* 0x0000000104047899 */ /* 0x000fe200080006ff */
[----:B------:R-:W1:Y:S03]  /*0b20*/  FENCE.VIEW.ASYNC.S ;  /* 0x00000000000073c6 */ /* 0x000e660000000000 */
[----:B-1----:R2:W1:Y:S08]  /*0b30*/  SYNCS.EXCH.64 URZ, [UR6+0xc0], UR8 ;  /* 0x0000c00806ff75b2 */ /* 0x0024700008000100 */
[----:B------:R2:W1:Y:S01]  /*0b40*/  SYNCS.EXCH.64 URZ, [UR6+0xd0], UR4 ;  /* 0x0000d00406ff75b2 */ /* 0x0004620008000100 */
[----:B------:R2:W1:Y:S01]  /*0b50*/  SYNCS.EXCH.64 URZ, [UR6+0xc8], UR8 ;  /* 0x0000c80806ff75b2 */ /* 0x0004620008000100 */
[----:B------:R2:W1:Y:S02]  /*0b60*/  SYNCS.EXCH.64 URZ, [UR6+0xd8], UR4 ;  /* 0x0000d80406ff75b2 */ /* 0x0004640008000100 */
[----:B--2---:R-:W-:Y:S01]  /*0b70*/  NOP ;  /* 0x0000000000007918 */ /* 0x004fe20000000000 */
.L_x_13:
[----:B------:R-:W2:Y:S01]  /*0b80*/  SHFL.IDX PT, R2, R86, RZ, 0x1f ;  /* 0x00001fff56027589 */ /* 0x000ea200000e0000 */
[----:B------:R-:W-:Y:S01]  /*0b90*/  NOP ;  /* 0x0000000000007918 */ /* 0x000fe20000000000 */
[----:B--2---:R-:W-:-:S13]  /*0ba0*/  ISETP.NE.AND P0, PT, R2, 0x5, PT ;  /* 0x000000050200780c */ /* 0x004fda0003f05270 */
[----:B------:R-:W-:Y:S05]  /*0bb0*/  @P0 BRA `(.L_x_14) ;  /* 0x0000000000480947 */ /* 0x000fea0003800000 */
[----:B-1----:R-:W1:Y:S01]  /*0bc0*/  S2UR UR4, SR_CgaCtaId ;  /* 0x00000000000479c3 */ /* 0x002e620000008800 */
        /* <DEDUP_REMOVED lines=15> */
[----:B------:R2:W1:Y:S02]  /*0cc0*/  SYNCS.EXCH.64 URZ, [UR4+0xf8], UR6 ;  /* 0x0000f80604ff75b2 */ /* 0x0004640008000100 */
[----:B--2---:R-:W-:Y:S01]  /*0cd0*/  NOP ;  /* 0x0000000000007918 */ /* 0x004fe20000000000 */
.L_x_14:
[----:B------:R-:W2:Y:S01]  /*0ce0*/  SHFL.IDX PT, R2, R86, RZ, 0x1f ;  /* 0x00001fff56027589 */ /* 0x000ea200000e0000 */
[----:B------:R-:W1:Y:S01]  /*0cf0*/  S2UR UR57, SR_CgaCtaId ;  /* 0x00000000003979c3 */ /* 0x000e620000008800 */
[----:B------:R-:W-:Y:S01]  /*0d00*/  NOP ;  /* 0x0000000000007918 */ /* 0x000fe20000000000 */
[----:B--2---:R-:W-:-:S13]  /*0d10*/  ISETP.NE.AND P0, PT, R2, 0x3, PT ;  /* 0x000000030200780c */ /* 0x004fda0003f05270 */
[----:B-1----:R-:W-:Y:S05]  /*0d20*/  @P0 BRA `(.L_x_15) ;  /* 0x0000000000340947 */ /* 0x002fea0003800000 */
[----:B------:R-:W-:Y:S01]  /*0d30*/  UMOV UR4, 0x400 ;  /* 0x0000040000047882 */ /* 0x000fe20000000000 */
[----:B------:R-:W-:Y:S01]  /*0d40*/  UMOV UR6, 0x20 ;  /* 0x0000002000067882 */ /* 0x000fe20000000000 */
[----:B------:R-:W-:Y:S02]  /*0d50*/  ULEA UR4, UR57, UR4, 0x18 ;  /* 0x0000000439047291 */ /* 0x000fe4000f8ec0ff */
[----:B------:R-:W-:-:S04]  /*0d60*/  UIADD3 UR6, UPT, UPT, -UR6, 0x100000, URZ ;  /* 0x0010000006067890 */ /* 0x000fc8000fffe1ff */
[----:B------:R-:W-:Y:S02]  /*0d70*/  USHF.L.U32 UR7, UR6, 0xb, URZ ;  /* 0x0000000b06077899 */ /* 0x000fe400080006ff */
[----:B------:R-:W-:Y:S01]  /*0d80*/  USHF.L.U32 UR6, UR6, 0x1, URZ ;  /* 0x0000000106067899 */ /* 0x000fe200080006ff */
[----:B------:R-:W-:Y:S01]  /*0d90*/  ELECT P0, URZ, PT ;  /* 0x0000000000ff782f */ /* 0x000fe20003800000 */
[----:B------:R-:W1:Y:S10]  /*0da0*/  FENCE.VIEW.ASYNC.S ;  /* 0x00000000000073c6 */ /* 0x000e740000000000 */
[----:B-1----:R1:W2:Y:S01]  /*0db0*/  SYNCS.EXCH.64 URZ, [UR4+0x100], UR6 ;  /* 0x0001000604ff75b2 */ /* 0x0022a20008000100 */
[----:B------:R1:W1:Y:S01]  /*0dc0*/  SYNCS.EXCH.64 URZ, [UR4+0x110], UR6 ;  /* 0x0001100604ff75b2 */ /* 0x0002620008000100 */
[----:B------:R1:W1:Y:S01]  /*0dd0*/  SYNCS.EXCH.64 URZ, [UR4+0x108], UR6 ;  /* 0x0001080604ff75b2 */ /* 0x0002620008000100 */
[----:B------:R1:W1:Y:S01]  /*0de0*/  SYNCS.EXCH.64 URZ, [UR4+0x118], UR6 ;  /* 0x0001180604ff75b2 */ /* 0x0002620008000100 */
[----:B------:R-:W-:Y:S01]  /*0df0*/  NOP ;  /* 0x0000000000007918 */ /* 0x000fe20000000000 */
.L_x_15:
[----:B-1----:R-:W1:Y:S01]  /*0e00*/  LDCU UR4, c[0x0][0x36c] ;  /* 0x00006d80ff0477ac */ /* 0x002e620008000800 */
[----:B------:R-:W-:Y:S01]  /*0e10*/  ISETP.NE.OR P4, PT, R0, 0x2, !P4 ;  /* 0x000000020000780c */ /* 0x000fe20006785670 */
[----:B------:R-:W-:Y:S01]  /*0e20*/  NOP ;  /* 0x0000000000007918 */ /* 0x000fe20000000000 */
[----:B------:R-:W-:Y:S01]  /*0e30*/  LOP3.LUT R0, R81, 0x1f, RZ, 0xc0, !PT ;  /* 0x0000001f51007812 */ /* 0x000fe200078ec0ff */
[----:B------:R-:W-:Y:S02]  /*0e40*/  UISETP.NE.AND UP4, UPT, UR20, 0x2, UPT ;  /* 0x000000021400788c */ /* 0x000fe4000bf85270 */
[----:B------:R-:W-:Y:S02]  /*0e50*/  UISETP.NE.AND UP5, UPT, UR20, URZ, UPT ;  /* 0x000000ff1400728c */ /* 0x000fe4000bfa5270 */
[----:B-1----:R-:W-:-:S09]  /*0e60*/  UISETP.EQ.U32.AND UP6, UPT, UR4, 0x1, UPT ;  /* 0x000000010400788c */ /* 0x002fd2000bfc2070 */
[----:B------:R-:W-:Y:S05]  /*0e70*/  BRA.U !UP6, `(.L_x_16) ;  /* 0x000000010e087547 */ /* 0x000fea000b800000 */
[----:B--234-:R-:W-:Y:S01]  /*0e80*/  UCGABAR_ARV ;  /* 0x00000000000079c7 */ /* 0x01cfe20008000000 */
[----:B------:R-:W-:Y:S05]  /*0e90*/  BRA `(.L_x_17) ;  /* 0x0000000000047947 */ /* 0x000fea0003800000 */
.L_x_16:
[----:B--234-:R-:W-:Y:S01]  /*0ea0*/  NOP ;  /* 0x0000000000007918 */ /* 0x01cfe20000000000 */
.L_x_17:
[----:B------:R-:W1:Y:S01]  /*0eb0*/  S2UR UR27, SR_CTAID.X ;  /* 0x00000000001b79c3 */ /* 0x000e620000002500 */
[----:B------:R-:W-:-:S05]  /*0ec0*/  CS2R.32 R92, SR_CgaSize ;  /* 0x00000000005c7805 */ /* 0x000fca0000008a00 */
[----:B------:R-:W-:-:S05]  /*0ed0*/  IMAD R92, R92, -0xa0, RZ ;  /* 0xffffff605c5c7824 */ /* 0x000fca00078e02ff */
[----:B------:R-:W-:-:S14]  /*0ee0*/  R2UR UR5, R92 ;  /* 0x000000005c0572ca */ /* 0x000fdc00000e0000 */
[----:B------:R-:W2:Y:S01]  /*0ef0*/  LDCU UR5, c[0x0][UR5+0x2b0] ;  /* 0x00005600050577ac */ /* 0x000ea20008000800 */
[----:B------:R-:W-:-:S05]  /*0f00*/  CS2R.32 R92, SR_CgaSize ;  /* 0x00000000005c7805 */ /* 0x000fca0000008a00 */
[----:B------:R-:W-:-:S05]  /*0f10*/  IMAD R92, R92, -0xa0, RZ ;  /* 0xffffff605c5c7824 */ /* 0x000fca00078e02ff */
[----:B------:R-:W-:-:S14]  /*0f20*/  R2UR UR4, R92 ;  /* 0x000000005c0472ca */ /* 0x000fdc00000e0000 */
[----:B------:R-:W3:Y:S01]  /*0f30*/  LDCU UR4, c[0x0][UR4+0x2b4] ;  /* 0x00005680040477ac */ /* 0x000ee20008000800 */
[----:B------:R-:W4:Y:S01]  /*0f40*/  S2UR UR26, SR_CTAID.Y ;  /* 0x00000000001a79c3 */ /* 0x000f220000002600 */
[----:B------:R-:W-:-:S05]  /*0f50*/  CS2R.32 R92, SR_CgaSize ;  /* 0x00000000005c7805 */ /* 0x000fca0000008a00 */
[----:B------:R-:W-:-:S05]  /*0f60*/  IMAD R92, R92, -0xa0, RZ ;  /* 0xffffff605c5c7824 */ /* 0x000fca00078e02ff */
[----:B------:R-:W-:-:S14]  /*0f70*/  R2UR UR7, R92 ;  /* 0x000000005c0772ca */ /* 0x000fdc00000e0000 */
[----:B------:R-:W3:Y:S01]  /*0f80*/  LDCU UR7, c[0x0][UR7+0x2a0] ;  /* 0x00005400070777ac */ /* 0x000ee20008000800 */
[----:B------:R-:W-:-:S05]  /*0f90*/  CS2R.32 R92, SR_CgaSize ;  /* 0x00000000005c7805 */ /* 0x000fca0000008a00 */
[----:B------:R-:W-:-:S05]  /*0fa0*/  IMAD R92, R92, -0xa0, RZ ;  /* 0xffffff605c5c7824 */ /* 0x000fca00078e02ff */
[----:B------:R-:W-:-:S14]  /*0fb0*/  R2UR UR8, R92 ;  /* 0x000000005c0872ca */ /* 0x000fdc00000e0000 */
[----:B------:R-:W3:Y:S01]  /*0fc0*/  LDCU UR8, c[0x0][UR8+0x2a4] ;  /* 0x00005480080877ac */ /* 0x000ee20008000800 */
[----:B------:R-:W-:Y:S02]  /*0fd0*/  USHF.L.U32 UR37, UR57, 0x7, URZ ;  /* 0x0000000739257899 */ /* 0x000fe400080006ff */
[----:B------:R-:W-:Y:S02]  /*0fe0*/  USHF.L.U32 UR39, UR57, 0xb, URZ ;  /* 0x0000000b39277899 */ /* 0x000fe400080006ff */
[----:B------:R-:W-:Y:S01]  /*0ff0*/  ULOP3.LUT UR37, UR37, 0x180, URZ, 0xc0, !UPT ;  /* 0x0000018025257892 */ /* 0x000fe2000f8ec0ff */
[----:B------:R-:W3:Y:S01]  /*1000*/  LDCU UR21, c[0x0][0xf24] ;  /* 0x0001e480ff1577ac */ /* 0x000ee20008000800 */
[----:B-1----:R-:W-:Y:S01]  /*1010*/  I2FP.F32.U32 R3, UR27 ;  /* 0x0000001b00037c45 */ /* 0x002fe20008201000 */
[----:B------:R-:W1:Y:S04]  /*1020*/  LDCU UR45, c[0x0][0xf24] ;  /* 0x0001e480ff2d77ac */ /* 0x000e680008000800 */
[----:B--2---:R-:W-:Y:S01]  /*1030*/  FMUL R3, R3, UR5 ;  /* 0x0000000503037c20 */ /* 0x004fe20008400000 */
[----:B------:R-:W2:Y:S01]  /*1040*/  LDCU UR23, c[0x0][0xf30] ;  /* 0x0001e600ff1777ac */ /* 0x000ea20008000800 */
[----:B----4-:R-:W-:-:S04]  /*1050*/  I2FP.F32.U32 R2, UR26 ;  /* 0x0000001a00027c45 */ /* 0x010fc80008201000 */
[----:B------:R-:W4:Y:S01]  /*1060*/  F2I.U32.TRUNC.NTZ R3, R3 ;  /* 0x0000000300037305 */ /* 0x000f22000020f000 */
[----:B------:R-:W-:Y:S01]  /*1070*/  ULOP3.LUT UR39, UR39, 0x1800, URZ, 0xc0, !UPT ;  /* 0x0000180027277892 */ /* 0x000fe2000f8ec0ff */
[----:B---3--:R-:W-:Y:S01]  /*1080*/  FMUL R2, R2, UR4 ;  /* 0x0000000402027c20 */ /* 0x008fe20008400000 */
[----:B------:R-:W-:-:S05]  /*1090*/  USHF.R.U32.HI UR10, URZ, 0x1, UR37 ;  /* 0x00000001ff0a7899 */ /* 0x000fca0008011625 */
[----:B------:R-:W3:Y:S01]  /*10a0*/  F2I.U32.TRUNC.NTZ R2, R2 ;  /* 0x0000000200027305 */ /* 0x000ee2000020f000 */
[----:B----4-:R-:W-:Y:S02]  /*10b0*/  R2UR UR4, R3 ;  /* 0x00000000030472ca */ /* 0x010fe400000e0000 */
[----:B---3--:R-:W-:Y:S02]  /*10c0*/  R2UR UR6, R2 ;  /* 0x00000000020672ca */ /* 0x008fe400000e0000 */
[----:B------:R-:W-:-:S09]  /*10d0*/  PRMT R2, RZ, 0x7610, R2 ;  /* 0x00007610ff027816 */ /* 0x000fd20000000002 */
[----:B------:R-:W-:-:S04]  /*10e0*/  UIADD3 UR5, UPT, UPT, -UR4, URZ, URZ ;  /* 0x000000ff04057290 */ /* 0x000fc8000fffe1ff */
[----:B------:R-:W-:Y:S02]  /*10f0*/  UIMAD UR5, UR7, UR5, UR27 ;  /* 0x00000005070572a4 */ /* 0x000fe4000f8e021b */
[----:B------:R-:W-:-:S04]  /*1100*/  UIADD3 UR4, UPT, UPT, -UR6, URZ, URZ ;  /* 0x000000ff06047290 */ /* 0x000fc8000fffe1ff */
[----:B------:R-:W-:Y:S01]  /*1110*/  IMAD.U32 R92, RZ, RZ, UR5 ;  /* 0x00000005ff5c7e24 */ /* 0x000fe2000f8e00ff */
[----:B------:R-:W-:-:S06]  /*1120*/  UIMAD UR4, UR8, UR4, UR26 ;  /* 0x00000004080472a4 */ /* 0x000fcc000f8e021a */
[----:B------:R-:W-:Y:S01]  /*1130*/  IMAD.U32 R91, RZ, RZ, UR4 ;  /* 0x00000004ff5b7e24 */ /* 0x000fe2000f8e00ff */
[----:B-12---:R-:W-:Y:S06]  /*1140*/  BRA.U UP5, `(.L_x_18) ;  /* 0x0000000105487547 */ /* 0x006fec000b800000 */
[----:B------:R-:W-:Y:S02]  /*1150*/  R2UR UR4, R91 ;  /* 0x000000005b0472ca */ /* 0x000fe400000e0000 */
[----:B------:R-:W-:-:S11]  /*1160*/  R2UR UR8, R92 ;  /* 0x000000005c0872ca */ /* 0x000fd600000e0000 */
[----:B------:R-:W-:Y:S02]  /*1170*/  UISETP.NE.AND UP0, UPT, UR4, URZ, UPT ;  /* 0x000000ff0400728c */ /* 0x000fe4000bf05270 */
[----:B------:R-:W-:Y:S02]  /*1180*/  UISETP.NE.AND UP2, UPT, UR8, 0x1, UPT ;  /* 0x000000010800788c */ /* 0x000fe4000bf45270 */
[----:B------:R-:W-:-:S04]  /*1190*/  UISETP.EQ.OR UP0, UPT, UR8, URZ, !UP0 ;  /* 0x000000ff0800728c */ /* 0x000fc8000c702670 */
[----:B------:R-:W-:Y:S02]  /*11a0*/  USEL UR7, URZ, 0x1, !UP0 ;  /* 0x00000001ff077887 */ /* 0x000fe4000c000000 */
[----:B------:R-:W-:-:S04]  /*11b0*/  UISETP.NE.AND UP0, UPT, UR4, URZ, UPT ;  /* 0x000000ff0400728c */ /* 0x000fc8000bf05270 */
[----:B------:R-:W-:-:S04]  /*11c0*/  USEL UR4, URZ, 0x2, UP0 ;  /* 0x00000002ff047887 */ /* 0x000fc80008000000 */
[----:B------:R-:W-:Y:S02]  /*11d0*/  USEL UR6, UR4, 0x2, UP2 ;  /* 0x0000000204067887 */ /* 0x000fe40009000000 */
[----:B------:R-:W-:Y:S02]  /*11e0*/  USEL UR4, URZ, 0x4, UP0 ;  /* 0x00000004ff047887 */ /* 0x000fe40008000000 */
[----:B------:R-:W-:-:S04]  /*11f0*/  UISETP.NE.AND UP2, UPT, UR8, 0x2, UPT ;  /* 0x000000020800788c */ /* 0x000fc8000bf45270 */
[----:B------:R-:W-:Y:S02]  /*1200*/  USEL UR5, UR4, 0x4, UP2 ;  /* 0x0000000404057887 */ /* 0x000fe40009000000 */
[----:B------:R-:W-:Y:S02]  /*1210*/  USEL UR4, URZ, 0x8, UP0 ;  /* 0x00000008ff047887 */ /* 0x000fe40008000000 */
[----:B------:R-:W-:Y:S02]  /*1220*/  UISETP.NE.AND UP0, UPT, UR8, 0x3, UPT ;  /* 0x000000030800788c */ /* 0x000fe4000bf05270 */
[----:B------:R-:W-:Y:S02]  /*1230*/  UIADD3 UR5, UPT, UPT, UR5, UR6, UR7 ;  /* 0x0000000605057290 */ /* 0x000fe4000fffe007 */
[----:B------:R-:W-:-:S04]  /*1240*/  USEL UR4, UR4, 0x8, UP0 ;  /* 0x0000000804047887 */ /* 0x000fc80008000000 */
[----:B------:R-:W-:-:S06]  /*1250*/  UIADD3 UR4, UPT, UPT, UR5, UR4, URZ ;  /* 0x0000000405047290 */ /* 0x000fcc000fffe0ff */
[----:B------:R-:W-:-:S07]  /*1260*/  IMAD.U32 R2, RZ, RZ, UR4 ;  /* 0x00000004ff027e24 */ /* 0x000fce000f8e00ff */
.L_x_18:
[----:B------:R-:W1:Y:S01]  /*1270*/  S2UR UR36, SR_CTAID.Z ;  /* 0x00000000002479c3 */ /* 0x000e620000002700 */
[----:B------:R-:W-:-:S09]  /*1280*/  UISETP.GE.AND UP0, UPT, UR21, 0x1, UPT ;  /* 0x000000011500788c */ /* 0x000fd2000bf06270 */
[----:B------:R-:W-:Y:S05]  /*1290*/  BRA.U !UP0, `(.L_x_19) ;  /* 0x0000000108d07547 */ /* 0x000fea000b800000 */
[----:B------:R-:W2:Y:S01]  /*12a0*/  LDCU UR22, c[0x0][0xf0c] ;  /* 0x0001e180ff1677ac */ /* 0x000ea20008000800 */
[----:B------:R-:W3:Y:S01]  /*12b0*/  LDCU.128 UR12, c[0x0][0xf10] ;  /* 0x0001e200ff0c77ac */ /* 0x000ee20008000c00 */
[----:B------:R-:W4:Y:S01]  /*12c0*/  LDCU UR6, c[0x0][0x370] ;  /* 0x00006e00ff0677ac */ /* 0x000f220008000800 */
[----:B------:R-:W1:Y:S01]  /*12d0*/  LDCU UR7, c[0x0][0x374] ;  /* 0x00006e80ff0777ac */ /* 0x000e620008000800 */
[----:B------:R-:W1:Y:S01]  /*12e0*/  LDCU UR11, c[0x0][0xf20] ;  /* 0x0001e400ff0b77ac */ /* 0x000e620008000800 */
[----:B--2---:R-:W-:Y:S02]  /*12f0*/  UISETP.NE.AND UP0, UPT, UR22, 0x1, UPT ;  /* 0x000000011600788c */ /* 0x004fe4000bf05270 */
[----:B---3--:R-:W-:Y:S01]  /*1300*/  UIMAD.WIDE.U32 UR4, UR27, UR12, URZ ;  /* 0x0000000c1b0472a5 */ /* 0x008fe2000f8e00ff */
[----:B------:R-:W2:Y:S01]  /*1310*/  LDCU.64 UR8, c[0x0][0xf28] ;  /* 0x0001e500ff0877ac */ /* 0x000ea20008000a00 */
[----:B----4-:R-:W-:Y:S02]  /*1320*/  UIMAD.WIDE.U32 UR18, UR6, UR12, URZ ;  /* 0x0000000c061272a5 */ /* 0x010fe4000f8e00ff */
[----:B------:R-:W-:-:S02]  /*1330*/  USHF.R.U32.HI UR5, URZ, UR13, UR5 ;  /* 0x0000000dff057299 */ /* 0x000fc40008011605 */
[----:B------:R-:W-:Y:S02]  /*1340*/  UIMAD.WIDE.U32 UR16, UR26, UR15, URZ ;  /* 0x0000000f1a1072a5 */ /* 0x000fe4000f8e00ff */
[----:B------:R-:W-:Y:S01]  /*1350*/  USEL UR5, UR27, UR5, !UP0 ;  /* 0x000000051b057287 */ /* 0x000fe2000c000000 */
[----:B------:R-:W-:Y:S01]  /*1360*/  UMOV UR18, UR19 ;  /* 0x0000001300127c82 */ /* 0x000fe20008000000 */
[----:B------:R-:W-:Y:S02]  /*1370*/  UISETP.NE.AND UP2, UPT, UR21, 0x1, UPT ;  /* 0x000000011500788c */ /* 0x000fe4000bf45270 */
[----:B------:R-:W-:Y:S02]  /*1380*/  @UP0 USHF.R.U32.HI UR6, URZ, UR13, UR18 ;  /* 0x0000000dff060299 */ /* 0x000fe40008011612 */
[----:B------:R-:W-:Y:S02]  /*1390*/  UISETP.NE.AND UP0, UPT, UR14, 0x1, UPT ;  /* 0x000000010e00788c */ /* 0x000fe4000bf05270 */
[----:B-1----:R-:W-:Y:S01]  /*13a0*/  UIMAD.WIDE.U32 UR12, UR7, UR15, URZ ;  /* 0x0000000f070c72a5 */ /* 0x002fe2000f8e00ff */
[----:B------:R-:W-:Y:S01]  /*13b0*/  UMOV UR4, UR17 ;  /* 0x0000001100047c82 */ /* 0x000fe20008000000 */
[----:B--2---:R-:W-:-:S02]  /*13c0*/  UIMAD.WIDE.U32 UR16, UR6, UR8, URZ ;  /* 0x00000008061072a5 */ /* 0x004fc4000f8e00ff */
[----:B------:R-:W-:-:S03]  /*13d0*/  USHF.R.U32.HI UR4, URZ, UR11, UR4 ;  /* 0x0000000bff047299 */ /* 0x000fc60008011604 */
[----:B------:R-:W-:Y:S02]  /*13e0*/  UMOV UR12, UR13 ;  /* 0x0000000d000c7c82 */ /* 0x000fe40008000000 */
[----:B------:R-:W-:Y:S01]  /*13f0*/  @UP0 USHF.R.U32.HI UR7, URZ, UR11, UR12 ;  /* 0x0000000bff070299 */ /* 0x000fe2000801160c */
[----:B------:R-:W-:Y:S01]  /*1400*/  UMOV UR16, UR17 ;  /* 0x0000001100107c82 */ /* 0x000fe20008000000 */
[----:B------:R-:W-:Y:S02]  /*1410*/  USEL UR4, UR26, UR4, !UP0 ;  /* 0x000000041a047287 */ /* 0x000fe4000c000000 */
[----:B------:R-:W-:Y:S02]  /*1420*/  UIMAD.WIDE.U32 UR12, UR7, UR8, URZ ;  /* 0x00000008070c72a5 */ /* 0x000fe4000f8e00ff */
[----:B------:R-:W-:Y:S02]  /*1430*/  @UP2 USHF.R.U32.HI UR6, URZ, UR9, UR16 ;  /* 0x00000009ff062299 */ /* 0x000fe40008011610 */
[----:B------:R-:W-:-:S02]  /*1440*/  UIMAD.WIDE.U32 UR16, UR4, UR8, URZ ;  /* 0x00000008041072a5 */ /* 0x000fc4000f8e00ff */
[----:B------:R-:W-:Y:S01]  /*1450*/  UIMAD UR11, UR6, UR21, URZ ;  /* 0x00000015060b72a4 */ /* 0x000fe2000f8e02ff */
[----:B------:R-:W-:Y:S02]  /*1460*/  UMOV UR12, UR13 ;  /* 0x0000000d000c7c82 */ /* 0x000fe40008000000 */
[----:B------:R-:W-:Y:S02]  /*1470*/  @UP2 USHF.R.U32.HI UR7, URZ, UR9, UR12 ;  /* 0x00000009ff072299 */ /* 0x000fe4000801160c */
[----:B------:R-:W-:Y:S02]  /*1480*/  UIMAD.WIDE.U32 UR12, UR5, UR8, URZ ;  /* 0x00000008050c72a5 */ /* 0x000fe4000f8e00ff */
[----:B------:R-:W-:Y:S02]  /*1490*/  UIMAD UR7, UR7, UR21, URZ ;  /* 0x00000015070772a4 */ /* 0x000fe4000f8e02ff */
[----:B------:R-:W-:Y:S02]  /*14a0*/  UIADD3 UR12, UPT, UPT, -UR5, URZ, URZ ;  /* 0x000000ff050c7290 */ /* 0x000fe4000fffe1ff */
[----:B------:R-:W-:-:S02]  /*14b0*/  UISETP.GE.AND UP0, UPT, UR4, UR7, UPT ;  /* 0x000000070400728c */ /* 0x000fc4000bf06270 */
[----:B------:R-:W-:Y:S02]  /*14c0*/  UIMAD UR27, UR22, UR12, UR27 ;  /* 0x0000000c161b72a4 */ /* 0x000fe4000f8e021b */
[----:B------:R-:W-:Y:S01]  /*14d0*/  UISETP.GE.OR UP0, UPT, UR5, UR11, UP0 ;  /* 0x0000000b0500728c */ /* 0x000fe20008706670 */
[----:B------:R-:W-:Y:S01]  /*14e0*/  UMOV UR7, UR17 ;  /* 0x0000001100077c82 */ /* 0x000fe20008000000 */
[----:B------:R-:W-:Y:S02]  /*14f0*/  UIADD3 UR11, UPT, UPT, -UR4, URZ, URZ ;  /* 0x000000ff040b7290 */ /* 0x000fe4000fffe1ff */
[----:B------:R-:W-:Y:S02]  /*1500*/  USHF.R.U32.HI UR7, URZ, UR9, UR7 ;  /* 0x00000009ff077299 */ /* 0x000fe40008011607 */
[----:B------:R-:W-:Y:S02]  /*1510*/  UIMAD UR11, UR14, UR11, UR26 ;  /* 0x0000000b0e0b72a4 */ /* 0x000fe4000f8e021a */
[----:B------:R-:W-:-:S03]  /*1520*/  USEL UR7, UR4, UR7, !UP2 ;  /* 0x0000000704077287 */ /* 0x000fc6000d000000 */
[----:B------:R-:W-:Y:S02]  /*1530*/  @!UP0 UMOV UR8, UR13 ;  /* 0x0000000d00088c82 */ /* 0x000fe40008000000 */
[----:B------:R-:W-:Y:S02]  /*1540*/  @!UP0 USHF.R.U32.HI UR8, URZ, UR9, UR8 ;  /* 0x00000009ff088299 */ /* 0x000fe40008011608 */
[----:B------:R-:W-:Y:S02]  /*1550*/  UIADD3 UR9, UPT, UPT, -UR7, URZ, URZ ;  /* 0x000000ff07097290 */ /* 0x000fe4000fffe1ff */
[----:B------:R-:W-:Y:S02]  /*1560*/  @!UP0 USEL UR8, UR5, UR8, !UP2 ;  /* 0x0000000805088287 */ /* 0x000fe4000d000000 */
[----:B------:R-:W-:Y:S02]  /*1570*/  UIMAD UR9, UR21, UR9, UR4 ;  /* 0x00000009150972a4 */ /* 0x000fe4000f8e0204 */
[----:B------:R-:W-:-:S02]  /*1580*/  @!UP0 UIADD3 UR7, UPT, UPT, UR7, -UR8, URZ ;  /* 0x8000000807078290 */ /* 0x000fc4000fffe0ff */
[----:B------:R-:W-:Y:S02]  /*1590*/  @!UP0 UIMAD UR6, UR9, UR6, UR8 ;  /* 0x00000006090682a4 */ /* 0x000fe4000f8e0208 */
[----:B------:R-:W-:-:S04]  /*15a0*/  @!UP0 UIMAD UR4, UR7, UR21, UR5 ;  /* 0x00000015070482a4 */ /* 0x000fc8000f8e0205 */
[----:B------:R-:W-:Y:S01]  /*15b0*/  UIMAD UR26, UR4, UR14, UR11 ;  /* 0x0000000e041a72a4 */ /* 0x000fe2000f8e020b */
[----:B------:R-:W-:Y:S02]  /*15c0*/  @!UP0 UMOV UR5, UR6 ;  /* 0x0000000600058c82 */ /* 0x000fe40008000000 */
[----:B------:R-:W-:-:S12]  /*15d0*/  UIMAD UR27, UR5, UR22, UR27 ;  /* 0x00000016051b72a4 */ /* 0x000fd8000f8e021b */
.L_x_19:
[----:B------:R-:W-:-:S09]  /*15e0*/  UISETP.NE.AND UP0, UPT, UR23, 0x1, UPT ;  /* 0x000000011700788c */ /* 0x000fd2000bf05270 */
[----:B------:R-:W-:Y:S05]  /*15f0*/  BRA.U UP0, `(.L_x_20) ;  /* 0x0000000100407547 */ /* 0x000fea000b800000 */
[----:B------:R-:W2:Y:S01]  /*1600*/  LDCU.128 UR12, c[0x0][0xf10] ;  /* 0x0001e200ff0c77ac */ /* 0x000ea20008000c00 */
[----:B------:R-:W3:Y:S01]  /*1610*/  LDCU UR8, c[0x0][0xf0c] ;  /* 0x0001e180ff0877ac */ /* 0x000ee20008000800 */
[----:B------:R-:W4:Y:S01]  /*1620*/  LDCU UR9, c[0x0][0xf20] ;  /* 0x0001e400ff0977ac */ /* 0x000f220008000800 */
[----:B--2---:R-:W-:Y:S02]  /*1630*/  UIMAD.WIDE.U32 UR4, UR27, UR12, URZ ;  /* 0x0000000c1b0472a5 */ /* 0x004fe4000f8e00ff */
[----:B------:R-:W-:Y:S02]  /*1640*/  UIMAD.WIDE.U32 UR6, UR26, UR15, URZ ;  /* 0x0000000f1a0672a5 */ /* 0x000fe4000f8e00ff */
[----:B---3--:R-:W-:Y:S02]  /*1650*/  UISETP.NE.AND UP0, UPT, UR8, 0x1, UPT ;  /* 0x000000010800788c */ /* 0x008fe4000bf05270 */
[----:B------:R-:W-:-:S03]  /*1660*/  USHF.R.U32.HI UR5, URZ, UR13, UR5 ;  /* 0x0000000dff057299 */ /* 0x000fc60008011605 */
[----:B------:R-:W-:Y:S01]  /*1670*/  UMOV UR4, UR7 ;  /* 0x0000000700047c82 */ /* 0x000fe20008000000 */
[----:B------:R-:W-:Y:S02]  /*1680*/  USEL UR5, UR27, UR5, !UP0 ;  /* 0x000000051b057287 */ /* 0x000fe4000c000000 */
[----:B------:R-:W-:Y:S02]  /*1690*/  UISETP.NE.AND UP0, UPT, UR14, 0x1, UPT ;  /* 0x000000010e00788c */ /* 0x000fe4000bf05270 */
[----:B----4-:R-:W-:-:S04]  /*16a0*/  USHF.R.U32.HI UR4, URZ, UR9, UR4 ;  /* 0x00000009ff047299 */ /* 0x010fc80008011604 */
[----:B------:R-:W-:-:S04]  /*16b0*/  USEL UR4, UR26, UR4, !UP0 ;  /* 0x000000041a047287 */ /* 0x000fc8000c000000 */
[----:B------:R-:W-:Y:S02]  /*16c0*/  UIADD3 UR6, UPT, UPT, UR5, -UR4, URZ ;  /* 0x8000000405067290 */ /* 0x000fe4000fffe0ff */
[----:B------:R-:W-:Y:S02]  /*16d0*/  UIADD3 UR4, UPT, UPT, -UR5, UR4, URZ ;  /* 0x0000000405047290 */ /* 0x000fe4000fffe1ff */
[----:B------:R-:W-:Y:S02]  /*16e0*/  UIMAD UR26, UR6, UR14, UR26 ;  /* 0x0000000e061a72a4 */ /* 0x000fe4000f8e021a */
[----:B------:R-:W-:-:S12]  /*16f0*/  UIMAD UR27, UR4, UR8, UR27 ;  /* 0x00000008041b72a4 */ /* 0x000fd8000f8e021b */
.L_x_20:
[----:B------:R-:W-:Y:S01]  /*1700*/  UISETP.NE.AND UP0, UPT, UR20, 0x2, UPT ;  /* 0x000000021400788c */ /* 0x000fe2000bf05270 */
[----:B------:R-:W-:Y:S09]  /*1710*/  BRA.U !UP6, `(.L_x_21) ;  /* 0x000000010e0c7547 */ /* 0x000ff2000b800000 */
[----:B------:R-:W-:Y:S01]  /*1720*/  UCGABAR_WAIT ;  /* 0x0000000000007dc7 */ /* 0x000fe20008000000 */
[----:B------:R-:W-:Y:S01]  /*1730*/  CCTL.IVALL ;  /* 0x00000000ff00798f */ /* 0x000fe20002000000 */
[----:B------:R-:W-:Y:S05]  /*1740*/  BRA `(.L_x_22) ;  /* 0x0000000000047947 */ /* 0x000fea0003800000 */
.L_x_21:
[----:B------:R-:W-:Y:S06]  /*1750*/  BAR.SYNC.DEFER_BLOCKING 0x0 ;  /* 0x0000000000007b1d */ /* 0x000fec0000010000 */
.L_x_22:
[----:B------:R-:W-:Y:S05]  /*1760*/  BRA.U UP0, `(.L_x_23) ;  /* 0x0000001500f47547 */ /* 0x000fea000b800000 */
[----:B------:R-:W2:Y:S01]  /*1770*/  LDCU UR6, c[0x0][0x38c] ;  /* 0x00007180ff0677ac */ /* 0x000ea20008000800 */
[----:B------:R-:W-:Y:S01]  /*1780*/  PLOP3.LUT P2, PT, PT, PT, UP3, 0x80, 0x8 ;  /* 0x000000000008781c */ /* 0x000fe20003f4f038 */
[----:B------:R-:W-:Y:S01]  /*1790*/  IMAD.MOV.U32 R12, RZ, RZ, 0x1 ;  /* 0x00000001ff0c7424 */ /* 0x000fe200078e00ff */
[----:B------:R-:W-:Y:S01]  /*17a0*/  ISETP.EQ.OR P3, PT, R0, RZ, P4 ;  /* 0x000000ff0000720c */ /* 0x000fe20002762670 */
[----:B------:R-:W-:Y:S01]  /*17b0*/  UMOV UR7, 0x400 ;  /* 0x0000040000077882 */ /* 0x000fe20000000000 */
[----:B------:R-:W-:Y:S01]  /*17c0*/  UISETP.NE.AND UP1, UPT, UR20, URZ, UPT ;  /* 0x000000ff1400728c */ /* 0x000fe2000bf25270 */
[----:B------:R-:W-:Y:S01]  /*17d0*/  PLOP3.LUT P2, PT, P2, PT, PT, 0x8, 0x80 ;  /* 0x000000000080781c */ /* 0x000fe2000174e170 */
[----:B------:R-:W-:Y:S01]  /*17e0*/  USEL UR38, URZ, 0x1, UP4 ;  /* 0x00000001ff267887 */ /* 0x000fe2000a000000 */
[----:B------:R-:W-:Y:S01]  /*17f0*/  CS2R R10, SRZ ;  /* 0x00000000000a7805 */ /* 0x000fe2000001ff00 */
[----:B------:R-:W-:Y:S01]  /*1800*/  IMAD.MOV.U32 R9, RZ, RZ, RZ ;  /* 0x000000ffff097224 */ /* 0x000fe200078e00ff */
[----:B------:R-:W3:Y:S01]  /*1810*/  LDCU UR52, c[0x0][0x370] ;  /* 0x00006e00ff3477ac */ /* 0x000ee20008000800 */
[----:B------:R-:W-:Y:S01]  /*1820*/  IMAD.MOV.U32 R8, RZ, RZ, 0x1 ;  /* 0x00000001ff087424 */ /* 0x000fe200078e00ff */
[----:B------:R-:W4:Y:S01]  /*1830*/  LDCU.64 UR30, c[0x0][0x348] ;  /* 0x00006900ff1e77ac */ /* 0x000f220008000a00 */
[----:B--2---:R-:W-:-:S02]  /*1840*/  UIADD3 UR5, UPT, UPT, UR6, 0x7f, URZ ;  /* 0x0000007f06057890 */ /* 0x004fc4000fffe0ff */
[----:B------:R-:W-:Y:S02]  /*1850*/  UIADD3 UR58, UPT, UPT, UR6, 0xfe, URZ ;  /* 0x000000fe063a7890 */ /* 0x000fe4000fffe0ff */
[----:B------:R-:W-:Y:S02]  /*1860*/  USHF.R.S32.HI UR4, URZ, 0x1f, UR5 ;  /* 0x0000001fff047899 */ /* 0x000fe40008011405 */
[----:B------:R-:W-:Y:S02]  /*1870*/  USHF.R.U32.HI UR56, URZ, 0x7, UR39 ;  /* 0x00000007ff387899 */ /* 0x000fe40008011627 */
[----:B------:R-:W-:Y:S01]  /*1880*/  ULEA.HI UR4, UR4, UR5, URZ, 0x7 ;  /* 0x0000000504047291 */ /* 0x000fe2000f8f38ff */
[----:B------:R-:W2:Y:S03]  /*1890*/  LDCU UR51, c[0x0][0x374] ;  /* 0x00006e80ff3377ac */ /* 0x000ea60008000800 */
[----:B------:R-:W-:-:S02]  /*18a0*/  USHF.R.S32.HI UR54, URZ, 0x7, UR4 ;  /* 0x00000007ff367899 */ /* 0x000fc40008011404 */
[----:B------:R-:W-:Y:S02]  /*18b0*/  UIADD3 UR4, UPT, UPT, UR6, -0x1, URZ ;  /* 0xffffffff06047890 */ /* 0x000fe4000fffe0ff */
[----:B------:R-:W-:Y:S02]  /*18c0*/  UISETP.LT.U32.AND UP0, UPT, UR54, 0x8, UPT ;  /* 0x000000083600788c */ /* 0x000fe4000bf01070 */
[----:B------:R-:W-:Y:S02]  /*18d0*/  UISETP.GE.U32.AND UP2, UPT, UR4, -0xff, UPT ;  /* 0xffffff010400788c */ /* 0x000fe4000bf46070 */
[----:B------:R-:W-:Y:S02]  /*18e0*/  USEL UR53, UR54, 0x8, UP0 ;  /* 0x0000000836357887 */ /* 0x000fe40008000000 */
[----:B------:R-:W-:Y:S02]  /*18f0*/  ULEA UR6, UR57, UR7, 0x18 ;  /* 0x0000000739067291 */ /* 0x000fe4000f8ec0ff */
[----:B------:R-:W-:-:S02]  /*1900*/  UIADD3 UR15, UPT, UPT, UR53, -0x1, URZ ;  /* 0xffffffff350f7890 */ /* 0x000fc4000fffe0ff */
[----:B------:R-:W-:Y:S02]  /*1910*/  USEL UR38, UR38, 0x2, UP1 ;  /* 0x0000000226267887 */ /* 0x000fe40008800000 */
[----:B------:R-:W-:Y:S02]  /*1920*/  UIADD3 UR48, UPT, UPT, UR6, 0x23300, UR39 ;  /* 0x0002330006307890 */ /* 0x000fe4000fffe027 */
[----:B------:R-:W-:Y:S02]  /*1930*/  @UP2 UIADD3 UR15, UPT, UPT, UR53, URZ, URZ ;  /* 0x000000ff350f2290 */ /* 0x000fe4000fffe0ff */
[----:B------:R-:W-:Y:S02]  /*1940*/  UIADD3 UR55, UPT, UPT, UR54, -UR53, URZ ;  /* 0x8000003536377290 */ /* 0x000fe4000fffe0ff */
[----:B------:R-:W-:Y:S01]  /*1950*/  UIADD3 UR15, UPT, UPT, UR15, 0x1, URZ ;  /* 0x000000010f0f7890 */ /* 0x000fe2000fffe0ff */
[----:B--234-:R-:W-:-:S11]  /*1960*/  UMOV UR14, URZ ;  /* 0x000000ff000e7c82 */ /* 0x01cfd60008000000 */
.L_x_47:
[----:B------:R-:W-:-:S09]  /*1970*/  UISETP.NE.AND UP0, UPT, UR57, URZ, UPT ;  /* 0x000000ff3900728c */ /* 0x000fd2000bf05270 */
[----:B---3--:R-:W-:Y:S05]  /*1980*/  BRA.U UP0, `(.L_x_24) ;  /* 0x0000000100287547 */ /* 0x008fea000b800000 */
[----:B------:R-:W-:Y:S02]  /*1990*/  LEA R0, R9, UR6, 0x3 ;  /* 0x0000000609007c11 */ /* 0x000fe4000f8e18ff */
[----:B------:R-:W-:-:S04]  /*19a0*/  SHF.L.U32 R2, R8, 0x1f, RZ ;  /* 0x0000001f08027819 */ /* 0x000fc800000006ff */
[----:B------:R-:W2:Y:S02]  /*19b0*/  SYNCS.PHASECHK.TRANS64.TRYWAIT P0, [R0+URZ+0x110], R2 ;  /* 0x00011002000075a7 */ /* 0x000ea400080011ff */
[----:B--2---:R-:W-:Y:S05]  /*19c0*/  @!P0 BRA `(.L_x_25) ;  /* 0x0000009800dc8947 */ /* 0x004fea0003800000 */
.L_x_161:
[----:B------:R-:W-:Y:S01]  /*19d0*/  VIADD R9, R9, 0x1 ;  /* 0x0000000109097836 */ /* 0x000fe20000000000 */
[----:B------:R2:W-:Y:S04]  /*19e0*/  SYNCS.ARRIVE.TRANS64.A1T0 RZ, [R0+URZ+0x100], RZ ;  /* 0x000100ff00ff79a7 */ /* 0x0005e800081000ff */
[----:B------:R-:W-:-:S04]  /*19f0*/  ISETP.NE.AND P0, PT, R9, 0x2, PT ;  /* 0x000000020900780c */ /* 0x000fc80003f05270 */
[----:B------:R-:W-:Y:S02]  /*1a00*/  SEL R9, R9, RZ, P0 ;  /* 0x000000ff09097207 */ /* 0x000fe40000000000 */
[----:B--2---:R-:W-:-:S04]  /*1a10*/  SEL R0, RZ, 0x1, P0 ;  /* 0x00000001ff007807 */ /* 0x004fc80000000000 */
[----:B------:R-:W-:-:S07]  /*1a20*/  LOP3.LUT R8, R8, R0, RZ, 0x3c, !PT ;  /* 0x0000000008087212 */ /* 0x000fce00078e3cff */
.L_x_24:
[----:B------:R-:W-:Y:S01]  /*1a30*/  ULEA UR4, UR14, UR6, 0x3 ;  /* 0x000000060e047291 */ /* 0x000fe2000f8e18ff */
[----:B------:R-:W-:Y:S01]  /*1a40*/  SHF.L.U32 R0, R12, 0x1f, RZ ;  /* 0x0000001f0c007819 */ /* 0x000fe200000006ff */
[----:B------:R-:W-:Y:S02]  /*1a50*/  UISETP.GE.U32.AND UP0, UPT, UR58, 0xff, UPT ;  /* 0x000000ff3a00788c */ /* 0x000fe4000bf06070 */
[----:B------:R-:W-:Y:S02]  /*1a60*/  ULEA.HI UR11, UR26, UR26, URZ, 0x1 ;  /* 0x0000001a1a0b7291 */ /* 0x000fe4000f8f08ff */
[----:B------:R-:W-:Y:S02]  /*1a70*/  USHF.L.U32 UR35, UR27, 0x7, URZ ;  /* 0x000000071b237899 */ /* 0x000fe400080006ff */
[----:B------:R-:W-:Y:S01]  /*1a80*/  ULEA UR43, UR26, UR56, 0x6 ;  /* 0x000000381a2b7291 */ /* 0x000fe2000f8e30ff */
[----:B------:R2:W3:Y:S01]  /*1a90*/  SYNCS.PHASECHK.TRANS64.TRYWAIT P1, [UR4+0x40], R0 ;  /* 0x00004000ff0075a7 */ /* 0x0004e20008021104 */
[----:B------:R-:W-:Y:S01]  /*1aa0*/  USHF.R.S32.HI UR11, URZ, 0x1, UR11 ;  /* 0x00000001ff0b7899 */ /* 0x000fe2000801140b */
[----:B------:R-:W-:Y:S01]  /*1ab0*/  UMOV UR20, URZ ;  /* 0x000000ff00147c82 */ /* 0x000fe20008000000 */
[----:B------:R-:W-:Y:S10]  /*1ac0*/  BRA.U !UP0, `(.L_x_26) ;  /* 0x0000000508107547 */ /* 0x000ff4000b800000 */
[----:B------:R-:W-:Y:S01]  /*1ad0*/  UMOV UR4, UR14 ;  /* 0x0000000e00047c82 */ /* 0x000fe20008000000 */
[----:B------:R-:W-:-:S05]  /*1ae0*/  UMOV UR28, URZ ;  /* 0x000000ff001c7c82 */ /* 0x000fca0008000000 */
.L_x_34:
[----:B------:R-:W-:Y:S01]  /*1af0*/  ULEA UR33, UR4, UR6, 0x3 ;  /* 0x0000000604217291 */ /* 0x000fe2000f8e18ff */
[----:B---3--:R-:W-:Y:S01]  /*1b00*/  @!P4 MOV R2, 0x6400 ;  /* 0x000064000002c802 */ /* 0x008fe20000000f00 */
[----:B-123--:R-:W-:Y:S10]  /*1b10*/  @P1 BRA `(.L_x_27) ;  /* 0x00000000000c1947 */ /* 0x00eff40003800000 */
[----:B------:R-:W-:-:S04]  /*1b20*/  SHF.L.U32 R3, R12, 0x1f, RZ ;  /* 0x0000001f0c037819 */ /* 0x000fc800000006ff */
[----:B------:R-:W3:Y:S02]  /*1b30*/  SYNCS.PHASECHK.TRANS64.TRYWAIT P0, [UR33+0x40], R3 ;  /* 0x00004003ff0075a7 */ /* 0x000ee40008001121 */
[----:B---3--:R-:W-:Y:S05]  /*1b40*/  @!P0 BRA `(.L_x_28) ;  /* 0x0000009800908947 */ /* 0x008fea0003800000 */
.L_x_27:
[----:B------:R3:W-:Y:S01]  /*1b50*/  @!P4 SYNCS.ARRIVE.TRANS64 RZ, [UR33], R2 ;  /* 0x00000002ffffc9a7 */ /* 0x0007e20008000021 */
[----:B------:R-:W-:-:S04]  /*1b60*/  ULOP3.LUT UR5, UR38, 0x2, URZ, 0xfc, !UPT ;  /* 0x0000000226057892 */ /* 0x000fc8000f8efcff */
[----:B------:R-:W-:-:S09]  /*1b70*/  UISETP.NE.AND UP0, UPT, UR5, 0x2, UPT ;  /* 0x000000020500788c */ /* 0x000fd2000bf05270 */
[----:B------:R-:W-:Y:S05]  /*1b80*/  BRA.U UP0, `(.L_x_29) ;  /* 0x0000000100047547 */ /* 0x000fea000b800000 */
[----:B-1----:R-:W-:Y:S05]  /*1b90*/  BPT.TRAP 0x1 ;  /* 0x000000040000795c */ /* 0x002fea0000300000 */
.L_x_29:
[----:B------:R-:W-:Y:S04]  /*1ba0*/  BSSY.RECONVERGENT B0, `(.L_x_30) ;  /* 0x0000003000007945 */ /* 0x000fe80003800200 */
[----:B------:R-:W-:Y:S05]  /*1bb0*/  @P3 BRA `(.L_x_31) ;  /* 0x0000000000043947 */ /* 0x000fea0003800000 */
[----:B-1----:R-:W-:Y:S05]  /*1bc0*/  BPT.TRAP 0x1 ;  /* 0x000000040000795c */ /* 0x002fea0000300000 */
.L_x_31:
[----:B-1----:R-:W-:Y:S05]  /*1bd0*/  BSYNC.RECONVERGENT B0 ;  /* 0x0000000000007941 */ /* 0x002fea0003800200 */
.L_x_30:
[----:B------:R-:W-:Y:S01]  /*1be0*/  UIADD3 UR5, UPT, UPT, UR4, 0x1, URZ ;  /* 0x0000000104057890 */ /* 0x000fe2000fffe0ff */
[----:B------:R-:W-:Y:S01]  /*1bf0*/  BSSY.RECONVERGENT B0, `(.L_x_32) ;  /* 0x000002c000007945 */ /* 0x000fe20003800200 */
[----:B------:R-:W-:Y:S02]  /*1c00*/  ELECT P0, URZ, PT ;  /* 0x0000000000ff782f */ /* 0x000fe40003800000 */
[----:B------:R-:W-:-:S04]  /*1c10*/  UISETP.NE.AND UP0, UPT, UR5, 0x8, UPT ;  /* 0x000000080500788c */ /* 0x000fc8000bf05270 */
[----:B------:R-:W-:Y:S02]  /*1c20*/  USEL UR7, URZ, 0x1, UP0 ;  /* 0x00000001ff077887 */ /* 0x000fe40008000000 */
[----:B------:R-:W-:-:S04]  /*1c30*/  USEL UR14, UR5, URZ, UP0 ;  /* 0x000000ff050e7287 */ /* 0x000fc80008000000 */
[----:B------:R-:W-:Y:S01]  /*1c40*/  ULEA UR5, UR14, UR6, 0x3 ;  /* 0x000000060e057291 */ /* 0x000fe2000f8e18ff */
[----:B------:R-:W-:-:S04]  /*1c50*/  LOP3.LUT R12, R12, UR7, RZ, 0x3c, !PT ;  /* 0x000000070c0c7c12 */ /* 0x000fc8000f8e3cff */
[----:B--2---:R-:W-:-:S04]  /*1c60*/  SHF.L.U32 R0, R12, 0x1f, RZ ;  /* 0x0000001f0c007819 */ /* 0x004fc800000006ff */
[----:B------:R1:W2:Y:S01]  /*1c70*/  SYNCS.PHASECHK.TRANS64.TRYWAIT P1, [UR5+0x40], R0 ;  /* 0x00004000ff0075a7 */ /* 0x0002a20008021105 */
[----:B------:R-:W-:Y:S05]  /*1c80*/  @!P0 BRA `(.L_x_33) ;  /* 0x0000000000888947 */ /* 0x000fea0003800000 */
[----:B------:R-:W-:Y:S02]  /*1c90*/  USHF.L.U32 UR24, UR4, 0x9, URZ ;  /* 0x0000000904187899 */ /* 0x000fe400080006ff */
[----:B------:R-:W-:Y:S02]  /*1ca0*/  ULEA UR32, UR4, UR6, 0xe ;  /* 0x0000000604207291 */ /* 0x000fe4000f8e70ff */
[----:B------:R-:W-:Y:S02]  /*1cb0*/  UIADD3 UR22, UP3, UPT, UR30, 0x80, URZ ;  /* 0x000000801e167890 */ /* 0x000fe4000ff7e0ff */
[----:B------:R-:W-:Y:S02]  /*1cc0*/  ULEA UR40, UR4, UR39, 0xd ;  /* 0x0000002704287291 */ /* 0x000fe4000f8e68ff */
[----:B------:R-:W-:Y:S02]  /*1cd0*/  UIADD3 UR20, UP2, UPT, UR30, 0x180, URZ ;  /* 0x000001801e147890 */ /* 0x000fe4000ff5e0ff */
[----:B------:R-:W-:-:S02]  /*1ce0*/  UIADD3 UR18, UP1, UPT, UR30, 0x280, URZ ;  /* 0x000002801e127890 */ /* 0x000fc4000ff3e0ff */
[----:B------:R-:W-:Y:S02]  /*1cf0*/  UIADD3 UR16, UP0, UPT, UR30, 0x380, URZ ;  /* 0x000003801e107890 */ /* 0x000fe4000ff1e0ff */
[----:B------:R-:W-:Y:S02]  /*1d00*/  ULOP3.LUT UR8, UR24, UR37, URZ, 0xfc, !UPT ;  /* 0x0000002518087292 */ /* 0x000fe4000f8efcff */
[----:B------:R-:W-:Y:S02]  /*1d10*/  USHF.L.U32 UR34, UR28, 0x7, URZ ;  /* 0x000000071c227899 */ /* 0x000fe400080006ff */
[----:B------:R-:W-:Y:S02]  /*1d20*/  UIADD3.X UR23, UPT, UPT, URZ, UR31, URZ, UP3, !UPT ;  /* 0x0000001fff177290 */ /* 0x000fe40009ffe4ff */
[----:B------:R-:W-:Y:S02]  /*1d30*/  UIADD3 UR32, UPT, UPT, UR32, 0x3300, URZ ;  /* 0x0000330020207890 */ /* 0x000fe4000fffe0ff */
[----:B------:R-:W-:-:S02]  /*1d40*/  UIADD3.X UR21, UPT, UPT, URZ, UR31, URZ, UP2, !UPT ;  /* 0x0000001fff157290 */ /* 0x000fc400097fe4ff */
[----:B------:R-:W-:Y:S02]  /*1d50*/  UIADD3 UR40, UPT, UPT, UR6, 0x23300, UR40 ;  /* 0x0002330006287890 */ /* 0x000fe4000fffe028 */
[----:B------:R-:W-:Y:S02]  /*1d60*/  UIADD3.X UR19, UPT, UPT, URZ, UR31, URZ, UP1, !UPT ;  /* 0x0000001fff137290 */ /* 0x000fe40008ffe4ff */
[----:B------:R-:W-:Y:S02]  /*1d70*/  UIADD3 UR24, UPT, UPT, UR6, 0x33300, UR24 ;  /* 0x0003330006187890 */ /* 0x000fe4000fffe018 */
[----:B------:R-:W-:Y:S02]  /*1d80*/  UIADD3.X UR17, UPT, UPT, URZ, UR31, URZ, UP0, !UPT ;  /* 0x0000001fff117290 */ /* 0x000fe400087fe4ff */
[----:B------:R-:W-:Y:S01]  /*1d90*/  UIADD3 UR8, UPT, UPT, UR6, 0x34300, UR8 ;  /* 0x0003430006087890 */ /* 0x000fe2000fffe008 */
[----:B------:R-:W-:Y:S01]  /*1da0*/  UMOV UR46, 0x0 ;  /* 0x00000000002e7882 */ /* 0x000fe20000000000 */
[----:B------:R-:W-:Y:S01]  /*1db0*/  UMOV UR47, 0x10000000 ;  /* 0x10000000002f7882 */ /* 0x000fe20000000000 */
[----:B------:R-:W-:Y:S01]  /*1dc0*/  UMOV UR5, 0xf0000 ;  /* 0x000f000000057882 */ /* 0x000fe20000000000 */
[----:B------:R-:W-:Y:S01]  /*1dd0*/  UMOV UR41, UR33 ;  /* 0x0000002100297c82 */ /* 0x000fe20008000000 */
[----:B------:R-:W-:Y:S01]  /*1de0*/  UMOV UR44, UR36 ;  /* 0x00000024002c7c82 */ /* 0x000fe20008000000 */
[----:B------:R-:W-:Y:S01]  /*1df0*/  UMOV UR42, UR34 ;  /* 0x00000022002a7c82 */ /* 0x000fe20008000000 */
[----:B------:R-:W-:Y:S01]  /*1e00*/  UMOV UR26, URZ ;  /* 0x000000ff001a7c82 */ /* 0x000fe20008000000 */
[----:B------:R-:W-:Y:S01]  /*1e10*/  UMOV UR25, UR33 ;  /* 0x0000002100197c82 */ /* 0x000fe20008000000 */
[----:B------:R-:W-:Y:S01]  /*1e20*/  UMOV UR29, UR36 ;  /* 0x00000024001d7c82 */ /* 0x000fe20008000000 */
[----:B------:R4:W-:Y:S01]  /*1e30*/  UTMALDG.3D [UR32], [UR22], desc[UR46] ;  /* 0x00002e20160075b4 */ /* 0x0009e20008011000 */
[----:B------:R-:W-:Y:S01]  /*1e40*/  UMOV UR9, UR33 ;  /* 0x0000002100097c82 */ /* 0x000fe20008000000 */
[----:B------:R-:W-:Y:S01]  /*1e50*/  UMOV UR12, UR28 ;  /* 0x0000001c000c7c82 */ /* 0x000fe20008000000 */
[----:B------:R-:W-:Y:S01]  /*1e60*/  UMOV UR13, UR36 ;  /* 0x00000024000d7c82 */ /* 0x000fe20008000000 */
[----:B------:R4:W-:Y:S01]  /*1e70*/  UTMALDG.3D.MULTICAST [UR40], [UR20], UR5, desc[UR46] ;  /* 0x00002e28140073b4 */ /* 0x0009e20008011805 */
[----:B------:R4:W-:Y:S01]  /*1e80*/  UTMALDG.4D [UR24], [UR18], desc[UR46] ;  /* 0x00002e18120075b4 */ /* 0x0009e20008019000 */
[----:B------:R4:W-:Y:S02]  /*1e90*/  UTMALDG.4D.MULTICAST [UR8], [UR16], UR5, desc[UR46] ;  /* 0x00002e08100073b4 */ /* 0x0009e40008019805 */
[----:B----4-:R-:W-:Y:S01]  /*1ea0*/  NOP ;  /* 0x0000000000007918 */ /* 0x010fe20000000000 */
.L_x_33:
[----:B------:R-:W-:Y:S05]  /*1eb0*/  BSYNC.RECONVERGENT B0 ;  /* 0x0000000000007941 */ /* 0x000fea0003800200 */
.L_x_32:
[----:B------:R-:W-:Y:S01]  /*1ec0*/  UIADD3 UR28, UPT, UPT, UR28, 0x1, URZ ;  /* 0x000000011c1c7890 */ /* 0x000fe2000fffe0ff */
[----:B------:R-:W-:Y:S01]  /*1ed0*/  UMOV UR4, UR14 ;  /* 0x0000000e00047c82 */ /* 0x000fe20008000000 */
[----:B------:R-:W-:Y:S02]  /*1ee0*/  UMOV UR20, UR15 ;  /* 0x0000000f00147c82 */ /* 0x000fe40008000000 */
[----:B------:R-:W-:-:S09]  /*1ef0*/  UISETP.NE.AND UP0, UPT, UR28, UR15, UPT ;  /* 0x0000000f1c00728c */ /* 0x000fd2000bf05270 */
[----:B------:R-:W-:Y:S05]  /*1f00*/  BRA.U UP0, `(.L_x_34) ;  /* 0xfffffff900f87547 */ /* 0x000fea000b83ffff */
.L_x_26:
[----:B------:R-:W-:Y:S01]  /*1f10*/  ULEA UR4, UR14, UR6, 0x3 ;  /* 0x000000060e047291 */ /* 0x000fe2000f8e18ff */
[----:B-12---:R-:W-:Y:S01]  /*1f20*/  SHF.L.U32 R0, R12, 0x1f, RZ ;  /* 0x0000001f0c007819 */ /* 0x006fe200000006ff */
[----:B------:R-:W-:Y:S01]  /*1f30*/  @!P2 SYNCS.ARRIVE.TRANS64.A1T0 RZ, [UR6+0xb8], RZ ;  /* 0x0000b8ffffffa9a7 */ /* 0x000fe20008100006 */
[----:B------:R-:W-:-:S06]  /*1f40*/  UISETP.GT.AND UP0, UPT, UR54, UR53, UPT ;  /* 0x000000353600728c */ /* 0x000fcc000bf04270 */
[----:B---3--:R1:W2:Y:S03]  /*1f50*/  SYNCS.PHASECHK.TRANS64.TRYWAIT P1, [UR4+0x40], R0 ;  /* 0x00004000ff0075a7 */ /* 0x0082a60008021104 */
[----:B------:R-:W-:Y:S05]  /*1f60*/  BRA.U !UP0, `(.L_x_35) ;  /* 0x00000005080c7547 */ /* 0x000fea000b800000 */
[----:B------:R-:W-:Y:S01]  /*1f70*/  UIADD3 UR26, UPT, UPT, UR55, UR20, URZ ;  /* 0x00000014371a7290 */ /* 0x000fe2000fffe0ff */
[----:B------:R-:W-:-:S11]  /*1f80*/  UMOV UR5, UR14 ;  /* 0x0000000e00057c82 */ /* 0x000fd60008000000 */
.L_x_43:
[----:B------:R-:W-:Y:S01]  /*1f90*/  ULEA UR33, UR5, UR6, 0x3 ;  /* 0x0000000605217291 */ /* 0x000fe2000f8e18ff */
[----:B--2---:R-:W-:Y:S01]  /*1fa0*/  @!P4 MOV R2, 0x6400 ;  /* 0x000064000002c802 */ /* 0x004fe20000000f00 */
[----:B--23--:R-:W-:Y:S10]  /*1fb0*/  @P1 BRA `(.L_x_36) ;  /* 0x00000000000c1947 */ /* 0x00cff40003800000 */
[----:B------:R-:W-:-:S04]  /*1fc0*/  SHF.L.U32 R3, R12, 0x1f, RZ ;  /* 0x0000001f0c037819 */ /* 0x000fc800000006ff */
[----:B------:R-:W2:Y:S02]  /*1fd0*/  SYNCS.PHASECHK.TRANS64.TRYWAIT P0, [UR33+0x40], R3 ;  /* 0x00004003ff0075a7 */ /* 0x000ea40008001121 */
[----:B--2---:R-:W-:Y:S05]  /*1fe0*/  @!P0 BRA `(.L_x_37) ;  /* 0x0000009400808947 */ /* 0x004fea0003800000 */
.L_x_36:
[----:B------:R2:W-:Y:S01]  /*1ff0*/  @!P4 SYNCS.ARRIVE.TRANS64 RZ, [UR33], R2 ;  /* 0x00000002ffffc9a7 */ /* 0x0005e20008000021 */
[----:B------:R-:W-:-:S04]  /*2000*/  ULOP3.LUT UR4, UR38, 0x2, URZ, 0xfc, !UPT ;  /* 0x0000000226047892 */ /* 0x000fc8000f8efcff */
[----:B------:R-:W-:-:S09]  /*2010*/  UISETP.NE.AND UP0, UPT, UR4, 0x2, UPT ;  /* 0x000000020400788c */ /* 0x000fd2000bf05270 */
[----:B------:R-:W-:Y:S05]  /*2020*/  BRA.U UP0, `(.L_x_38) ;  /* 0x0000000100047547 */ /* 0x000fea000b800000 */
[----:B------:R-:W-:Y:S05]  /*2030*/  BPT.TRAP 0x1 ;  /* 0x000000040000795c */ /* 0x000fea0000300000 */
.L_x_38:
[----:B------:R-:W-:Y:S04]  /*2040*/  BSSY.RECONVERGENT B0, `(.L_x_39) ;  /* 0x0000003000007945 */ /* 0x000fe80003800200 */
[----:B------:R-:W-:Y:S05]  /*2050*/  @P3 BRA `(.L_x_40) ;  /* 0x0000000000043947 */ /* 0x000fea0003800000 */
[----:B------:R-:W-:Y:S05]  /*2060*/  BPT.TRAP 0x1 ;  /* 0x000000040000795c */ /* 0x000fea0000300000 */
.L_x_40:
[----:B------:R-:W-:Y:S05]  /*2070*/  BSYNC.RECONVERGENT B0 ;  /* 0x0000000000007941 */ /* 0x000fea0003800200 */
.L_x_39:
        /* <DEDUP_REMOVED lines=8> */
[----:B-1----:R-:W-:-:S04]  /*2100*/  SHF.L.U32 R0, R12, 0x1f, RZ ;  /* 0x0000001f0c007819 */ /* 0x002fc800000006ff */
[----:B------:R1:W3:Y:S01]  /*2110*/  SYNCS.PHASECHK.TRANS64.TRYWAIT P1, [UR4+0x40], R0 ;  /* 0x00004000ff0075a7 */ /* 0x0002e20008021104 */
[----:B------:R-:W-:Y:S05]  /*2120*/  @!P0 BRA `(.L_x_42) ;  /* 0x0000000000888947 */ /* 0x000fea0003800000 */
[----:B------:R-:W-:Y:S02]  /*2130*/  ULEA UR32, UR5, UR6, 0xe ;  /* 0x0000000605207291 */ /* 0x000fe4000f8e70ff */
[----:B------:R-:W-:Y:S02]  /*2140*/  UIADD3 UR22, UP3, UPT, UR30, 0x80, URZ ;  /* 0x000000801e167890 */ /* 0x000fe4000ff7e0ff */
[----:B------:R-:W-:Y:S02]  /*2150*/  USHF.L.U32 UR16, UR5, 0x9, URZ ;  /* 0x0000000905107899 */ /* 0x000fe400080006ff */
[----:B------:R-:W-:Y:S02]  /*2160*/  UIADD3 UR12, UP2, UPT, UR30, 0x180, URZ ;  /* 0x000001801e0c7890 */ /* 0x000fe4000ff5e0ff */
[----:B------:R-:W-:Y:S02]  /*2170*/  UIADD3 UR28, UP1, UPT, UR30, 0x280, URZ ;  /* 0x000002801e1c7890 */ /* 0x000fe4000ff3e0ff */
[----:B------:R-:W-:-:S02]  /*2180*/  UIADD3 UR24, UP0, UPT, UR30, 0x380, URZ ;  /* 0x000003801e187890 */ /* 0x000fc4000ff1e0ff */
[----:B------:R-:W-:Y:S02]  /*2190*/  USHF.L.U32 UR34, UR20, 0x7, URZ ;  /* 0x0000000714227899 */ /* 0x000fe400080006ff */
[----:B------:R-:W-:Y:S02]  /*21a0*/  UIADD3.X UR23, UPT, UPT, URZ, UR31, URZ, UP3, !UPT ;  /* 0x0000001fff177290 */ /* 0x000fe40009ffe4ff */
[----:B------:R-:W-:Y:S02]  /*21b0*/  UIADD3 UR32, UPT, UPT, UR32, 0x3300, URZ ;  /* 0x0000330020207890 */ /* 0x000fe4000fffe0ff */
[----:B------:R-:W-:Y:S02]  /*21c0*/  ULOP3.LUT UR8, UR16, UR37, URZ, 0xfc, !UPT ;  /* 0x0000002510087292 */ /* 0x000fe4000f8efcff */
[----:B------:R-:W-:Y:S02]  /*21d0*/  ULEA UR40, UR5, UR48, 0xd ;  /* 0x0000003005287291 */ /* 0x000fe4000f8e68ff */
[----:B------:R-:W-:-:S02]  /*21e0*/  UIADD3.X UR13, UPT, UPT, URZ, UR31, URZ, UP2, !UPT ;  /* 0x0000001fff0d7290 */ /* 0x000fc400097fe4ff */
[----:B------:R-:W-:Y:S02]  /*21f0*/  UIADD3.X UR29, UPT, UPT, URZ, UR31, URZ, UP1, !UPT ;  /* 0x0000001fff1d7290 */ /* 0x000fe40008ffe4ff */
[----:B------:R-:W-:Y:S02]  /*2200*/  UIADD3 UR16, UPT, UPT, UR6, 0x33300, UR16 ;  /* 0x0003330006107890 */ /* 0x000fe4000fffe010 */
[----:B------:R-:W-:Y:S02]  /*2210*/  UIADD3 UR8, UPT, UPT, UR6, 0x34300, UR8 ;  /* 0x0003430006087890 */ /* 0x000fe4000fffe008 */
[----:B------:R-:W-:Y:S01]  /*2220*/  UIADD3.X UR25, UPT, UPT, URZ, UR31, URZ, UP0, !UPT ;  /* 0x0000001fff197290 */ /* 0x000fe200087fe4ff */
[----:B------:R-:W-:Y:S01]  /*2230*/  UMOV UR46, 0x0 ;  /* 0x00000000002e7882 */ /* 0x000fe20000000000 */
[----:B------:R-:W-:Y:S01]  /*2240*/  UMOV UR47, 0x10000000 ;  /* 0x10000000002f7882 */ /* 0x000fe20000000000 */
[----:B------:R-:W-:Y:S01]  /*2250*/  UMOV UR4, 0xf0000 ;  /* 0x000f000000047882 */ /* 0x000fe20000000000 */
[----:B------:R-:W-:Y:S01]  /*2260*/  UMOV UR41, UR33 ;  /* 0x0000002100297c82 */ /* 0x000fe20008000000 */
[----:B------:R-:W-:Y:S01]  /*2270*/  UMOV UR44, UR36 ;  /* 0x00000024002c7c82 */ /* 0x000fe20008000000 */
[----:B------:R-:W-:Y:S01]  /*2280*/  UMOV UR42, UR34 ;  /* 0x00000022002a7c82 */ /* 0x000fe20008000000 */
[----:B------:R-:W-:Y:S01]  /*2290*/  UTMALDG.3D [UR32], [UR22], desc[UR46] ;  /* 0x00002e20160075b4 */ /* 0x000fe20008011000 */
[----:B------:R-:W-:Y:S01]  /*22a0*/  UMOV UR18, URZ ;  /* 0x000000ff00127c82 */ /* 0x000fe20008000000 */
[----:B------:R-:W-:Y:S01]  /*22b0*/  UMOV UR17, UR33 ;  /* 0x0000002100117c82 */ /* 0x000fe20008000000 */
[----:B------:R-:W-:Y:S01]  /*22c0*/  UMOV UR19, UR27 ;  /* 0x0000001b00137c82 */ /* 0x000fe20008000000 */
[----:B------:R-:W-:Y:S01]  /*22d0*/  UMOV UR21, UR36 ;  /* 0x0000002400157c82 */ /* 0x000fe20008000000 */
[----:B------:R-:W-:Y:S01]  /*22e0*/  UMOV UR9, UR33 ;  /* 0x0000002100097c82 */ /* 0x000fe20008000000 */
[----:B------:R4:W-:Y:S01]  /*22f0*/  UTMALDG.3D.MULTICAST [UR40], [UR12], UR4, desc[UR46] ;  /* 0x00002e280c0073b4 */ /* 0x0009e20008011804 */
[----:B------:R1:W-:Y:S01]  /*2300*/  UTMALDG.4D [UR16], [UR28], desc[UR46] ;  /* 0x00002e101c0075b4 */ /* 0x0003e20008019000 */
[----:B----4-:R-:W-:Y:S01]  /*2310*/  UMOV UR12, UR20 ;  /* 0x00000014000c7c82 */ /* 0x010fe20008000000 */
[----:B------:R-:W-:-:S02]  /*2320*/  UMOV UR13, UR36 ;  /* 0x00000024000d7c82 */ /* 0x000fc40008000000 */
[----:B------:R1:W-:Y:S02]  /*2330*/  UTMALDG.4D.MULTICAST [UR8], [UR24], UR4, desc[UR46] ;  /* 0x00002e08180073b4 */ /* 0x0003e40008019804 */
[----:B-1----:R-:W-:Y:S01]  /*2340*/  NOP ;  /* 0x0000000000007918 */ /* 0x002fe20000000000 */
.L_x_42:
[----:B------:R-:W-:Y:S05]  /*2350*/  BSYNC.RECONVERGENT B0 ;  /* 0x0000000000007941 */ /* 0x000fea0003800200 */
.L_x_41:
[----:B------:R-:W-:Y:S01]  /*2360*/  UIADD3 UR20, UPT, UPT, UR20, 0x1, URZ ;  /* 0x0000000114147890 */ /* 0x000fe2000fffe0ff */
[----:B------:R-:W-:-:S03]  /*2370*/  UMOV UR5, UR14 ;  /* 0x0000000e00057c82 */ /* 0x000fc60008000000 */
[----:B------:R-:W-:-:S09]  /*2380*/  UISETP.NE.AND UP0, UPT, UR20, UR26, UPT ;  /* 0x0000001a1400728c */ /* 0x000fd2000bf05270 */
[----:B------:R-:W-:Y:S05]  /*2390*/  BRA.U UP0, `(.L_x_43) ;  /* 0xfffffff900fc7547 */ /* 0x000fea000b83ffff */
.L_x_35:
[C---:B------:R-:W-:Y:S01]  /*23a0*/  LEA R3, R11.reuse, UR6, 0x3 ;  /* 0x000000060b037c11 */ /* 0x040fe2000f8e18ff */
[----:B------:R-:W-:Y:S01]  /*23b0*/  NOP ;  /* 0x0000000000007918 */ /* 0x000fe20000000000 */
[----:B-1----:R-:W-:Y:S02]  /*23c0*/  SHF.L.U32 R0, R10, 0x1f, RZ ;  /* 0x0000001f0a007819 */ /* 0x002fe400000006ff */
[----:B------:R-:W-:Y:S02]  /*23d0*/  LEA R4, R11, UR6, 0x4 ;  /* 0x000000060b047c11 */ /* 0x000fe4000f8e20ff */
[----:B------:R-:W1:Y:S02]  /*23e0*/  SYNCS.PHASECHK.TRANS64.TRYWAIT P0, [R3+URZ+0xc0], R0 ;  /* 0x0000c000030075a7 */ /* 0x000e6400080011ff */
[----:B-1----:R-:W-:Y:S05]  /*23f0*/  @!P0 BRA `(.L_x_44) ;  /* 0x0000009000948947 */ /* 0x002fea0003800000 */
.L_x_164:
[----:B------:R-:W4:Y:S01]  /*2400*/  LDS.128 R4, [R4+0x130] ;  /* 0x0001300004047984 */ /* 0x000f220000000c00 */
[----:B------:R-:W-:Y:S01]  /*2410*/  UISETP.GE.AND UP0, UPT, UR45, 0x1, UPT ;  /* 0x000000012d00788c */ /* 0x000fe2000bf06270 */
[----:B------:R-:W-:Y:S01]  /*2420*/  @!PT LDS RZ, [RZ] ;  /* 0x00000000fffff984 */ /* 0x000fe20000000800 */
[----:B------:R-:W-:Y:S01]  /*2430*/  @!PT LDS RZ, [RZ] ;  /* 0x00000000fffff984 */ /* 0x000fe20000000800 */
[----:B------:R-:W-:Y:S01]  /*2440*/  @!PT LDS RZ, [RZ] ;  /* 0x00000000fffff984 */ /* 0x000fe20000000800 */
[----:B------:R-:W-:Y:S01]  /*2450*/  @!PT LDS RZ, [RZ] ;  /* 0x00000000fffff984 */ /* 0x000fe20000000800 */
[----:B------:R1:W-:Y:S06]  /*2460*/  MEMBAR.ALL.CTA ;  /* 0x0000000000007992 */ /* 0x0003ec0000008000 */
[----:B-1----:R-:W1:Y:S01]  /*2470*/  FENCE.VIEW.ASYNC.S ;  /* 0x00000000000073c6 */ /* 0x002e620000000000 */
[----:B----4-:R-:W-:-:S13]  /*2480*/  LOP3.LUT P0, RZ, R6, 0x1, RZ, 0xc0, !PT ;  /* 0x0000000106ff7812 */ /* 0x010fda000780c0ff */
[----:B-1----:R-:W-:Y:S01]  /*2490*/  VOTEU.ANY UP1, P0 ;  /* 0x0000000000ff7886 */ /* 0x002fe20000020100 */
[----:B------:R-:W-:-:S13]  /*24a0*/  PLOP3.LUT P0, PT, PT, PT, UP1, 0x80, 0x8 ;  /* 0x000000000008781c */ /* 0x000fda0003f0f018 */
[----:B------:R-:W-:Y:S02]  /*24b0*/  @P0 LOP3.LUT R0, R5, 0xffff, RZ, 0xc0, !PT ;  /* 0x0000ffff05000812 */ /* 0x000fe400078ec0ff */
[----:B--2---:R-:W-:Y:S02]  /*24c0*/  @P0 MOV R2, R4 ;  /* 0x0000000400020202 */ /* 0x004fe40000000f00 */
[----:B------:R-:W-:Y:S01]  /*24d0*/  @P0 R2UR UR5, R0 ;  /* 0x00000000000502ca */ /* 0x000fe200000e0000 */
[----:B------:R-:W-:Y:S01]  /*24e0*/  VIADD R0, R3, 0xd0 ;  /* 0x000000d003007836 */ /* 0x000fe20000000000 */
[----:B------:R-:W-:Y:S02]  /*24f0*/  @P0 SHF.R.U32.HI R4, RZ, 0x10, R5 ;  /* 0x00000010ff040819 */ /* 0x000fe40000011605 */
[----:B------:R-:W-:Y:S02]  /*2500*/  @P0 R2UR UR7, R2 ;  /* 0x00000000020702ca */ /* 0x000fe400000e0000 */
[----:B------:R-:W-:-:S02]  /*2510*/  PRMT R0, RZ, 0x654, R0 ;  /* 0x00000654ff007816 */ /* 0x000fc40000000000 */
[----:B------:R-:W-:Y:S02]  /*2520*/  @P0 R2UR UR4, R4 ;  /* 0x00000000040402ca */ /* 0x000fe400000e0000 */
[----:B------:R1:W-:Y:S03]  /*2530*/  SYNCS.ARRIVE.TRANS64.RED.A1T0 RZ, [R0+URZ], RZ ;  /* 0x000000ff00ff79a7 */ /* 0x0003e600081004ff */
[----:B------:R-:W-:-:S04]  /*2540*/  @UP1 UMOV UR49, UR5 ;  /* 0x0000000500311c82 */ /* 0x000fc80008000000 */
[----:B------:R-:W-:-:S04]  /*2550*/  @UP1 UMOV UR50, UR7 ;  /* 0x0000000700321c82 */ /* 0x000fc80008000000 */
[----:B------:R-:W-:Y:S01]  /*2560*/  @UP1 UMOV UR36, UR4 ;  /* 0x0000000400241c82 */ /* 0x000fe20008000000 */
[----:B------:R-:W-:Y:S05]  /*2570*/  BRA.U !UP0, `(.L_x_45) ;  /* 0x0000000108d47547 */ /* 0x000fea000b800000 */
[----:B------:R-:W2:Y:S01]  /*2580*/  LDCU.128 UR16, c[0x0][0xf10] ;  /* 0x0001e200ff1077ac */ /* 0x000ea20008000c00 */
[----:B------:R-:W4:Y:S01]  /*2590*/  LDCU UR11, c[0x0][0xf20] ;  /* 0x0001e400ff0b77ac */ /* 0x000f220008000800 */
[----:B------:R-:W3:Y:S01]  /*25a0*/  LDCU UR24, c[0x0][0xf0c] ;  /* 0x0001e180ff1877ac */ /* 0x000ee20008000800 */
[----:B------:R-:W1:Y:S01]  /*25b0*/  LDCU.64 UR8, c[0x0][0xf28] ;  /* 0x0001e500ff0877ac */ /* 0x000e620008000a00 */
[----:B------:R-:W-:Y:S02]  /*25c0*/  UISETP.NE.AND UP3, UPT, UR45, 0x1, UPT ;  /* 0x000000012d00788c */ /* 0x000fe4000bf65270 */
[----:B--2---:R-:W-:Y:S02]  /*25d0*/  UIMAD.WIDE.U32 UR12, UR51, UR19, URZ ;  /* 0x00000013330c72a5 */ /* 0x004fe4000f8e00ff */
[----:B------:R-:W-:Y:S02]  /*25e0*/  UIMAD.WIDE.U32 UR4, UR52, UR16, URZ ;  /* 0x00000010340472a5 */ /* 0x000fe4000f8e00ff */
[----:B------:R-:W-:-:S02]  /*25f0*/  UISETP.NE.AND UP0, UPT, UR18, 0x1, UPT ;  /* 0x000000011200788c */ /* 0x000fc4000bf05270 */
[----:B------:R-:W-:Y:S01]  /*2600*/  UIMAD.WIDE.U32 UR22, UR49, UR19, URZ ;  /* 0x00000013311672a5 */ /* 0x000fe2000f8e00ff */
[----:B------:R-:W-:Y:S02]  /*2610*/  UMOV UR12, UR13 ;  /* 0x0000000d000c7c82 */ /* 0x000fe40008000000 */
[----:B------:R-:W-:Y:S01]  /*2620*/  UMOV UR4, UR5 ;  /* 0x0000000500047c82 */ /* 0x000fe20008000000 */
[----:B----4-:R-:W-:Y:S02]  /*2630*/  USHF.R.U32.HI UR12, URZ, UR11, UR12 ;  /* 0x0000000bff0c7299 */ /* 0x010fe4000801160c */
[----:B---3--:R-:W-:Y:S02]  /*2640*/  UISETP.NE.AND UP2, UPT, UR24, 0x1, UPT ;  /* 0x000000011800788c */ /* 0x008fe4000bf45270 */
[----:B------:R-:W-:Y:S02]  /*2650*/  USHF.R.U32.HI UR4, URZ, UR17, UR4 ;  /* 0x00000011ff047299 */ /* 0x000fe40008011604 */
[----:B------:R-:W-:-:S02]  /*2660*/  USEL UR5, UR51, UR12, !UP0 ;  /* 0x0000000c33057287 */ /* 0x000fc4000c000000 */
[----:B------:R-:W-:Y:S02]  /*2670*/  USEL UR7, UR52, UR4, !UP2 ;  /* 0x0000000434077287 */ /* 0x000fe4000d000000 */
[----:B-1----:R-:W-:Y:S01]  /*2680*/  UIMAD.WIDE.U32 UR12, UR5, UR8, URZ ;  /* 0x00000008050c72a5 */ /* 0x002fe2000f8e00ff */
[----:B------:R-:W-:Y:S01]  /*2690*/  UMOV UR4, UR23 ;  /* 0x0000001700047c82 */ /* 0x000fe20008000000 */
[----:B------:R-:W-:Y:S02]  /*26a0*/  UIMAD.WIDE.U32 UR20, UR50, UR16, URZ ;  /* 0x00000010321472a5 */ /* 0x000fe4000f8e00ff */
[----:B------:R-:W-:-:S03]  /*26b0*/  UIMAD.WIDE.U32 UR22, UR7, UR8, URZ ;  /* 0x00000008071672a5 */ /* 0x000fc6000f8e00ff */
[----:B------:R-:W-:Y:S01]  /*26c0*/  UMOV UR12, UR13 ;  /* 0x0000000d000c7c82 */ /* 0x000fe20008000000 */
[----:B------:R-:W-:Y:S02]  /*26d0*/  USHF.R.U32.HI UR4, URZ, UR11, UR4 ;  /* 0x0000000bff047299 */ /* 0x000fe40008011604 */
[----:B------:R-:W-:Y:S01]  /*26e0*/  @UP3 USHF.R.U32.HI UR5, URZ, UR9, UR12 ;  /* 0x00000009ff053299 */ /* 0x000fe2000801160c */
[----:B------:R-:W-:Y:S01]  /*26f0*/  UMOV UR20, UR21 ;  /* 0x0000001500147c82 */ /* 0x000fe20008000000 */
[----:B------:R-:W-:Y:S01]  /*2700*/  UMOV UR22, UR23 ;  /* 0x0000001700167c82 */ /* 0x000fe20008000000 */
[----:B------:R-:W-:Y:S02]  /*2710*/  USHF.R.U32.HI UR17, URZ, UR17, UR20 ;  /* 0x00000011ff117299 */ /* 0x000fe40008011614 */
[----:B------:R-:W-:Y:S02]  /*2720*/  USEL UR4, UR49, UR4, !UP0 ;  /* 0x0000000431047287 */ /* 0x000fe4000c000000 */
[----:B------:R-:W-:-:S02]  /*2730*/  @UP3 USHF.R.U32.HI UR7, URZ, UR9, UR22 ;  /* 0x00000009ff073299 */ /* 0x000fc40008011616 */
[----:B------:R-:W-:Y:S02]  /*2740*/  UIMAD UR11, UR45, UR5, URZ ;  /* 0x000000052d0b72a4 */ /* 0x000fe4000f8e02ff */
[----:B------:R-:W-:Y:S02]  /*2750*/  USEL UR5, UR50, UR17, !UP2 ;  /* 0x0000001132057287 */ /* 0x000fe4000d000000 */
[----:B------:R-:W-:Y:S02]  /*2760*/  UIMAD UR12, UR45, UR7, URZ ;  /* 0x000000072d0c72a4 */ /* 0x000fe4000f8e02ff */
[----:B------:R-:W-:Y:S02]  /*2770*/  UISETP.GE.AND UP0, UPT, UR4, UR11, UPT ;  /* 0x0000000b0400728c */ /* 0x000fe4000bf06270 */
[----:B------:R-:W-:Y:S02]  /*2780*/  UIMAD.WIDE.U32 UR16, UR4, UR8, URZ ;  /* 0x00000008041072a5 */ /* 0x000fe4000f8e00ff */
[----:B------:R-:W-:-:S02]  /*2790*/  UISETP.GE.OR UP0, UPT, UR5, UR12, UP0 ;  /* 0x0000000c0500728c */ /* 0x000fc40008706670 */
[----:B------:R-:W-:Y:S02]  /*27a0*/  UIMAD.WIDE.U32 UR12, UR5, UR8, URZ ;  /* 0x00000008050c72a5 */ /* 0x000fe4000f8e00ff */
[----:B------:R-:W-:Y:S01]  /*27b0*/  UIADD3 UR16, UPT, UPT, -UR4, URZ, URZ ;  /* 0x000000ff04107290 */ /* 0x000fe2000fffe1ff */
[----:B------:R-:W-:Y:S01]  /*27c0*/  UMOV UR11, UR17 ;  /* 0x00000011000b7c82 */ /* 0x000fe20008000000 */
[----:B------:R-:W-:Y:S02]  /*27d0*/  UIADD3 UR12, UPT, UPT, -UR5, URZ, URZ ;  /* 0x000000ff050c7290 */ /* 0x000fe4000fffe1ff */
[----:B------:R-:W-:-:S03]  /*27e0*/  USHF.R.U32.HI UR11, URZ, UR9, UR11 ;  /* 0x00000009ff0b7299 */ /* 0x000fc6000801160b */
[----:B------:R-:W-:Y:S01]  /*27f0*/  @!UP0 UMOV UR8, UR13 ;  /* 0x0000000d00088c82 */ /* 0x000fe20008000000 */
[----:B------:R-:W-:Y:S02]  /*2800*/  UIMAD UR16, UR18, UR16, UR49 ;  /* 0x00000010121072a4 */ /* 0x000fe4000f8e0231 */
[----:B------:R-:W-:Y:S02]  /*2810*/  USEL UR11, UR4, UR11, !UP3 ;  /* 0x0000000b040b7287 */ /* 0x000fe4000d800000 */
[----:B------:R-:W-:Y:S02]  /*2820*/  @!UP0 USHF.R.U32.HI UR8, URZ, UR9, UR8 ;  /* 0x00000009ff088299 */ /* 0x000fe40008011608 */
[----:B------:R-:W-:Y:S02]  /*2830*/  UIADD3 UR9, UPT, UPT, -UR11, URZ, URZ ;  /* 0x000000ff0b097290 */ /* 0x000fe4000fffe1ff */
[----:B------:R-:W-:Y:S02]  /*2840*/  @!UP0 USEL UR8, UR5, UR8, !UP3 ;  /* 0x0000000805088287 */ /* 0x000fe4000d800000 */
[----:B------:R-:W-:-:S02]  /*2850*/  UIMAD UR9, UR45, UR9, UR4 ;  /* 0x000000092d0972a4 */ /* 0x000fc4000f8e0204 */
[----:B------:R-:W-:Y:S02]  /*2860*/  @!UP0 UIADD3 UR11, UPT, UPT, UR11, -UR8, URZ ;  /* 0x800000080b0b8290 */ /* 0x000fe4000fffe0ff */
[----:B------:R-:W-:Y:S02]  /*2870*/  @!UP0 UIMAD UR8, UR9, UR7, UR8 ;  /* 0x00000007090882a4 */ /* 0x000fe4000f8e0208 */
[----:B------:R-:W-:Y:S02]  /*2880*/  @!UP0 UIMAD UR4, UR45, UR11, UR5 ;  /* 0x0000000b2d0482a4 */ /* 0x000fe4000f8e0205 */
[----:B------:R-:W-:Y:S02]  /*2890*/  UIMAD UR7, UR24, UR12, UR50 ;  /* 0x0000000c180772a4 */ /* 0x000fe4000f8e0232 */
[----:B------:R-:W-:Y:S01]  /*28a0*/  UIMAD UR49, UR4, UR18, UR16 ;  /* 0x00000012043172a4 */ /* 0x000fe2000f8e0210 */
[----:B------:R-:W-:Y:S02]  /*28b0*/  @!UP0 UMOV UR5, UR8 ;  /* 0x0000000800058c82 */ /* 0x000fe40008000000 */
[----:B------:R-:W-:-:S12]  /*28c0*/  UIMAD UR50, UR5, UR24, UR7 ;  /* 0x00000018053272a4 */ /* 0x000fd8000f8e0207 */
.L_x_45:
[----:B------:R-:W2:Y:S02]  /*28d0*/  LDCU UR4, c[0x0][0xf30] ;  /* 0x0001e600ff0477ac */ /* 0x000ea40008000800 */
[----:B--2---:R-:W-:-:S09]  /*28e0*/  UISETP.NE.AND UP0, UPT, UR4, 0x1, UPT ;  /* 0x000000010400788c */ /* 0x004fd2000bf05270 */
[----:B------:R-:W-:Y:S05]  /*28f0*/  BRA.U UP0, `(.L_x_46) ;  /* 0x0000000100447547 */ /* 0x000fea000b800000 */
[----:B------:R-:W2:Y:S01]  /*2900*/  LDCU.128 UR16, c[0x0][0xf10] ;  /* 0x0001e200ff1077ac */ /* 0x000ea20008000c00 */
[----:B------:R-:W4:Y:S01]  /*2910*/  LDCU UR11, c[0x0][0xf0c] ;  /* 0x0001e180ff0b77ac */ /* 0x000f220008000800 */
[----:B------:R-:W1:Y:S01]  /*2920*/  LDCU UR7, c[0x0][0xf20] ;  /* 0x0001e400ff0777ac */ /* 0x000e620008000800 */
[----:B--2---:R-:W-:Y:S02]  /*2930*/  UIMAD.WIDE.U32 UR8, UR50, UR16, URZ ;  /* 0x00000010320872a5 */ /* 0x004fe4000f8e00ff */
[----:B------:R-:W-:Y:S02]  /*2940*/  UIMAD.WIDE.U32 UR4, UR49, UR19, URZ ;  /* 0x00000013310472a5 */ /* 0x000fe4000f8e00ff */
[----:B----4-:R-:W-:Y:S02]  /*2950*/  UISETP.NE.AND UP2, UPT, UR11, 0x1, UPT ;  /* 0x000000010b00788c */ /* 0x010fe4000bf45270 */
[----:B------:R-:W-:Y:S01]  /*2960*/  UISETP.NE.AND UP0, UPT, UR18, 0x1, UPT ;  /* 0x000000011200788c */ /* 0x000fe2000bf05270 */
[----:B------:R-:W-:-:S02]  /*2970*/  UMOV UR8, UR9 ;  /* 0x0000000900087c82 */ /* 0x000fc40008000000 */
[----:B------:R-:W-:Y:S01]  /*2980*/  UMOV UR4, UR5 ;  /* 0x0000000500047c82 */ /* 0x000fe20008000000 */
[----:B------:R-:W-:Y:S02]  /*2990*/  USHF.R.U32.HI UR17, URZ, UR17, UR8 ;  /* 0x00000011ff117299 */ /* 0x000fe40008011608 */
[----:B-1----:R-:W-:Y:S02]  /*29a0*/  USHF.R.U32.HI UR4, URZ, UR7, UR4 ;  /* 0x00000007ff047299 */ /* 0x002fe40008011604 */
[----:B------:R-:W-:Y:S02]  /*29b0*/  USEL UR5, UR50, UR17, !UP2 ;  /* 0x0000001132057287 */ /* 0x000fe4000d000000 */
[----:B------:R-:W-:-:S04]  /*29c0*/  USEL UR4, UR49, UR4, !UP0 ;  /* 0x0000000431047287 */ /* 0x000fc8000c000000 */
[----:B------:R-:W-:Y:S02]  /*29d0*/  UIADD3 UR7, UPT, UPT, UR5, -UR4, URZ ;  /* 0x8000000405077290 */ /* 0x000fe4000fffe0ff */
[----:B------:R-:W-:Y:S02]  /*29e0*/  UIADD3 UR4, UPT, UPT, -UR5, UR4, URZ ;  /* 0x0000000405047290 */ /* 0x000fe4000fffe1ff */
[----:B------:R-:W-:Y:S02]  /*29f0*/  UIMAD UR49, UR7, UR18, UR49 ;  /* 0x00000012073172a4 */ /* 0x000fe4000f8e0231 */
[----:B------:R-:W-:-:S12]  /*2a00*/  UIMAD UR50, UR4, UR11, UR50 ;  /* 0x0000000b043272a4 */ /* 0x000fd8000f8e0232 */
.L_x_46:
[----:B------:R-:W-:Y:S01]  /*2a10*/  VIADD R11, R11, 0x1 ;  /* 0x000000010b0b7836 */ /* 0x000fe20000000000 */
[----:B------:R-:W-:Y:S02]  /*2a20*/  R2UR UR5, R91 ;  /* 0x000000005b0572ca */ /* 0x000fe400000e0000 */
[----:B------:R-:W-:Y:S02]  /*2a30*/  R2UR UR4, R92 ;  /* 0x000000005c0472ca */ /* 0x000fe400000e0000 */
[C---:B------:R-:W-:Y:S02]  /*2a40*/  ISETP.NE.AND P0, PT, R11.reuse, 0x2, PT ;  /* 0x000000020b00780c */ /* 0x040fe40003f05270 */
[----:B------:R-:W-:Y:S02]  /*2a50*/  PLOP3.LUT P2, PT, PT, PT, PT, 0x80, 0x8 ;  /* 0x000000000008781c */ /* 0x000fe40003f4f070 */
[----:B-1----:R-:W-:Y:S02]  /*2a60*/  SEL R0, RZ, 0x1, P0 ;  /* 0x00000001ff007807 */ /* 0x002fe40000000000 */
[----:B------:R-:W-:-:S02]  /*2a70*/  SEL R11, R11, RZ, P0 ;  /* 0x000000ff0b0b7207 */ /* 0x000fc40000000000 */
[----:B------:R-:W-:Y:S01]  /*2a80*/  LOP3.LUT R10, R10, R0, RZ, 0x3c, !PT ;  /* 0x000000000a0a7212 */ /* 0x000fe200078e3cff */
[----:B------:R-:W-:Y:S02]  /*2a90*/  UIADD3 UR26, UPT, UPT, UR49, UR5, URZ ;  /* 0x00000005311a7290 */ /* 0x000fe4000fffe0ff */
[----:B------:R-:W-:Y:S01]  /*2aa0*/  UIADD3 UR27, UPT, UPT, UR50, UR4, URZ ;  /* 0x00000004321b7290 */ /* 0x000fe2000fffe0ff */
[----:B------:R-:W-:Y:S11]  /*2ab0*/  BRA.U UP1, `(.L_x_47) ;  /* 0xffffffed01ac7547 */ /* 0x000ff6000b83ffff */
[----:B------:R-:W-:Y:S01]  /*2ac0*/  UIADD3 UR7, UPT, UPT, UR6, 0x40, URZ ;  /* 0x0000004006077890 */ /* 0x000fe2000fffe0ff */
[----:B------:R-:W-:-:S03]  /*2ad0*/  SHF.L.U32 R2, R12, 0x1f, RZ ;  /* 0x0000001f0c027819 */ /* 0x000fc600000006ff */
[----:B------:R-:W-:-:S09]  /*2ae0*/  ULEA UR4, UR14, UR7, 0x3 ;  /* 0x000000070e047291 */ /* 0x000fd2000f8e18ff */
[----:B------:R-:W1:Y:S02]  /*2af0*/  SYNCS.PHASECHK.TRANS64.TRYWAIT P0, [UR4], R2 ;  /* 0x00000002ff0075a7 */ /* 0x000e640008001104 */
[----:B-1----:R-:W-:Y:S05]  /*2b00*/  @!P0 BRA `(.L_x_48) ;  /* 0x0000008800e48947 */ /* 0x002fea0003800000 */
.L_x_166:
[----:B------:R-:W-:-:S04]  /*2b10*/  UIADD3 UR4, UPT, UPT, UR14, 0x1, URZ ;  /* 0x000000010e047890 */ /* 0x000fc8000fffe0ff */
[----:B------:R-:W-:-:S04]  /*2b20*/  UISETP.NE.AND UP0, UPT, UR4, 0x8, UPT ;  /* 0x000000080400788c */ /* 0x000fc8000bf05270 */
[----:B------:R-:W-:Y:S02]  /*2b30*/  USEL UR6, URZ, 0x1, UP0 ;  /* 0x00000001ff067887 */ /* 0x000fe40008000000 */
[----:B------:R-:W-:-:S04]  /*2b40*/  USEL UR4, UR4, URZ, UP0 ;  /* 0x000000ff04047287 */ /* 0x000fc80008000000 */
[----:B------:R-:W-:Y:S01]  /*2b50*/  ULEA UR5, UR4, UR7, 0x3 ;  /* 0x0000000704057291 */ /* 0x000fe2000f8e18ff */
[----:B-1----:R-:W-:-:S04]  /*2b60*/  LOP3.LUT R2, R12, UR6, RZ, 0x3c, !PT ;  /* 0x000000060c027c12 */ /* 0x002fc8000f8e3cff */
[----:B------:R-:W-:-:S04]  /*2b70*/  SHF.L.U32 R3, R2, 0x1f, RZ ;  /* 0x0000001f02037819 */ /* 0x000fc800000006ff */
[----:B------:R-:W1:Y:S02]  /*2b80*/  SYNCS.PHASECHK.TRANS64.TRYWAIT P0, [UR5], R3 ;  /* 0x00000003ff0075a7 */ /* 0x000e640008001105 */
[----:B-1----:R-:W-:Y:S05]  /*2b90*/  @!P0 BRA `(.L_x_49) ;  /* 0x0000008800d88947 */ /* 0x002fea0003800000 */
.L_x_168:
[----:B------:R-:W-:-:S04]  /*2ba0*/  UIADD3 UR4, UPT, UPT, UR4, 0x1, URZ ;  /* 0x0000000104047890 */ /* 0x000fc8000fffe0ff */
[----:B------:R-:W-:-:S04]  /*2bb0*/  UISETP.NE.AND UP0, UPT, UR4, 0x8, UPT ;  /* 0x000000080400788c */ /* 0x000fc8000bf05270 */
[----:B------:R-:W-:Y:S02]  /*2bc0*/  USEL UR6, URZ, 0x1, UP0 ;  /* 0x00000001ff067887 */ /* 0x000fe40008000000 */
[----:B------:R-:W-:-:S04]  /*2bd0*/  USEL UR4, UR4, URZ, UP0 ;  /* 0x000000ff04047287 */ /* 0x000fc80008000000 */
[----:B------:R-:W-:Y:S01]  /*2be0*/  ULEA UR5, UR4, UR7, 0x3 ;  /* 0x0000000704057291 */ /* 0x000fe2000f8e18ff */
[----:B------:R-:W-:-:S04]  /*2bf0*/  LOP3.LUT R2, R2, UR6, RZ, 0x3c, !PT ;  /* 0x0000000602027c12 */ /* 0x000fc8000f8e3cff */
[----:B-1----:R-:W-:-:S04]  /*2c00*/  SHF.L.U32 R3, R2, 0x1f, RZ ;  /* 0x0000001f02037819 */ /* 0x002fc800000006ff */
[----:B------:R-:W1:Y:S02]  /*2c10*/  SYNCS.PHASECHK.TRANS64.TRYWAIT P0, [UR5], R3 ;  /* 0x00000003ff0075a7 */ /* 0x000e640008001105 */
[----:B-1----:R-:W-:Y:S05]  /*2c20*/  @!P0 BRA `(.L_x_50) ;  /* 0x0000008800cc8947 */ /* 0x002fea0003800000 */
.L_x_170:
        /* <DEDUP_REMOVED lines=9> */
.L_x_172:
        /* <DEDUP_REMOVED lines=9> */
.L_x_174:
        /* <DEDUP_REMOVED lines=9> */
.L_x_176:
        /* <DEDUP_REMOVED lines=9> */
.L_x_178:
[----:B------:R-:W-:-:S04]  /*2e70*/  UIADD3 UR4, UPT, UPT, UR4, 0x1, URZ ;  /* 0x0000000104047890 */ /* 0x000fc8000fffe0ff */
[----:B------:R-:W-:-:S04]  /*2e80*/  UISETP.NE.AND UP0, UPT, UR4, 0x8, UPT ;  /* 0x000000080400788c */ /* 0x000fc8000bf05270 */
[----:B------:R-:W-:Y:S02]  /*2e90*/  USEL UR5, URZ, 0x1, UP0 ;  /* 0x00000001ff057887 */ /* 0x000fe40008000000 */
[----:B------:R-:W-:-:S04]  /*2ea0*/  USEL UR4, UR4, URZ, UP0 ;  /* 0x000000ff04047287 */ /* 0x000fc80008000000 */
[----:B------:R-:W-:Y:S01]  /*2eb0*/  ULEA UR4, UR4, UR7, 0x3 ;  /* 0x0000000704047291 */ /* 0x000fe2000f8e18ff */
[----:B------:R-:W-:-:S04]  /*2ec0*/  LOP3.LUT R2, R2, UR5, RZ, 0x3c, !PT ;  /* 0x0000000502027c12 */ /* 0x000fc8000f8e3cff */
[----:B------:R-:W-:Y:S01]  /*2ed0*/  SHF.L.U32 R2, R2, 0x1f, RZ ;  /* 0x0000001f02027819 */ /* 0x000fe200000006ff */
[----:B-1----:R-:W-:-:S07]  /*2ee0*/  IMAD.U32 R0, RZ, RZ, UR4 ;  /* 0x00000004ff007e24 */ /* 0x002fce000f8e00ff */
.L_x_55:
[----:B-1----:R1:W2:Y:S02]  /*2ef0*/  SYNCS.PHASECHK.TRANS64.TRYWAIT P0, [R0+URZ], R2 ;  /* 0x00000002000075a7 */ /* 0x0022a400080011ff */
[----:B--2---:R-:W-:Y:S05]  /*2f00*/  @!P0 NANOSLEEP.SYNCS 0x989680 ;  /* 0x009896800000895d */ /* 0x004fea0003900000 */
[----:B------:R-:W2:Y:S02]  /*2f10*/  @!P0 SYNCS.PHASECHK.TRANS64 P0, [R0+URZ], R2 ;  /* 0x00000002000085a7 */ /* 0x000ea400080010ff */
[----:B--2---:R-:W-:Y:S05]  /*2f20*/  @P0 EXIT ;  /* 0x000000000000094d */ /* 0x004fea0003800000 */
[----:B------:R-:W-:Y:S05]  /*2f30*/  BRA `(.L_x_55) ;  /* 0xfffffffc00ec7947 */ /* 0x000fea000383ffff */
.L_x_23:
[----:B------:R-:W-:-:S04]  /*2f40*/  UISETP.NE.AND UP0, UPT, UR57, URZ, UPT ;  /* 0x000000ff3900728c */ /* 0x000fc8000bf05270 */
[----:B------:R-:W-:-:S09]  /*2f50*/  UISETP.NE.OR UP0, UPT, UR20, 0x1, UP0 ;  /* 0x000000011400788c */ /* 0x000fd20008705670 */
[----:B------:R-:W-:Y:S05]  /*2f60*/  BRA.U UP0, `(.L_x_56) ;  /* 0x0000000500487547 */ /* 0x000fea000b800000 */
[----:B------:R-:W-:Y:S01]  /*2f70*/  ISETP.GE.U32.AND P2, PT, R0, 0x4, PT ;  /* 0x000000040000780c */ /* 0x000fe20003f46070 */
[----:B------:R-:W-:Y:S01]  /*2f80*/  IMAD.MOV.U32 R12, RZ, RZ, 0x1 ;  /* 0x00000001ff0c7424 */ /* 0x000fe200078e00ff */
[----:B------:R-:W-:Y:S02]  /*2f90*/  CS2R R10, SRZ ;  /* 0x00000000000a7805 */ /* 0x000fe4000001ff00 */
[----:B------:R-:W-:Y:S01]  /*2fa0*/  CS2R R8, SRZ ;  /* 0x0000000000087805 */ /* 0x000fe2000001ff00 */
[----:B------:R-:W-:Y:S01]  /*2fb0*/  UMOV UR4, 0x400 ;  /* 0x0000040000047882 */ /* 0x000fe20000000000 */
[----:B------:R-:W-:Y:S01]  /*2fc0*/  UMOV UR5, URZ ;  /* 0x000000ff00057c82 */ /* 0x000fe20008000000 */
[----:B------:R-:W-:-:S12]  /*2fd0*/  ULEA UR6, UR57, UR4, 0x18 ;  /* 0x0000000439067291 */ /* 0x000fd8000f8ec0ff */
.L_x_60:
[----:B------:R-:W-:Y:S02]  /*2fe0*/  LEA R2, R8, UR6, 0x3 ;  /* 0x0000000608027c11 */ /* 0x000fe4000f8e18ff */
[----:B------:R-:W-:-:S03]  /*2ff0*/  SHF.L.U32 R4, R9, 0x1f, RZ ;  /* 0x0000001f09047819 */ /* 0x000fc600000006ff */
[----:B------:R-:W-:Y:S01]  /*3000*/  VIADD R5, R2, 0x110 ;  /* 0x0000011002057836 */ /* 0x000fe20000000000 */
[----:B------:R-:W2:Y:S02]  /*3010*/  SYNCS.PHASECHK.TRANS64.TRYWAIT P0, [R2+URZ+0x100], R4 ;  /* 0x00010004020075a7 */ /* 0x000ea400080011ff */
[----:B--2---:R-:W-:Y:S05]  /*3020*/  @!P0 BRA `(.L_x_57) ;  /* 0x0000008800448947 */ /* 0x004fea0003800000 */
.L_x_179:
[----:B------:R-:W-:Y:S01]  /*3030*/  ULEA UR4, UR5, UR6, 0x3 ;  /* 0x0000000605047291 */ /* 0x000fe2000f8e18ff */
[----:B--2---:R-:W-:Y:S01]  /*3040*/  PRMT R2, RZ, 0x654, R5 ;  /* 0x00000654ff027816 */ /* 0x004fe20000000005 */
[----:B------:R-:W-:Y:S01]  /*3050*/  @!P2 IMAD.MOV.U32 R4, RZ, RZ, 0x10 ;  /* 0x00000010ff04a424 */ /* 0x000fe200078e00ff */
[----:B------:R-:W-:Y:S01]  /*3060*/  SHF.L.U32 R5, R12, 0x1f, RZ ;  /* 0x0000001f0c057819 */ /* 0x000fe200000006ff */
[----:B------:R-:W-:Y:S01]  /*3070*/  UIADD3 UR7, UPT, UPT, UR4, 0xc0, URZ ;  /* 0x000000c004077890 */ /* 0x000fe2000fffe0ff */
[----:B------:R2:W-:Y:S05]  /*3080*/  SYNCS.ARRIVE.TRANS64.RED.A1T0 RZ, [R2+URZ], RZ ;  /* 0x000000ff02ff79a7 */ /* 0x0005ea00081004ff */
[----:B------:R-:W-:Y:S01]  /*3090*/  IMAD.U32 R6, RZ, RZ, UR7 ;  /* 0x00000007ff067e24 */ /* 0x000fe2000f8e00ff */
[----:B------:R-:W3:Y:S04]  /*30a0*/  SYNCS.PHASECHK.TRANS64.TRYWAIT P0, [UR4+0xd0], R5 ;  /* 0x0000d005ff0075a7 */ /* 0x000ee80008001104 */
[----:B------:R-:W-:Y:S01]  /*30b0*/  PRMT R6, R0, 0x654, R6 ;  /* 0x0000065400067816 */ /* 0x000fe20000000006 */
[----:B--23--:R-:W-:Y:S06]  /*30c0*/  @!P0 BRA `(.L_x_58) ;  /* 0x0000008800308947 */ /* 0x00cfec0003800000 */
.L_x_181:
[----:B------:R-:W-:Y:S01]  /*30d0*/  ULEA UR8, UR5, UR6, 0x4 ;  /* 0x0000000605087291 */ /* 0x000fe2000f8e20ff */
[----:B------:R-:W-:Y:S01]  /*30e0*/  SEL R3, R6, R3, !P2 ;  /* 0x0000000306037207 */ /* 0x000fe20005000000 */
[----:B------:R-:W-:Y:S01]  /*30f0*/  UIADD3 UR9, UPT, UPT, UR4, 0xc0, URZ ;  /* 0x000000c004097890 */ /* 0x000fe2000fffe0ff */
[----:B--2---:R-:W-:Y:S01]  /*3100*/  LEA R2, R11, UR6, 0x3 ;  /* 0x000000060b027c11 */ /* 0x004fe2000f8e18ff */
[----:B------:R-:W-:Y:S01]  /*3110*/  UIADD3 UR8, UPT, UPT, UR8, 0x130, URZ ;  /* 0x0000013008087890 */ /* 0x000fe2000fffe0ff */
[----:B------:R2:W-:Y:S01]  /*3120*/  @!P2 SYNCS.ARRIVE.TRANS64.RED RZ, [R3+URZ], R4 ;  /* 0x0000000403ffa9a7 */ /* 0x0005e200080004ff */
[----:B------:R-:W-:Y:S01]  /*3130*/  UIADD3 UR4, UPT, UPT, UR5, 0x1, URZ ;  /* 0x0000000105047890 */ /* 0x000fe2000fffe0ff */
[----:B------:R-:W-:-:S03]  /*3140*/  VIADD R8, R8, 0x1 ;  /* 0x0000000108087836 */ /* 0x000fc60000000000 */
[----:B------:R-:W-:Y:S02]  /*3150*/  UISETP.NE.AND UP0, UPT, UR4, 0x2, UPT ;  /* 0x000000020400788c */ /* 0x000fe4000bf05270 */
[----:B------:R-:W-:Y:S01]  /*3160*/  ISETP.NE.AND P0, PT, R8, 0x2, PT ;  /* 0x000000020800780c */ /* 0x000fe20003f05270 */
[----:B------:R-:W-:Y:S06]  /*3170*/  UGETNEXTWORKID.BROADCAST [UR8], [UR9] ;  /* 0x00000000080073ca */ /* 0x000fec0008000100 */
[----:B------:R-:W-:Y:S02]  /*3180*/  USEL UR7, URZ, 0x1, UP0 ;  /* 0x00000001ff077887 */ /* 0x000fe40008000000 */
[----:B------:R-:W-:-:S04]  /*3190*/  USEL UR5, UR4, URZ, UP0 ;  /* 0x000000ff04057287 */ /* 0x000fc80008000000 */
[----:B------:R-:W-:Y:S02]  /*31a0*/  LOP3.LUT R12, R12, UR7, RZ, 0x3c, !PT ;  /* 0x000000070c0c7c12 */ /* 0x000fe4000f8e3cff */
[----:B--2---:R-:W-:-:S04]  /*31b0*/  SHF.L.U32 R4, R10, 0x1f, RZ ;  /* 0x0000001f0a047819 */ /* 0x004fc800000006ff */
[----:B------:R-:W2:Y:S02]  /*31c0*/  SYNCS.PHASECHK.TRANS64.TRYWAIT P1, [R2+URZ+0xc0], R4 ;  /* 0x0000c004020075a7 */ /* 0x000ea400080211ff */
[----:B--2---:R-:W-:Y:S05]  /*31d0*/  @!P1 BRA `(.L_x_59) ;  /* 0x0000008800049947 */ /* 0x004fea0003800000 */
.L_x_182:
[C---:B--2---:R-:W-:Y:S01]  /*31e0*/  LEA R4, R11.reuse, UR6, 0x4 ;  /* 0x000000060b047c11 */ /* 0x044fe2000f8e20ff */
[----:B------:R-:W-:Y:S01]  /*31f0*/  VIADD R2, R2, 0xd0 ;  /* 0x000000d002027836 */ /* 0x000fe20000000000 */
[----:B------:R-:W-:Y:S01]  /*3200*/  SEL R8, R8, RZ, P0 ;  /* 0x000000ff08087207 */ /* 0x000fe20000000000 */
[----:B------:R-:W-:-:S03]  /*3210*/  VIADD R11, R11, 0x1 ;  /* 0x000000010b0b7836 */ /* 0x000fc60000000000 */
[----:B------:R-:W2:Y:S01]  /*3220*/  LDS.128 R4, [R4+0x130] ;  /* 0x0001300004047984 */ /* 0x000ea20000000c00 */
[----:B------:R-:W-:Y:S02]  /*3230*/  PRMT R2, RZ, 0x654, R2 ;  /* 0x00000654ff027816 */ /* 0x000fe40000000002 */
[C---:B------:R-:W-:Y:S01]  /*3240*/  ISETP.NE.AND P1, PT, R11.reuse, 0x2, PT ;  /* 0x000000020b00780c */ /* 0x040fe20003f25270 */
[----:B------:R-:W-:Y:S01]  /*3250*/  @!PT LDS RZ, [RZ] ;  /* 0x00000000fffff984 */ /* 0x000fe20000000800 */
[----:B------:R-:W-:Y:S01]  /*3260*/  @!PT LDS RZ, [RZ] ;  /* 0x00000000fffff984 */ /* 0x000fe20000000800 */
[----:B------:R-:W-:Y:S01]  /*3270*/  @!PT LDS RZ, [RZ] ;  /* 0x00000000fffff984 */ /* 0x000fe20000000800 */
[----:B------:R-:W-:Y:S01]  /*3280*/  @!PT LDS RZ, [RZ] ;  /* 0x00000000fffff984 */ /* 0x000fe20000000800 */
[----:B------:R3:W-:Y:S06]  /*3290*/  MEMBAR.ALL.CTA ;  /* 0x0000000000007992 */ /* 0x0007ec0000008000 */
[----:B---3--:R-:W3:Y:S01]  /*32a0*/  FENCE.VIEW.ASYNC.S ;  /* 0x00000000000073c6 */ /* 0x008ee20000000000 */
[----:B------:R-:W-:Y:S01]  /*32b0*/  SEL R11, R11, RZ, P1 ;  /* 0x000000ff0b0b7207 */ /* 0x000fe20000800000 */
[----:B---3--:R3:W-:Y:S01]  /*32c0*/  SYNCS.ARRIVE.TRANS64.RED.A1T0 RZ, [R2+URZ], RZ ;  /* 0x000000ff02ff79a7 */ /* 0x0087e200081004ff */
[----:B--2---:R-:W-:-:S02]  /*32d0*/  LOP3.LUT P3, RZ, R6, 0x1, RZ, 0xc0, !PT ;  /* 0x0000000106ff7812 */ /* 0x004fc4000786c0ff */
[----:B------:R-:W-:-:S04]  /*32e0*/  SEL R4, RZ, 0x1, P1 ;  /* 0x00000001ff047807 */ /* 0x000fc80000800000 */
[----:B------:R-:W-:Y:S02]  /*32f0*/  LOP3.LUT R10, R10, R4, RZ, 0x3c, !PT ;  /* 0x000000040a0a7212 */ /* 0x000fe400078e3cff */
[----:B---3--:R-:W-:-:S04]  /*3300*/  SEL R2, RZ, 0x1, P0 ;  /* 0x00000001ff027807 */ /* 0x008fc80000000000 */
[----:B------:R-:W-:Y:S01]  /*3310*/  LOP3.LUT R9, R9, R2, RZ, 0x3c, !PT ;  /* 0x0000000209097212 */ /* 0x000fe200078e3cff */
[----:B------:R-:W-:Y:S06]  /*3320*/  @P3 BRA `(.L_x_60) ;  /* 0xfffffffc002c3947 */ /* 0x000fec000383ffff */
[----:B------:R-:W-:Y:S01]  /*3330*/  ULEA UR4, UR5, UR6, 0x3 ;  /* 0x0000000605047291 */ /* 0x000fe2000f8e18ff */
[----:B------:R-:W-:-:S08]  /*3340*/  SHF.L.U32 R2, R12, 0x1f, RZ ;  /* 0x0000001f0c027819 */ /* 0x000fd000000006ff */
[----:B------:R-:W2:Y:S02]  /*3350*/  SYNCS.PHASECHK.TRANS64 P0, [UR4+0xd0], R2 ;  /* 0x0000d002ff0075a7 */ /* 0x000ea40008001004 */
[----:B--2---:R-:W-:Y:S05]  /*3360*/  @P0 BRA `(.L_x_61) ;  /* 0x0000000000080947 */ /* 0x004fea0003800000 */
[----:B------:R-:W2:Y:S02]  /*3370*/  SYNCS.PHASECHK.TRANS64.TRYWAIT P0, [UR4+0xd0], R2 ;  /* 0x0000d002ff0075a7 */ /* 0x000ea40008001104 */
[----:B--2---:R-:W-:Y:S05]  /*3380*/  @!P0 BRA `(.L_x_62) ;  /* 0x0000008400ac8947 */ /* 0x004fea0003800000 */
.L_x_61:
[----:B------:R-:W-:-:S04]  /*3390*/  UIADD3 UR7, UPT, UPT, UR5, 0x1, URZ ;  /* 0x0000000105077890 */ /* 0x000fc8000fffe0ff */
[----:B------:R-:W-:-:S04]  /*33a0*/  UISETP.NE.AND UP0, UPT, UR7, 0x2, UPT ;  /* 0x000000020700788c */ /* 0x000fc8000bf05270 */
[----:B------:R-:W-:Y:S02]  /*33b0*/  USEL UR8, URZ, 0x1, UP0 ;  /* 0x00000001ff087887 */ /* 0x000fe40008000000 */
[----:B------:R-:W-:-:S04]  /*33c0*/  USEL UR7, UR7, URZ, UP0 ;  /* 0x000000ff07077287 */ /* 0x000fc80008000000 */
[----:B------:R-:W-:Y:S01]  /*33d0*/  ULEA UR7, UR7, UR6, 0x3 ;  /* 0x0000000607077291 */ /* 0x000fe2000f8e18ff */
[----:B--2---:R-:W-:-:S04]  /*33e0*/  LOP3.LUT R2, R12, UR8, RZ, 0x3c, !PT ;  /* 0x000000080c027c12 */ /* 0x004fc8000f8e3cff */
[----:B------:R-:W-:-:S04]  /*33f0*/  SHF.L.U32 R0, R2, 0x1f, RZ ;  /* 0x0000001f02007819 */ /* 0x000fc800000006ff */
[----:B------:R-:W2:Y:S02]  /*3400*/  SYNCS.PHASECHK.TRANS64 P0, [UR7+0xd0], R0 ;  /* 0x0000d000ff0075a7 */ /* 0x000ea40008001007 */
[----:B-12---:R-:W-:Y:S05]  /*3410*/  @P0 EXIT ;  /* 0x000000000000094d */ /* 0x006fea0003800000 */
[----:B------:R-:W-:Y:S02]  /*3420*/  SHF.L.U32 R2, R2, 0x1f, RZ ;  /* 0x0000001f02027819 */ /* 0x000fe400000006ff */
[----:B------:R-:W-:-:S07]  /*3430*/  MOV R0, UR7 ;  /* 0x0000000700007c02 */ /* 0x000fce0008000f00 */
.L_x_63:
[----:B-1----:R1:W2:Y:S02]  /*3440*/  SYNCS.PHASECHK.TRANS64.TRYWAIT P0, [R0+URZ+0xd0], R2 ;  /* 0x0000d002000075a7 */ /* 0x0022a400080011ff */
[----:B--2---:R-:W-:Y:S05]  /*3450*/  @!P0 NANOSLEEP.SYNCS 0x989680 ;  /* 0x009896800000895d */ /* 0x004fea0003900000 */
[----:B------:R-:W2:Y:S02]  /*3460*/  @!P0 SYNCS.PHASECHK.TRANS64 P0, [R0+URZ+0xd0], R2 ;  /* 0x0000d002000085a7 */ /* 0x000ea400080010ff */
[----:B--2---:R-:W-:Y:S05]  /*3470*/  @P0 EXIT ;  /* 0x000000000000094d */ /* 0x004fea0003800000 */
[----:B------:R-:W-:Y:S05]  /*3480*/  BRA `(.L_x_63) ;  /* 0xfffffffc00ec7947 */ /* 0x000fea000383ffff */
.L_x_56:
[----:B------:R-:W-:Y:S05]  /*3490*/  BRA.U UP5, `(.L_x_64) ;  /* 0x0000001505847547 */ /* 0x000fea000b800000 */
[----:B------:R-:W-:Y:S01]  /*34a0*/  UMOV UR5, 0x40 ;  /* 0x0000004000057882 */ /* 0x000fe20000000000 */
[----:B------:R-:W-:Y:S01]  /*34b0*/  NOP ;  /* 0x0000000000007918 */ /* 0x000fe20000000000 */
[----:B------:R-:W-:Y:S01]  /*34c0*/  ULEA UR5, UR57, UR5, 0x18 ;  /* 0x0000000539057291 */ /* 0x000fe2000f8ec0ff */
[----:B------:R-:W-:Y:S02]  /*34d0*/  UMOV UR6, 0x400 ;  /* 0x0000040000067882 */ /* 0x000fe40000000000 */
[----:B------:R-:W-:-:S06]  /*34e0*/  ULEA UR6, UR57, UR6, 0x18 ;  /* 0x0000000639067291 */ /* 0x000fcc000f8ec0ff */
[----:B------:R-:W2:Y:S02]  /*34f0*/  LDS.U8 R0, [UR5+0x1c] ;  /* 0x00001c05ff007984 */ /* 0x000ea40008000000 */
[----:B--2---:R-:W-:-:S13]  /*3500*/  ISETP.NE.AND P0, PT, R0, RZ, PT ;  /* 0x000000ff0000720c */ /* 0x004fda0003f05270 */
[----:B------:R-:W-:Y:S05]  /*3510*/  @P0 BRA `(.L_x_65) ;  /* 0x0000000000580947 */ /* 0x000fea0003800000 */
[----:B------:R-:W-:-:S13]  /*3520*/  ELECT P0, URZ, PT ;  /* 0x0000000000ff782f */ /* 0x000fda0003800000 */
[----:B------:R-:W-:Y:S05]  /*3530*/  @!P0 BRA `(.L_x_66) ;  /* 0x0000000000608947 */ /* 0x000fea0003800000 */
[----:B------:R-:W-:Y:S01]  /*3540*/  UMOV UR4, 0x10 ;  /* 0x0000001000047882 */ /* 0x000fe20000000000 */
[----:B------:R-:W-:Y:S01]  /*3550*/  HFMA2 R0, -RZ, RZ, 0, 5.9604644775390625e-08 ;  /* 0x00000001ff007431 */ /* 0x000fe200000001ff */
[----:B------:R-:W-:-:S03]  /*3560*/  MOV R3, 0xffff ;  /* 0x0000ffff00037802 */ /* 0x000fc60000000f00 */
[----:B------:R-:W-:Y:S04]  /*3570*/  DEPBAR.LE SB2, 0x36 ;  /* 0x0000ad800000791a */ /* 0x000fe80000000000 */
[----:B------:R-:W2:Y:S02]  /*3580*/  UTCATOMSWS.FIND_AND_SET.ALIGN UP0, UR4, UR4 ;  /* 0x00000004000475e3 */ /* 0x000ea40008000800 */
[----:B--2---:R-:W-:Y:S01]  /*3590*/  MOV R4, UR4 ;  /* 0x0000000400047c02 */ /* 0x004fe20008000f00 */
[----:B------:R-:W-:Y:S06]  /*35a0*/  BRA.U UP0, `(.L_x_67) ;  /* 0x0000000100187547 */ /* 0x000fec000b800000 */
.L_x_68:
[----:B------:R-:W-:Y:S05]  /*35b0*/  NANOSLEEP 0x64 ;  /* 0x000000640000795d */ /* 0x000fea0003800000 */
[----:B------:R-:W-:-:S05]  /*35c0*/  UMOV UR4, 0x10 ;  /* 0x0000001000047882 */ /* 0x000fca0000000000 */
[----:B------:R-:W-:Y:S04]  /*35d0*/  DEPBAR.LE SB2, 0x36 ;  /* 0x0000ad800000791a */ /* 0x000fe80000000000 */
[----:B------:R-:W2:Y:S02]  /*35e0*/  UTCATOMSWS.FIND_AND_SET.ALIGN UP0, UR4, UR4 ;  /* 0x00000004000475e3 */ /* 0x000ea40008000800 */
[----:B--2---:R-:W-:Y:S01]  /*35f0*/  MOV R4, UR4 ;  /* 0x0000000400047c02 */ /* 0x004fe20008000f00 */
[----:B------:R-:W-:Y:S05]  /*3600*/  BRA.U !UP0, `(.L_x_68) ;  /* 0xfffffffd08e87547 */ /* 0x000fea000b83ffff */
.L_x_67:
[-C--:B------:R-:W-:Y:S02]  /*3610*/  SHF.L.U32 R3, R3, R4.reuse, RZ ;  /* 0x0000000403037219 */ /* 0x080fe400000006ff */
[----:B------:R-:W-:Y:S01]  /*3620*/  SHF.L.U32 R0, R0, R4, RZ ;  /* 0x0000000400007219 */ /* 0x000fe200000006ff */
[----:B------:R-:W-:Y:S02]  /*3630*/  IMAD.SHL.U32 R4, R4, 0x20, RZ ;  /* 0x0000002004047824 */ /* 0x000fe400078e00ff */
[----:B------:R2:W-:Y:S04]  /*3640*/  ATOMS.OR RZ, [UR5+0x14], R3 ;  /* 0x00001403ffff798c */ /* 0x0005e8000b000005 */
[----:B------:R2:W-:Y:S04]  /*3650*/  ATOMS.OR RZ, [UR5+0x18], R0 ;  /* 0x00001800ffff798c */ /* 0x0005e8000b000005 */
[----:B------:R2:W-:Y:S01]  /*3660*/  STS [UR6+0x150], R4 ;  /* 0x00015004ff007988 */ /* 0x0005e20008000806 */
[----:B------:R-:W-:Y:S05]  /*3670*/  BRA `(.L_x_66) ;  /* 0x0000000000107947 */ /* 0x000fea0003800000 */
.L_x_65:
[----:B------:R-:W-:Y:S02]  /*3680*/  MOV R0, 0xffffffff ;  /* 0xffffffff00007802 */ /* 0x000fe40000000f00 */
[----:B------:R-:W-:-:S03]  /*3690*/  MOV R4, 0x36c0 ;  /* 0x000036c000047802 */ /* 0x000fc60000000f00 */
[----:B------:R2:W-:Y:S04]  /*36a0*/  STS [UR6+0x150], R0 ;  /* 0x00015000ff007988 */ /* 0x0005e80008000806 */
[----:B-12--5:R-:W-:Y:S05]  /*36b0*/  CALL.REL.NOINC `($__internal_1_$__cuda_sm10x_tcgen05_guardrail_trap_phase_invalid_during_alloc) ;  /* 0x0000008800ac7944 */ /* 0x026fea0003c00000 */
.L_x_66:
[----:B------:R-:W-:Y:S05]  /*36c0*/  WARPSYNC.ALL ;  /* 0x0000000000007948 */ /* 0x000fea0003800000 */
[----:B------:R-:W3:Y:S01]  /*36d0*/  S2UR UR31, SR_CgaCtaId ;  /* 0x00000000001f79c3 */ /* 0x000ee20000008800 */
[----:B------:R-:W-:Y:S01]  /*36e0*/  UMOV UR4, 0x400 ;  /* 0x0000040000047882 */ /* 0x000fe20000000000 */
[----:B------:R-:W-:-:S06]  /*36f0*/  NOP ;  /* 0x0000000000007918 */ /* 0x000fcc0000000000 */
[----:B------:R-:W-:Y:S06]  /*3700*/  BAR.ARV 0x6, 0xa0 ;  /* 0x0182800000007b1d */ /* 0x000fec0000002000 */
[----:B------:R-:W4:Y:S01]  /*3710*/  LDCU UR11, c[0x0][0x38c] ;  /* 0x00007180ff0b77ac */ /* 0x000f220008000800 */
[----:B------:R-:W-:Y:S01]  /*3720*/  LOP3.LUT R2, R2, 0xffff, RZ, 0xc0, !PT ;  /* 0x0000ffff02027812 */ /* 0x000fe200078ec0ff */
[----:B------:R-:W-:Y:S01]  /*3730*/  IMAD.MOV.U32 R10, RZ, RZ, 0x1 ;  /* 0x00000001ff0a7424 */ /* 0x000fe200078e00ff */
[----:B------:R-:W-:Y:S01]  /*3740*/  CS2R R8, SRZ ;  /* 0x0000000000087805 */ /* 0x000fe2000001ff00 */
[----:B--2---:R-:W-:Y:S01]  /*3750*/  IMAD.MOV.U32 R3, RZ, RZ, RZ ;  /* 0x000000ffff037224 */ /* 0x004fe200078e00ff */
[----:B------:R-:W-:Y:S01]  /*3760*/  R2UR UR33, R2 ;  /* 0x00000000022172ca */ /* 0x000fe200000e0000 */
[----:B------:R-:W2:Y:S01]  /*3770*/  LDCU UR60, c[0x0][0x370] ;  /* 0x00006e00ff3c77ac */ /* 0x000ea20008000800 */
[----:B---3--:R-:W-:-:S02]  /*3780*/  ULEA UR31, UR31, UR4, 0x18 ;  /* 0x000000041f1f7291 */ /* 0x008fc4000f8ec0ff */
[----:B------:R-:W-:Y:S02]  /*3790*/  UISETP.GE.AND UP5, UPT, UR45, 0x1, UPT ;  /* 0x000000012d00788c */ /* 0x000fe4000bfa6270 */
[----:B------:R-:W-:Y:S02]  /*37a0*/  UIADD3 UR6, UPT, UPT, UR31, 0x3300, URZ ;  /* 0x000033001f067890 */ /* 0x000fe4000fffe0ff */
[----:B------:R-:W-:Y:S02]  /*37b0*/  UIADD3 UR5, UPT, UPT, UR31, 0x23300, URZ ;  /* 0x000233001f057890 */ /* 0x000fe4000fffe0ff */
[----:B----4-:R-:W-:Y:S01]  /*37c0*/  UIADD3 UR11, UPT, UPT, UR11, 0x7f, URZ ;  /* 0x0000007f0b0b7890 */ /* 0x010fe2000fffe0ff */
[----:B------:R-:W3:Y:S01]  /*37d0*/  LDS R0, [UR31+0x150] ;  /* 0x0001501fff007984 */ /* 0x000ee20008000800 */
[----:B------:R-:W-:Y:S02]  /*37e0*/  UIADD3 UR4, UPT, UPT, UR31, 0x33300, URZ ;  /* 0x000333001f047890 */ /* 0x000fe4000fffe0ff */
[----:B------:R-:W-:-:S02]  /*37f0*/  UIADD3 UR7, UPT, UPT, UR31, 0x34300, URZ ;  /* 0x000343001f077890 */ /* 0x000fc4000fffe0ff */
[----:B------:R-:W-:Y:S02]  /*3800*/  USHF.R.S32.HI UR9, URZ, 0x1f, UR11 ;  /* 0x0000001fff097899 */ /* 0x000fe4000801140b */
[----:B------:R-:W-:Y:S02]  /*3810*/  USHF.R.U32.HI UR10, URZ, 0x4, UR6 ;  /* 0x00000004ff0a7899 */ /* 0x000fe40008011606 */
[----:B------:R-:W-:Y:S02]  /*3820*/  USHF.R.U32.HI UR8, URZ, 0x4, UR5 ;  /* 0x00000004ff087899 */ /* 0x000fe40008011605 */
[----:B------:R-:W-:Y:S02]  /*3830*/  USHF.R.U32.HI UR6, URZ, 0x4, UR4 ;  /* 0x00000004ff067899 */ /* 0x000fe40008011604 */
[----:B------:R-:W-:Y:S02]  /*3840*/  USHF.R.U32.HI UR5, URZ, 0x4, UR7 ;  /* 0x00000004ff057899 */ /* 0x000fe40008011607 */
[----:B------:R-:W-:-:S02]  /*3850*/  ULEA.HI UR4, UR9, UR11, URZ, 0x7 ;  /* 0x0000000b09047291 */ /* 0x000fc4000f8f38ff */
[----:B------:R-:W-:Y:S02]  /*3860*/  ULOP3.LUT UR6, UR6, 0x3fff, URZ, 0xc0, !UPT ;  /* 0x00003fff06067892 */ /* 0x000fe4000f8ec0ff */
[----:B------:R-:W-:Y:S02]  /*3870*/  ULOP3.LUT UR5, UR5, 0x3fff, URZ, 0xc0, !UPT ;  /* 0x00003fff05057892 */ /* 0x000fe4000f8ec0ff */
[----:B------:R-:W-:Y:S02]  /*3880*/  USHF.R.S32.HI UR61, URZ, 0x7, UR4 ;  /* 0x00000007ff3d7899 */ /* 0x000fe40008011404 */
[----:B------:R-:W-:Y:S02]  /*3890*/  ULOP3.LUT UR53, UR6, 0x10000, URZ, 0xfc, !UPT ;  /* 0x0001000006357892 */ /* 0x000fe4000f8efcff */
[----:B------:R-:W-:Y:S02]  /*38a0*/  ULOP3.LUT UR54, UR5, 0x10000, URZ, 0xfc, !UPT ;  /* 0x0001000005367892 */ /* 0x000fe4000f8efcff */
[----:B------:R-:W-:-:S02]  /*38b0*/  UISETP.LT.AND UP0, UPT, UR61, 0x1, UPT ;  /* 0x000000013d00788c */ /* 0x000fc4000bf01270 */
[----:B------:R-:W-:Y:S02]  /*38c0*/  ULOP3.LUT UR10, UR10, 0x3fff, URZ, 0xc0, !UPT ;  /* 0x00003fff0a0a7892 */ /* 0x000fe4000f8ec0ff */
[----:B------:R-:W-:Y:S02]  /*38d0*/  ULOP3.LUT UR8, UR8, 0x3fff, URZ, 0xc0, !UPT ;  /* 0x00003fff08087892 */ /* 0x000fe4000f8ec0ff */
[----:B------:R-:W-:Y:S01]  /*38e0*/  USEL UR62, UR61, 0x1, !UP0 ;  /* 0x000000013d3e7887 */ /* 0x000fe2000c000000 */
[----:B------:R-:W4:Y:S01]  /*38f0*/  LDCU UR59, c[0x0][0x374] ;  /* 0x00006e80ff3b77ac */ /* 0x000f220008000800 */
[----:B------:R-:W-:Y:S01]  /*3900*/  ULOP3.LUT UR44, UR10, 0x10000, URZ, 0xfc, !UPT ;  /* 0x000100000a2c7892 */ /* 0x000fe2000f8efcff */
[----:B---3--:R-:W-:Y:S01]  /*3910*/  R2UR UR32, R0 ;  /* 0x00000000002072ca */ /* 0x008fe200000e0000 */
[----:B------:R-:W-:Y:S02]  /*3920*/  ULOP3.LUT UR52, UR8, 0x10000, URZ, 0xfc, !UPT ;  /* 0x0001000008347892 */ /* 0x000fe4000f8efcff */
[----:B------:R-:W-:-:S02]  /*3930*/  UIADD3 UR62, UPT, UPT, -UR62, URZ, URZ ;  /* 0x000000ff3e3e7290 */ /* 0x000fc4000fffe1ff */
[----:B------:R-:W-:Y:S01]  /*3940*/  UISETP.NE.AND UP4, UPT, UR45, 0x1, UPT ;  /* 0x000000012d00788c */ /* 0x000fe2000bf85270 */
[----:B------:R-:W-:Y:S01]  /*3950*/  UMOV UR58, URZ ;  /* 0x000000ff003a7c82 */ /* 0x000fe20008000000 */
[----:B------:R-:W-:-:S06]  /*3960*/  UMOV UR29, URZ ;  /* 0x000000ff001d7c82 */ /* 0x000fcc0008000000 */
[----:B------:R-:W-:Y:S02]  /*3970*/  UIADD3 UR42, UPT, UPT, UR32, 0x80, URZ ;  /* 0x00000080202a7890 */ /* 0x000fe4000fffe0ff */
[----:B------:R-:W-:Y:S02]  /*3980*/  UIADD3 UR50, UPT, UPT, UR32, 0x40000080, URZ ;  /* 0x4000008020327890 */ /* 0x000fe4000fffe0ff */
[----:B------:R-:W-:Y:S02]  /*3990*/  UIADD3 UR48, UPT, UPT, UR32, -0x7fffff80, URZ ;  /* 0x8000008020307890 */ /* 0x000fe4000fffe0ff */
[----:B------:R-:W-:Y:S02]  /*39a0*/  UIADD3 UR46, UPT, UPT, UR32, -0x3fffff80, URZ ;  /* 0xc0000080202e7890 */ /* 0x000fe4000fffe0ff */
[----:B------:R-:W-:Y:S02]  /*39b0*/  USHF.R.U32.HI UR7, URZ, 0x11, UR42 ;  /* 0x00000011ff077899 */ /* 0x000fe4000801162a */
[----:B------:R-:W-:-:S02]  /*39c0*/  USHF.R.U32.HI UR6, URZ, 0x11, UR50 ;  /* 0x00000011ff067899 */ /* 0x000fc40008011632 */
[----:B------:R-:W-:Y:S02]  /*39d0*/  USHF.R.U32.HI UR5, URZ, 0x11, UR48 ;  /* 0x00000011ff057899 */ /* 0x000fe40008011630 */
[----:B------:R-:W-:Y:S02]  /*39e0*/  USHF.R.U32.HI UR4, URZ, 0x11, UR46 ;  /* 0x00000011ff047899 */ /* 0x000fe4000801162e */
[----:B------:R-:W-:Y:S02]  /*39f0*/  ULOP3.LUT UR7, UR7, 0x6000, URZ, 0xc0, !UPT ;  /* 0x0000600007077892 */ /* 0x000fe4000f8ec0ff */
[----:B------:R-:W-:Y:S02]  /*3a00*/  ULOP3.LUT UR6, UR6, 0x6000, URZ, 0xc0, !UPT ;  /* 0x0000600006067892 */ /* 0x000fe4000f8ec0ff */
[----:B------:R-:W-:Y:S02]  /*3a10*/  ULOP3.LUT UR5, UR5, 0x6000, URZ, 0xc0, !UPT ;  /* 0x0000600005057892 */ /* 0x000fe4000f8ec0ff */
[----:B------:R-:W-:-:S02]  /*3a20*/  ULOP3.LUT UR4, UR4, 0x6000, URZ, 0xc0, !UPT ;  /* 0x0000600004047892 */ /* 0x000fc4000f8ec0ff */
[----:B------:R-:W-:Y:S02]  /*3a30*/  UIADD3 UR67, UPT, UPT, UR32, 0x84, URZ ;  /* 0x0000008420437890 */ /* 0x000fe4000fffe0ff */
[----:B------:R-:W-:Y:S02]  /*3a40*/  ULOP3.LUT UR66, UR7, 0x890, URZ, 0xfc, !UPT ;  /* 0x0000089007427892 */ /* 0x000fe4000f8efcff */
[----:B------:R-:W-:Y:S02]  /*3a50*/  ULOP3.LUT UR65, UR6, 0x890, URZ, 0xfc, !UPT ;  /* 0x0000089006417892 */ /* 0x000fe4000f8efcff */
[----:B------:R-:W-:Y:S02]  /*3a60*/  ULOP3.LUT UR64, UR5, 0x890, URZ, 0xfc, !UPT ;  /* 0x0000089005407892 */ /* 0x000fe4000f8efcff */
[----:B--2-4-:R-:W-:-:S12]  /*3a70*/  ULOP3.LUT UR63, UR4, 0x890, URZ, 0xfc, !UPT ;  /* 0x00000890043f7892 */ /* 0x014fd8000f8efcff */
.L_x_77:
[C---:B------:R-:W-:Y:S02]  /*3a80*/  LEA R2, R9.reuse, UR31, 0x3 ;  /* 0x0000001f09027c11 */ /* 0x040fe4000f8e18ff */
[----:B------:R-:W-:Y:S02]  /*3a90*/  SHF.L.U32 R0, R8, 0x1f, RZ ;  /* 0x0000001f08007819 */ /* 0x000fe400000006ff */
[----:B------:R-:W-:Y:S02]  /*3aa0*/  LEA R4, R9, UR31, 0x4 ;  /* 0x0000001f09047c11 */ /* 0x000fe4000f8e20ff */
[----:B--2---:R-:W2:Y:S02]  /*3ab0*/  SYNCS.PHASECHK.TRANS64.TRYWAIT P0, [R2+URZ+0xc0], R0 ;  /* 0x0000c000020075a7 */ /* 0x004ea400080011ff */
[----:B--2-4-:R-:W-:Y:S05]  /*3ac0*/  @!P0 BRA `(.L_x_69) ;  /* 0x0000007c00f48947 */ /* 0x014fea0003800000 */
.L_x_184:
[----:B------:R-:W3:Y:S01]  /*3ad0*/  LDS.128 R4, [R4+0x130] ;  /* 0x0001300004047984 */ /* 0x000ee20000000c00 */
[----:B------:R-:W-:Y:S01]  /*3ae0*/  @!PT LDS RZ, [RZ] ;  /* 0x00000000fffff984 */ /* 0x000fe20000000800 */
[----:B------:R-:W-:Y:S01]  /*3af0*/  @!PT LDS RZ, [RZ] ;  /* 0x00000000fffff984 */ /* 0x000fe20000000800 */
[----:B------:R-:W-:Y:S01]  /*3b00*/  @!PT LDS RZ, [RZ] ;  /* 0x00000000fffff984 */ /* 0x000fe20000000800 */
[----:B------:R-:W-:Y:S01]  /*3b10*/  @!PT LDS RZ, [RZ] ;  /* 0x00000000fffff984 */ /* 0x000fe20000000800 */
[----:B------:R4:W-:Y:S06]  /*3b20*/  MEMBAR.ALL.CTA ;  /* 0x0000000000007992 */ /* 0x0009ec0000008000 */
[----:B----4-:R-:W4:Y:S01]  /*3b30*/  FENCE.VIEW.ASYNC.S ;  /* 0x00000000000073c6 */ /* 0x010f220000000000 */
[----:B---3--:R-:W-:-:S13]  /*3b40*/  LOP3.LUT P0, RZ, R6, 0x1, RZ, 0xc0, !PT ;  /* 0x0000000106ff7812 */ /* 0x008fda000780c0ff */
[----:B----4-:R-:W-:Y:S01]  /*3b50*/  VOTEU.ANY UP3, P0 ;  /* 0x0000000000ff7886 */ /* 0x010fe20000060100 */
[----:B------:R-:W-:-:S13]  /*3b60*/  PLOP3.LUT P0, PT, PT, PT, UP3, 0x80, 0x8 ;  /* 0x000000000008781c */ /* 0x000fda0003f0f038 */
[----:B--2---:R-:W-:Y:S02]  /*3b70*/  @P0 MOV R0, R4 ;  /* 0x0000000400000202 */ /* 0x004fe40000000f00 */
[----:B------:R-:W-:Y:S02]  /*3b80*/  @P0 LOP3.LUT R4, R5, 0xffff, RZ, 0xc0, !PT ;  /* 0x0000ffff05040812 */ /* 0x000fe400078ec0ff */
[----:B------:R-:W-:Y:S01]  /*3b90*/  @P0 R2UR UR5, R0 ;  /* 0x00000000000502ca */ /* 0x000fe200000e0000 */
[----:B------:R-:W-:Y:S01]  /*3ba0*/  VIADD R0, R2, 0xd0 ;  /* 0x000000d002007836 */ /* 0x000fe20000000000 */
[----:B------:R-:W-:-:S04]  /*3bb0*/  @P0 R2UR UR4, R4 ;  /* 0x00000000040402ca */ /* 0x000fc800000e0000 */
[----:B------:R-:W-:-:S04]  /*3bc0*/  PRMT R0, RZ, 0x654, R0 ;  /* 0x00000654ff007816 */ /* 0x000fc80000000000 */
[----:B------:R2:W-:Y:S03]  /*3bd0*/  SYNCS.ARRIVE.TRANS64.RED.A1T0 RZ, [R0+URZ], RZ ;  /* 0x000000ff00ff79a7 */ /* 0x0005e600081004ff */
[----:B------:R-:W-:Y:S02]  /*3be0*/  @UP3 UMOV UR57, UR5 ;  /* 0x0000000500393c82 */ /* 0x000fe40008000000 */
[----:B------:R-:W-:Y:S01]  /*3bf0*/  @UP3 UMOV UR55, UR4 ;  /* 0x0000000400373c82 */ /* 0x000fe20008000000 */
[----:B------:R-:W-:Y:S05]  /*3c00*/  BRA.U !UP5, `(.L_x_70) ;  /* 0x000000010dd07547 */ /* 0x000fea000b800000 */
[----:B------:R-:W3:Y:S01]  /*3c10*/  LDCU.128 UR12, c[0x0][0xf10] ;  /* 0x0001e200ff0c77ac */ /* 0x000ee20008000c00 */
[----:B------:R-:W4:Y:S01]  /*3c20*/  LDCU UR21, c[0x0][0xf20] ;  /* 0x0001e400ff1577ac */ /* 0x000f220008000800 */
[----:B------:R-:W1:Y:S01]  /*3c30*/  LDCU UR20, c[0x0][0xf0c] ;  /* 0x0001e180ff1477ac */ /* 0x000e620008000800 */
[----:B------:R-:W2:Y:S01]  /*3c40*/  LDCU.64 UR8, c[0x0][0xf28] ;  /* 0x0001e500ff0877ac */ /* 0x000ea20008000a00 */
[----:B---3--:R-:W-:Y:S02]  /*3c50*/  UIMAD.WIDE.U32 UR6, UR59, UR15, URZ ;  /* 0x0000000f3b0672a5 */ /* 0x008fe4000f8e00ff */
[----:B------:R-:W-:Y:S02]  /*3c60*/  UIMAD.WIDE.U32 UR4, UR60, UR12, URZ ;  /* 0x0000000c3c0472a5 */ /* 0x000fe4000f8e00ff */
[----:B------:R-:W-:Y:S02]  /*3c70*/  UISETP.NE.AND UP0, UPT, UR14, 0x1, UPT ;  /* 0x000000010e00788c */ /* 0x000fe4000bf05270 */
[----:B------:R-:W-:Y:S01]  /*3c80*/  UIMAD.WIDE.U32 UR18, UR55, UR15, URZ ;  /* 0x0000000f371272a5 */ /* 0x000fe2000f8e00ff */
[----:B------:R-:W-:-:S02]  /*3c90*/  UMOV UR6, UR7 ;  /* 0x0000000700067c82 */ /* 0x000fc40008000000 */
[----:B------:R-:W-:Y:S01]  /*3ca0*/  UMOV UR4, UR5 ;  /* 0x0000000500047c82 */ /* 0x000fe20008000000 */
[----:B----4-:R-:W-:Y:S02]  /*3cb0*/  USHF.R.U32.HI UR6, URZ, UR21, UR6 ;  /* 0x00000015ff067299 */ /* 0x010fe40008011606 */
[----:B-1----:R-:W-:Y:S02]  /*3cc0*/  UISETP.NE.AND UP1, UPT, UR20, 0x1, UPT ;  /* 0x000000011400788c */ /* 0x002fe4000bf25270 */
[----:B------:R-:W-:Y:S02]  /*3cd0*/  USHF.R.U32.HI UR4, URZ, UR13, UR4 ;  /* 0x0000000dff047299 */ /* 0x000fe40008011604 */
[----:B------:R-:W-:Y:S02]  /*3ce0*/  USEL UR5, UR59, UR6, !UP0 ;  /* 0x000000063b057287 */ /* 0x000fe4000c000000 */
[----:B------:R-:W-:Y:S02]  /*3cf0*/  USEL UR6, UR60, UR4, !UP1 ;  /* 0x000000043c067287 */ /* 0x000fe4000c800000 */
[----:B--2---:R-:W-:Y:S01]  /*3d00*/  UIMAD.WIDE.U32 UR10, UR5, UR8, URZ ;  /* 0x00000008050a72a5 */ /* 0x004fe2000f8e00ff */
[----:B------:R-:W-:Y:S01]  /*3d10*/  UMOV UR4, UR19 ;  /* 0x0000001300047c82 */ /* 0x000fe20008000000 */
[----:B------:R-:W-:-:S02]  /*3d20*/  UIMAD.WIDE.U32 UR16, UR57, UR12, URZ ;  /* 0x0000000c391072a5 */ /* 0x000fc4000f8e00ff */
        /* <DEDUP_REMOVED lines=34> */
.L_x_70:
[----:B------:R-:W3:Y:S02]  /*3f50*/  LDCU UR4, c[0x0][0xf30] ;  /* 0x0001e600ff0477ac */ /* 0x000ee40008000800 */
[----:B---3--:R-:W-:-:S09]  /*3f60*/  UISETP.NE.AND UP0, UPT, UR4, 0x1, UPT ;  /* 0x000000010400788c */ /* 0x008fd2000bf05270 */
[----:B------:R-:W-:Y:S05]  /*3f70*/  BRA.U UP0, `(.L_x_71) ;  /* 0x00000001003c7547 */ /* 0x000fea000b800000 */
[----:B------:R-:W3:Y:S01]  /*3f80*/  LDCU.128 UR8, c[0x0][0xf10] ;  /* 0x0001e200ff0877ac */ /* 0x000ee20008000c00 */
[----:B------:R-:W4:Y:S01]  /*3f90*/  LDCU UR12, c[0x0][0xf0c] ;  /* 0x0001e180ff0c77ac */ /* 0x000f220008000800 */
[----:B------:R-:W1:Y:S01]  /*3fa0*/  LDCU UR13, c[0x0][0xf20] ;  /* 0x0001e400ff0d77ac */ /* 0x000e620008000800 */
[----:B---3--:R-:W-:Y:S02]  /*3fb0*/  UIMAD.WIDE.U32 UR6, UR57, UR8, URZ ;  /* 0x00000008390672a5 */ /* 0x008fe4000f8e00ff */
        /* <DEDUP_REMOVED lines=9> */
[----:B------:R-:W-:-:S04]  /*4050*/  UIADD3 UR4, UPT, UPT, UR5, -UR4, URZ ;  /* 0x8000000405047290 */ /* 0x000fc8000fffe0ff */
[----:B------:R-:W-:-:S12]  /*4060*/  UIMAD UR55, UR4, UR10, UR55 ;  /* 0x0000000a043772a4 */ /* 0x000fd8000f8e0237 */
.L_x_71:
[----:B------:R-:W3:Y:S01]  /*4070*/  LDCU UR4, c[0x0][0x38c] ;  /* 0x00007180ff0477ac */ /* 0x000ee20008000800 */
[----:B------:R-:W-:Y:S02]  /*4080*/  PLOP3.LUT P1, PT, PT, PT, PT, 0x80, 0x8 ;  /* 0x000000000008781c */ /* 0x000fe40003f2f070 */
[----:B------:R-:W-:Y:S01]  /*4090*/  SHF.L.U32 R2, R10, 0x1f, RZ ;  /* 0x0000001f0a027819 */ /* 0x000fe200000006ff */
[----:B------:R-:W-:Y:S02]  /*40a0*/  ULEA UR56, UR58, UR31, 0x3 ;  /* 0x0000001f3a387291 */ /* 0x000fe4000f8e18ff */
[----:B------:R-:W-:Y:S02]  /*40b0*/  ULEA UR11, UR58, UR32, 0x6 ;  /* 0x000000203a0b7291 */ /* 0x000fe4000f8e30ff */
[----:B---3--:R-:W-:-:S06]  /*40c0*/  UISETP.GE.AND UP0, UPT, UR4, 0x1, UPT ;  /* 0x000000010400788c */ /* 0x008fcc000bf06270 */
[----:B------:R-:W-:-:S05]  /*40d0*/  PLOP3.LUT P0, PT, PT, PT, UP0, 0x80, 0x8 ;  /* 0x000000000008781c */ /* 0x000fca0003f0f008 */
[----:B------:R-:W-:-:S08]  /*40e0*/  @UP0 ULEA UR4, UR29, UR31, 0x3 ;  /* 0x0000001f1d040291 */ /* 0x000fd0000f8e18ff */
[----:B--2---:R-:W-:-:S04]  /*40f0*/  @P0 SHF.L.U32 R0, R3, 0x1f, RZ ;  /* 0x0000001f03000819 */ /* 0x004fc800000006ff */
[----:B------:R2:W3:Y:S01]  /*4100*/  @P0 SYNCS.PHASECHK.TRANS64.TRYWAIT P1, [UR4], R0 ;  /* 0x00000000ff0005a7 */ /* 0x0004e20008021104 */
[----:B------:R-:W-:-:S04]  /*4110*/  ULEA.HI UR4, UR26, UR26, URZ, 0x1 ;  /* 0x0000001a1a047291 */ /* 0x000fc8000f8f08ff */
[----:B------:R-:W-:-:S04]  /*4120*/  ULOP3.LUT UR4, UR4, 0x7ffffffe, URZ, 0xc0, !UPT ;  /* 0x7ffffffe04047892 */ /* 0x000fc8000f8ec0ff */
[----:B------:R-:W-:-:S04]  /*4130*/  UIADD3 UR4, UPT, UPT, -UR4, UR26, URZ ;  /* 0x0000001a04047290 */ /* 0x000fc8000fffe1ff */
[----:B------:R-:W-:Y:S01]  /*4140*/  ULEA UR43, UR4, UR67, 0x1 ;  /* 0x00000043042b7291 */ /* 0x000fe2000f8e08ff */
[----:B------:R-:W4:Y:S02]  /*4150*/  SYNCS.PHASECHK.TRANS64.TRYWAIT P0, [UR56+0xf0], R2 ;  /* 0x0000f002ff0075a7 */ /* 0x000f240008001138 */
[----:B--234-:R-:W-:Y:S09]  /*4160*/  @!P0 BRA `(.L_x_72) ;  /* 0x0000007800608947 */ /* 0x01cff20003800000 */
.L_x_186:
[----:B------:R-:W-:Y:S01]  /*4170*/  IADD3 R9, PT, PT, R9, 0x1, RZ ;  /* 0x0000000109097810 */ /* 0x000fe20007ffe0ff */
[----:B------:R-:W-:Y:S06]  /*4180*/  BRA.U !UP0, `(.L_x_73) ;  /* 0x0000000508287547 */ /* 0x000fec000b800000 */
[----:B------:R-:W-:Y:S02]  /*4190*/  USHF.R.U32.HI UR4, URZ, 0x1a, UR43 ;  /* 0x0000001aff047899 */ /* 0x000fe4000801162b */
[----:B------:R-:W-:Y:S02]  /*41a0*/  UIADD3 UR51, UPT, UPT, UR43, 0x40000000, URZ ;  /* 0x400000002b337890 */ /* 0x000fe4000fffe0ff */
[----:B------:R-:W-:Y:S02]  /*41b0*/  ULOP3.LUT UR49, UR43, 0x80000000, URZ, 0x3c, !UPT ;  /* 0x800000002b317892 */ /* 0x000fe4000f8e3cff */
[----:B------:R-:W-:Y:S02]  /*41c0*/  UIADD3 UR47, UPT, UPT, UR43, -0x40000000, URZ ;  /* 0xc00000002b2f7890 */ /* 0x000fe4000fffe0ff */
[----:B------:R-:W-:Y:S02]  /*41d0*/  ULOP3.LUT UR40, UR4, 0x30, URZ, 0xc0, !UPT ;  /* 0x0000003004287892 */ /* 0x000fe4000f8ec0ff */
[----:B------:R-:W-:-:S02]  /*41e0*/  USHF.R.U32.HI UR6, URZ, 0x1a, UR51 ;  /* 0x0000001aff067899 */ /* 0x000fc40008011633 */
[----:B------:R-:W-:Y:S02]  /*41f0*/  USHF.R.U32.HI UR5, URZ, 0x1a, UR49 ;  /* 0x0000001aff057899 */ /* 0x000fe40008011631 */
[----:B------:R-:W-:Y:S02]  /*4200*/  USHF.R.U32.HI UR4, URZ, 0x1a, UR47 ;  /* 0x0000001aff047899 */ /* 0x000fe4000801162f */
[----:B------:R-:W-:Y:S02]  /*4210*/  ULOP3.LUT UR6, UR6, 0x30, URZ, 0xc0, !UPT ;  /* 0x0000003006067892 */ /* 0x000fe4000f8ec0ff */
[----:B------:R-:W-:Y:S02]  /*4220*/  ULOP3.LUT UR5, UR5, 0x30, URZ, 0xc0, !UPT ;  /* 0x0000003005057892 */ /* 0x000fe4000f8ec0ff */
[----:B------:R-:W-:Y:S02]  /*4230*/  ULOP3.LUT UR4, UR4, 0x30, URZ, 0xc0, !UPT ;  /* 0x0000003004047892 */ /* 0x000fe4000f8ec0ff */
[----:B------:R-:W-:Y:S01]  /*4240*/  UPRMT UR41, UR40, 0x5410, UR66 ;  /* 0x0000541028297896 */ /* 0x000fe20008000042 */
[----:B------:R-:W-:Y:S01]  /*4250*/  UMOV UR26, URZ ;  /* 0x000000ff001a7c82 */ /* 0x000fe20008000000 */
[----:B------:R-:W-:Y:S01]  /*4260*/  UMOV UR28, UR62 ;  /* 0x0000003e001c7c82 */ /* 0x000fe20008000000 */
[----:B------:R-:W-:Y:S01]  /*4270*/  UMOV UR27, UR61 ;  /* 0x0000003d001b7c82 */ /* 0x000fe20008000000 */
[----:B------:R-:W-:Y:S01]  /*4280*/  UMOV UR10, UR29 ;  /* 0x0000001d000a7c82 */ /* 0x000fe20008000000 */
[----:B------:R-:W-:-:S02]  /*4290*/  UPRMT UR39, UR6, 0x5410, UR65 ;  /* 0x0000541006277896 */ /* 0x000fc40008000041 */
[----:B------:R-:W-:Y:S02]  /*42a0*/  UPRMT UR37, UR5, 0x5410, UR64 ;  /* 0x0000541005257896 */ /* 0x000fe40008000040 */
[----:B------:R-:W-:Y:S01]  /*42b0*/  UPRMT UR35, UR4, 0x5410, UR63 ;  /* 0x0000541004237896 */ /* 0x000fe2000800003f */
[----:B------:R-:W-:Y:S01]  /*42c0*/  UMOV UR40, URZ ;  /* 0x000000ff00287c82 */ /* 0x000fe20008000000 */
[----:B------:R-:W-:Y:S01]  /*42d0*/  UMOV UR38, URZ ;  /* 0x000000ff00267c82 */ /* 0x000fe20008000000 */
[----:B-1----:R-:W-:Y:S01]  /*42e0*/  UMOV UR36, URZ ;  /* 0x000000ff00247c82 */ /* 0x002fe20008000000 */
[----:B------:R-:W-:-:S08]  /*42f0*/  UMOV UR34, URZ ;  /* 0x000000ff00227c82 */ /* 0x000fd00008000000 */
.L_x_76:
[----:B------:R-:W-:Y:S02]  /*4300*/  UIADD3 UR28, UPT, UPT, UR28, 0x1, URZ ;  /* 0x000000011c1c7890 */ /* 0x000fe4000fffe0ff */
[----:B---3--:R-:W-:Y:S02]  /*4310*/  ULEA UR7, UR10, UR31, 0x3 ;  /* 0x0000001f0a077291 */ /* 0x008fe4000f8e18ff */
[----:B------:R-:W-:Y:S01]  /*4320*/  UISETP.NE.AND UP2, UPT, UR28, URZ, UPT ;  /* 0x000000ff1c00728c */ /* 0x000fe2000bf45270 */
[----:B----4-:R-:W-:Y:S10]  /*4330*/  @P1 BRA `(.L_x_74) ;  /* 0x00000000000c1947 */ /* 0x010ff40003800000 */
[----:B--2---:R-:W-:Y:S04]  /*4340*/  SHF.L.U32 R2, R3, 0x1f, RZ ;  /* 0x0000001f03027819 */ /* 0x004fe800000006ff */
[----:B------:R-:W1:Y:S02]  /*4350*/  SYNCS.PHASECHK.TRANS64.TRYWAIT P0, [UR7], R2 ;  /* 0x00000002ff0075a7 */ /* 0x000e640008001107 */
[----:B-1----:R-:W-:Y:S05]  /*4360*/  @!P0 BRA `(.L_x_75) ;  /* 0x0000007400f88947 */ /* 0x002fea0003800000 */
.L_x_74:
[----:B------:R-:W-:Y:S01]  /*4370*/  UISETP.NE.AND UP0, UPT, UR27, 0x1, UPT ;  /* 0x000000011b00788c */ /* 0x000fe2000bf05270 */
[----:B------:R-:W-:Y:S01]  /*4380*/  PLOP3.LUT P1, PT, PT, PT, PT, 0x80, 0x8 ;  /* 0x000000000008781c */ /* 0x000fe20003f2f070 */
[----:B------:R-:W-:Y:S02]  /*4390*/  UIADD3 UR4, UPT, UPT, UR10, 0x1, URZ ;  /* 0x000000010a047890 */ /* 0x000fe4000fffe0ff */
[----:B------:R-:W-:Y:S02]  /*43a0*/  ULEA UR6, UR10, UR52, 0x9 ;  /* 0x000000340a067291 */ /* 0x000fe4000f8e48ff */
[----:B------:R-:W-:Y:S01]  /*43b0*/  UISETP.NE.AND UP1, UPT, UR4, 0x8, UPT ;  /* 0x000000080400788c */ /* 0x000fe2000bf25270 */
[----:B------:R-:W-:Y:S01]  /*43c0*/  PLOP3.LUT P0, PT, PT, PT, UP0, 0x80, 0x8 ;  /* 0x000000000008781c */ /* 0x000fe20003f0f008 */
[----:B------:R-:W-:Y:S02]  /*43d0*/  ULEA UR24, UR10, UR53, 0x5 ;  /* 0x000000350a187291 */ /* 0x000fe4000f8e28ff */
[----:B------:R-:W-:Y:S02]  /*43e0*/  USEL UR5, URZ, 0x1, UP1 ;  /* 0x00000001ff057887 */ /* 0x000fe40008800000 */
[----:B------:R-:W-:Y:S02]  /*43f0*/  USEL UR29, UR4, URZ, UP1 ;  /* 0x000000ff041d7287 */ /* 0x000fe40008800000 */
[----:B------:R-:W-:Y:S02]  /*4400*/  ULEA UR22, UR10, UR54, 0x5 ;  /* 0x000000360a167291 */ /* 0x000fe4000f8e28ff */
[----:B------:R-:W-:Y:S01]  /*4410*/  @UP0 ULEA UR4, UR29, UR31, 0x3 ;  /* 0x0000001f1d040291 */ /* 0x000fe2000f8e18ff */
[----:B------:R-:W-:Y:S01]  /*4420*/  LOP3.LUT R3, R3, UR5, RZ, 0x3c, !PT ;  /* 0x0000000503037c12 */ /* 0x000fe2000f8e3cff */
[----:B------:R-:W-:Y:S02]  /*4430*/  UISETP.NE.U32.AND UP0, UPT, UR26, URZ, UPT ;  /* 0x000000ff1a00728c */ /* 0x000fe4000bf05070 */
[----:B------:R-:W-:Y:S01]  /*4440*/  UIADD3 UR20, UPT, UPT, UR6, 0x2, URZ ;  /* 0x0000000206147890 */ /* 0x000fe2000fffe0ff */
[----:B-12---:R-:W-:Y:S01]  /*4450*/  @P0 SHF.L.U32 R0, R3, 0x1f, RZ ;  /* 0x0000001f03000819 */ /* 0x006fe200000006ff */
[----:B------:R-:W-:Y:S02]  /*4460*/  UIADD3 UR16, UPT, UPT, UR6, 0x4, URZ ;  /* 0x0000000406107890 */ /* 0x000fe4000fffe0ff */
[----:B------:R-:W-:Y:S01]  /*4470*/  UIADD3 UR12, UPT, UPT, UR6, 0x6, URZ ;  /* 0x00000006060c7890 */ /* 0x000fe2000fffe0ff */
[----:B------:R3:W4:Y:S01]  /*4480*/  @P0 SYNCS.PHASECHK.TRANS64.TRYWAIT P1, [UR4], R0 ;  /* 0x00000000ff0005a7 */ /* 0x0007220008021104 */
[----:B------:R-:W-:Y:S02]  /*4490*/  ULEA UR4, UR10, UR44, 0xa ;  /* 0x0000002c0a047291 */ /* 0x000fe4000f8e50ff */
[----:B------:R-:W-:Y:S02]  /*44a0*/  UIADD3 UR30, UPT, UPT, UR7, 0x40, URZ ;  /* 0x00000040071e7890 */ /* 0x000fe4000fffe0ff */
[----:B------:R-:W-:Y:S02]  /*44b0*/  UIADD3 UR18, UPT, UPT, UR4, 0x2, URZ ;  /* 0x0000000204127890 */ /* 0x000fe4000fffe0ff */
[----:B------:R-:W-:Y:S02]  /*44c0*/  UIADD3 UR14, UPT, UPT, UR4, 0x4, URZ ;  /* 0x00000004040e7890 */ /* 0x000fe4000fffe0ff */
[----:B------:R-:W-:Y:S02]  /*44d0*/  UIADD3 UR8, UPT, UPT, UR4, 0x6, URZ ;  /* 0x0000000604087890 */ /* 0x000fe4000fffe0ff */
[----:B------:R-:W-:Y:S01]  /*44e0*/  UIADD3 UR27, UPT, UPT, UR27, -0x1, URZ ;  /* 0xffffffff1b1b7890 */ /* 0x000fe2000fffe0ff */
[----:B------:R-:W-:Y:S01]  /*44f0*/  UMOV UR25, 0x4008 ;  /* 0x0000400800197882 */ /* 0x000fe20000000000 */
[----:B------:R-:W-:Y:S01]  /*4500*/  UMOV UR23, 0x4008 ;  /* 0x0000400800177882 */ /* 0x000fe20000000000 */
[----:B------:R3:W-:Y:S01]  /*4510*/  UTCCP.T.S.4x32dp128bit tmem[UR32+0x80], gdesc[UR24] ;  /* 0x00008018200079e7 */ /* 0x0007e20009100000 */
[----:B------:R3:W-:Y:S01]  /*4520*/  UTCCP.T.S.4x32dp128bit tmem[UR32+0x84], gdesc[UR22] ;  /* 0x00008416200079e7 */ /* 0x0007e20009100000 */
[----:B------:R-:W-:Y:S01]  /*4530*/  UMOV UR7, 0x40004040 ;  /* 0x4000404000077882 */ /* 0x000fe20000000000 */
[----:B------:R-:W-:Y:S01]  /*4540*/  UMOV UR5, 0x40004040 ;  /* 0x4000404000057882 */ /* 0x000fe20000000000 */
[----:B------:R-:W-:Y:S01]  /*4550*/  UMOV UR21, 0x40004040 ;  /* 0x4000404000157882 */ /* 0x000fe20000000000 */
[----:B------:R3:W-:Y:S01]  /*4560*/  UTCQMMA gdesc[UR4], gdesc[UR6], tmem[UR11], tmem[UR40], idesc[UR41], tmem[UR42], UP0 ;  /* 0x002a280604007dea */ /* 0x0007e2000800030b */
[----:B------:R-:W-:Y:S01]  /*4570*/  UMOV UR19, 0x40004040 ;  /* 0x4000404000137882 */ /* 0x000fe20000000000 */
[----:B------:R-:W-:Y:S01]  /*4580*/  UMOV UR17, 0x40004040 ;  /* 0x4000404000117882 */ /* 0x000fe20000000000 */
[----:B------:R3:W-:Y:S01]  /*4590*/  UTCQMMA gdesc[UR18], gdesc[UR20], tmem[UR11], tmem[UR38], idesc[UR39], tmem[UR50], UPT ;  /* 0x0032261412007dea */ /* 0x0007e2000b80030b */
[----:B------:R-:W-:Y:S01]  /*45a0*/  UMOV UR15, 0x40004040 ;  /* 0x40004040000f7882 */ /* 0x000fe20000000000 */
[----:B------:R-:W-:Y:S01]  /*45b0*/  UMOV UR13, 0x40004040 ;  /* 0x40004040000d7882 */ /* 0x000fe20000000000 */
[----:B------:R3:W-:Y:S01]  /*45c0*/  UTCQMMA gdesc[UR14], gdesc[UR16], tmem[UR11], tmem[UR36], idesc[UR37], tmem[UR48], UPT ;  /* 0x003024100e007dea */ /* 0x0007e2000b80030b */
[----:B------:R-:W-:Y:S01]  /*45d0*/  UMOV UR9, 0x40004040 ;  /* 0x4000404000097882 */ /* 0x000fe20000000000 */
[----:B------:R-:W-:Y:S01]  /*45e0*/  UMOV UR26, 0x1 ;  /* 0x00000001001a7882 */ /* 0x000fe20000000000 */
[----:B------:R3:W-:Y:S01]  /*45f0*/  UTCQMMA gdesc[UR8], gdesc[UR12], tmem[UR11], tmem[UR34], idesc[UR35], tmem[UR46], UPT ;  /* 0x002e220c08007dea */ /* 0x0007e2000b80030b */
[----:B------:R3:W-:Y:S01]  /*4600*/  UTCBAR.MULTICAST [UR30], URZ, UR33 ;  /* 0x000000ff1e0073e9 */ /* 0x0007e20008000821 */
[----:B------:R-:W-:Y:S01]  /*4610*/  UMOV UR10, UR29 ;  /* 0x0000001d000a7c82 */ /* 0x000fe20008000000 */
[----:B------:R-:W-:Y:S05]  /*4620*/  BRA.U UP2, `(.L_x_76) ;  /* 0xfffffffd02347547 */ /* 0x000fea000b83ffff */
.L_x_73:
[----:B---3--:R-:W-:Y:S01]  /*4630*/  UIADD3 UR5, UPT, UPT, UR56, 0xe0, URZ ;  /* 0x000000e038057890 */ /* 0x008fe2000fffe0ff */
[----:B------:R-:W-:Y:S01]  /*4640*/  R2UR UR6, R91 ;  /* 0x000000005b0672ca */ /* 0x000fe200000e0000 */
[----:B------:R-:W-:Y:S01]  /*4650*/  UIADD3 UR4, UPT, UPT, UR58, 0x1, URZ ;  /* 0x000000013a047890 */ /* 0x000fe2000fffe0ff */
[----:B------:R-:W-:-:S03]  /*4660*/  ISETP.NE.AND P0, PT, R9, 0x2, PT ;  /* 0x000000020900780c */ /* 0x000fc60003f05270 */
[----:B------:R-:W-:Y:S01]  /*4670*/  UISETP.NE.AND UP0, UPT, UR4, 0x2, UPT ;  /* 0x000000020400788c */ /* 0x000fe2000bf05270 */
[----:B--2---:R-:W-:Y:S02]  /*4680*/  SEL R0, RZ, 0x1, P0 ;  /* 0x00000001ff007807 */ /* 0x004fe40000000000 */
[----:B------:R2:W-:Y:S01]  /*4690*/  UTCBAR [UR5], URZ ;  /* 0x000000ff050073e9 */ /* 0x0005e200080000ff */
[----:B------:R-:W-:Y:S01]  /*46a0*/  SEL R9, R9, RZ, P0 ;  /* 0x000000ff09097207 */ /* 0x000fe20000000000 */
[----:B------:R-:W-:Y:S01]  /*46b0*/  USEL UR58, UR4, URZ, UP0 ;  /* 0x000000ff043a7287 */ /* 0x000fe20008000000 */
[----:B------:R-:W-:Y:S02]  /*46c0*/  LOP3.LUT R8, R8, R0, RZ, 0x3c, !PT ;  /* 0x0000000008087212 */ /* 0x000fe400078e3cff */
[----:B------:R-:W-:Y:S02]  /*46d0*/  UIADD3 UR26, UPT, UPT, UR55, UR6, URZ ;  /* 0x00000006371a7290 */ /* 0x000fe4000fffe0ff */
[----:B------:R-:W-:-:S06]  /*46e0*/  USEL UR6, URZ, 0x1, UP0 ;  /* 0x00000001ff067887 */ /* 0x000fcc0008000000 */
[----:B------:R-:W-:Y:S01]  /*46f0*/  LOP3.LUT R10, R10, UR6, RZ, 0x3c, !PT ;  /* 0x000000060a0a7c12 */ /* 0x000fe2000f8e3cff */
[----:B------:R-:W-:Y:S06]  /*4700*/  BRA.U UP3, `(.L_x_77) ;  /* 0xfffffff103dc7547 */ /* 0x000fec000b83ffff */
[----:B------:R-:W3:Y:S01]  /*4710*/  S2UR UR7, SR_CgaCtaId ;  /* 0x00000000000779c3 */ /* 0x000ee20000008800 */
[----:B------:R-:W-:Y:S01]  /*4720*/  ELECT P0, URZ, PT ;  /* 0x0000000000ff782f */ /* 0x000fe20003800000 */
[----:B------:R-:W-:Y:S01]  /*4730*/  IMAD.MOV.U32 R0, RZ, RZ, 0x1 ;  /* 0x00000001ff007424 */ /* 0x000fe200078e00ff */
[----:B------:R-:W-:Y:S01]  /*4740*/  UIADD3 UR31, UPT, UPT, UR31, 0xf0, URZ ;  /* 0x000000f01f1f7890 */ /* 0x000fe2000fffe0ff */
[----:B------:R-:W-:Y:S01]  /*4750*/  SHF.L.U32 R2, R10, 0x1f, RZ ;  /* 0x0000001f0a027819 */ /* 0x000fe200000006ff */
[----:B------:R-:W-:-:S03]  /*4760*/  UMOV UR4, 0x40 ;  /* 0x0000004000047882 */ /* 0x000fc60000000000 */
[----:B------:R-:W-:Y:S01]  /*4770*/  UVIRTCOUNT.DEALLOC.SMPOOL 0x80 ;  /* 0x000000800000784c */ /* 0x000fe20000000000 */
[----:B---3--:R-:W-:Y:S02]  /*4780*/  ULEA UR7, UR7, UR4, 0x18 ;  /* 0x0000000407077291 */ /* 0x008fe4000f8ec0ff */
[----:B------:R-:W-:-:S07]  /*4790*/  ULEA UR4, UR58, UR31, 0x3 ;  /* 0x0000001f3a047291 */ /* 0x000fce000f8e18ff */
[----:B------:R3:W-:Y:S02]  /*47a0*/  @P0 STS.U8 [UR7+0x1c], R0 ;  /* 0x00001c00ff000988 */ /* 0x0007e40008000007 */
[----:B------:R-:W1:Y:S02]  /*47b0*/  SYNCS.PHASECHK.TRANS64.TRYWAIT P0, [UR4], R2 ;  /* 0x00000002ff0075a7 */ /* 0x000e640008001104 */
[----:B-1-3--:R-:W-:Y:S05]  /*47c0*/  @!P0 BRA `(.L_x_78) ;  /* 0x0000007000f88947 */ /* 0x00afea0003800000 */
.L_x_189:
[----:B------:R-:W-:-:S04]  /*47d0*/  UIADD3 UR4, UPT, UPT, UR58, 0x1, URZ ;  /* 0x000000013a047890 */ /* 0x000fc8000fffe0ff */
[----:B------:R-:W-:-:S04]  /*47e0*/  UISETP.NE.AND UP0, UPT, UR4, 0x2, UPT ;  /* 0x000000020400788c */ /* 0x000fc8000bf05270 */
[----:B--2---:R-:W-:Y:S02]  /*47f0*/  USEL UR5, URZ, 0x1, UP0 ;  /* 0x00000001ff057887 */ /* 0x004fe40008000000 */
[----:B------:R-:W-:-:S04]  /*4800*/  USEL UR4, UR4, URZ, UP0 ;  /* 0x000000ff04047287 */ /* 0x000fc80008000000 */
[----:B------:R-:W-:Y:S01]  /*4810*/  ULEA UR4, UR4, UR31, 0x3 ;  /* 0x0000001f04047291 */ /* 0x000fe2000f8e18ff */
[----:B-1----:R-:W-:-:S04]  /*4820*/  LOP3.LUT R2, R10, UR5, RZ, 0x3c, !PT ;  /* 0x000000050a027c12 */ /* 0x002fc8000f8e3cff */
[----:B------:R-:W-:-:S04]  /*4830*/  SHF.L.U32 R2, R2, 0x1f, RZ ;  /* 0x0000001f02027819 */ /* 0x000fc800000006ff */
[----:B------:R-:W1:Y:S02]  /*4840*/  SYNCS.PHASECHK.TRANS64.TRYWAIT P0, [UR4], R2 ;  /* 0x00000002ff0075a7 */ /* 0x000e640008001104 */
[----:B-1----:R-:W-:Y:S05]  /*4850*/  @!P0 BRA `(.L_x_79) ;  /* 0x0000007000ec8947 */ /* 0x002fea0003800000 */
.L_x_191:
[----:B------:R-:W-:Y:S01]  /*4860*/  NOP ;  /* 0x0000000000007918 */ /* 0x000fe20000000000 */
[----:B-1----:R-:W1:Y:S01]  /*4870*/  LDS R0, [UR7+0x14] ;  /* 0x00001407ff007984 */ /* 0x002e620008000800 */
[----:B------:R-:W-:Y:S01]  /*4880*/  ULOP3.LUT UR4, UR32, 0xffff, URZ, 0xc0, !UPT ;  /* 0x0000ffff20047892 */ /* 0x000fe2000f8ec0ff */
[----:B------:R-:W-:Y:S01]  /*4890*/  UMOV UR5, 0xffff ;  /* 0x0000ffff00057882 */ /* 0x000fe20000000000 */
[----:B------:R-:W-:Y:S02]  /*48a0*/  UMOV UR6, 0x1 ;  /* 0x0000000100067882 */ /* 0x000fe40000000000 */
[----:B------:R-:W-:-:S04]  /*48b0*/  USHF.R.U32.HI UR4, URZ, 0x5, UR4 ;  /* 0x00000005ff047899 */ /* 0x000fc80008011604 */
[----:B------:R-:W-:Y:S02]  /*48c0*/  USHF.L.U32 UR5, UR5, UR4, URZ ;  /* 0x0000000405057299 */ /* 0x000fe400080006ff */
[----:B------:R-:W-:-:S04]  /*48d0*/  USHF.L.U32 UR4, UR6, UR4, URZ ;  /* 0x0000000406047299 */ /* 0x000fc800080006ff */
[----:B-1----:R-:W-:-:S04]  /*48e0*/  LOP3.LUT R0, R0, UR5, RZ, 0xc0, !PT ;  /* 0x0000000500007c12 */ /* 0x002fc8000f8ec0ff */
[----:B------:R-:W-:-:S13]  /*48f0*/  ISETP.NE.AND P0, PT, R0, UR5, PT ;  /* 0x0000000500007c0c */ /* 0x000fda000bf05270 */
[----:B------:R-:W-:Y:S05]  /*4900*/  @P0 BRA `(.L_x_80) ;  /* 0x0000000000580947 */ /* 0x000fea0003800000 */
[----:B------:R-:W1:Y:S02]  /*4910*/  LDS R0, [UR7+0x18] ;  /* 0x00001807ff007984 */ /* 0x000e640008000800 */
[----:B-1----:R-:W-:-:S04]  /*4920*/  LOP3.LUT R0, R0, UR4, RZ, 0xc0, !PT ;  /* 0x0000000400007c12 */ /* 0x002fc8000f8ec0ff */
[----:B------:R-:W-:-:S13]  /*4930*/  ISETP.NE.AND P0, PT, R0, UR4, PT ;  /* 0x0000000400007c0c */ /* 0x000fda000bf05270 */
[----:B------:R-:W-:Y:S05]  /*4940*/  @P0 BRA `(.L_x_81) ;  /* 0x00000000003c0947 */ /* 0x000fea0003800000 */
[----:B------:R-:W1:Y:S01]  /*4950*/  S2R R2, SR_LANEID ;  /* 0x0000000000027919 */ /* 0x000e620000000000 */
[----:B------:R-:W-:-:S06]  /*4960*/  ULOP3.LUT UR5, URZ, UR5, URZ, 0x33, !UPT ;  /* 0x00000005ff057292 */ /* 0x000fcc000f8e33ff */
[----:B------:R-:W-:-:S04]  /*4970*/  IMAD.U32 R0, RZ, RZ, UR5 ;  /* 0x00000005ff007e24 */ /* 0x000fc8000f8e00ff */
[----:B------:R2:W3:Y:S02]  /*4980*/  REDUX UR8, R0 ;  /* 0x00000000000873c4 */ /* 0x0004e40000000000 */
[----:B------:R1:W-:Y:S01]  /*4990*/  UTCATOMSWS.AND URZ, UR5 ;  /* 0x0000000500ff79e3 */ /* 0x0003e20008000000 */
[----:B--2---:R-:W-:Y:S01]  /*49a0*/  LOP3.LUT R0, RZ, UR4, RZ, 0x33, !PT ;  /* 0x00000004ff007c12 */ /* 0x004fe2000f8e33ff */
[----:B------:R-:W-:Y:S02]  /*49b0*/  VOTEU.ANY UR4, UPT, PT ;  /* 0x0000000000047886 */ /* 0x000fe400038e0100 */
[----:B------:R-:W-:Y:S02]  /*49c0*/  UFLO.U32 UR4, UR4 ;  /* 0x00000004000472bd */ /* 0x000fe400080e0000 */
[----:B------:R-:W2:Y:S04]  /*49d0*/  REDUX UR6, R0 ;  /* 0x00000000000673c4 */ /* 0x000ea80000000000 */
[----:B-1----:R-:W-:-:S02]  /*49e0*/  ISETP.EQ.U32.AND P0, PT, R2, UR4, PT ;  /* 0x0000000402007c0c */ /* 0x002fc4000bf02070 */
[----:B---3--:R-:W-:-:S11]  /*49f0*/  MOV R2, UR8 ;  /* 0x0000000800027c02 */ /* 0x008fd60008000f00 */
[----:B------:R1:W-:Y:S01]  /*4a00*/  @P0 ATOMS.AND RZ, [UR7+0x14], R2 ;  /* 0x00001402ffff098c */ /* 0x0003e2000a800007 */
[----:B--2---:R-:W-:-:S05]  /*4a10*/  IMAD.U32 R0, RZ, RZ, UR6 ;  /* 0x00000006ff007e24 */ /* 0x004fca000f8e00ff */
[----:B------:R1:W-:Y:S01]  /*4a20*/  @P0 ATOMS.AND RZ, [UR7+0x18], R0 ;  /* 0x00001800ffff098c */ /* 0x0003e2000a800007 */
[----:B------:R-:W-:Y:S05]  /*4a30*/  BRA `(.L_x_82) ;  /* 0x0000000000147947 */ /* 0x000fea0003800000 */
.L_x_81:
[----:B------:R-:W-:Y:S02]  /*4a40*/  MOV R2, 0x4a60 ;  /* 0x00004a6000027802 */ /* 0x000fe40000000f00 */
[----:B----45:R-:W-:Y:S05]  /*4a50*/  CALL.REL.NOINC `($__internal_0_$__cuda_sm10x_tcgen05_guardrail_trap_col_being_dealloced_not_returned_by_alloc) ;  /* 0x0000007400b87944 */ /* 0x030fea0003c00000 */
[----:B------:R-:W-:Y:S05]  /*4a60*/  BRA `(.L_x_82) ;  /* 0x0000000000087947 */ /* 0x000fea0003800000 */
.L_x_80:
[----:B------:R-:W-:Y:S02]  /*4a70*/  MOV R2, 0x4a90 ;  /* 0x00004a9000027802 */ /* 0x000fe40000000f00 */
[----:B----45:R-:W-:Y:S05]  /*4a80*/  CALL.REL.NOINC `($__internal_2_$__cuda_sm10x_tcgen05_guardrail_trap_unallocated_columns_being_dealloced) ;  /* 0x0000007400c47944 */ /* 0x030fea0003c00000 */
.L_x_82:
[----:B------:R-:W-:Y:S01]  /*4a90*/  NOP ;  /* 0x0000000000007918 */ /* 0x000fe20000000000 */
[----:B------:R-:W-:Y:S05]  /*4aa0*/  EXIT ;  /* 0x000000000000794d */ /* 0x000fea0003800000 */
.L_x_64:
[----:B------:R-:W-:-:S09]  /*4ab0*/  UISETP.NE.OR UP0, UPT, UR20, 0x3, !UP3 ;  /* 0x000000031400788c */ /* 0x000fd2000df05670 */
[----:B------:R-:W-:Y:S05]  /*4ac0*/  BRA.U UP0, `(.L_x_83) ;  /* 0x00000015009c7547 */ /* 0x000fea000b800000 */
[----:B------:R-:W2:Y:S01]  /*4ad0*/  LDCU.64 UR4, c[0x0][0xc88] ;  /* 0x00019100ff0477ac */ /* 0x000ea20008000a00 */
[----:B------:R-:W3:Y:S01]  /*4ae0*/  LDC.64 R12, c[0x0][0x348] ;  /* 0x0000d200ff0c7b82 */ /* 0x000ee20000000a00 */
[----:B------:R-:W-:Y:S02]  /*4af0*/  HFMA2 R9, -RZ, RZ, 0, 0 ;  /* 0x00000000ff097431 */ /* 0x000fe400000001ff */
[----:B------:R-:W-:Y:S01]  /*4b00*/  IMAD.MOV.U32 R11, RZ, RZ, 0x1 ;  /* 0x00000001ff0b7424 */ /* 0x000fe200078e00ff */
[----:B------:R-:W4:Y:S01]  /*4b10*/  LDCU UR35, c[0x0][0x370] ;  /* 0x00006e00ff2377ac */ /* 0x000f220008000800 */
[----:B------:R-:W-:Y:S01]  /*4b20*/  IMAD.MOV.U32 R10, RZ, RZ, RZ ;  /* 0x000000ffff0a7224 */ /* 0x000fe200078e00ff */
[----:B------:R-:W-:Y:S01]  /*4b30*/  MOV R3, 0x1000 ;  /* 0x0000100000037802 */ /* 0x000fe20000000f00 */
[----:B------:R-:W4:Y:S01]  /*4b40*/  LDCU.128 UR40, c[0x0][0xf10] ;  /* 0x0001e200ff2877ac */ /* 0x000f220008000c00 */
[----:B------:R-:W1:Y:S01]  /*4b50*/  LDCU UR34, c[0x0][0x374] ;  /* 0x00006e80ff2277ac */ /* 0x000e620008000800 */
[----:B------:R-:W1:Y:S01]  /*4b60*/  LDCU.64 UR32, c[0x0][0xc90] ;  /* 0x00019200ff2077ac */ /* 0x000e620008000a00 */
[----:B--2---:R-:W-:Y:S01]  /*4b70*/  UISETP.NE.U32.AND UP0, UPT, UR4, URZ, UPT ;  /* 0x000000ff0400728c */ /* 0x004fe2000bf05070 */
[----:B------:R-:W2:Y:S01]  /*4b80*/  LDCU UR15, c[0x0][0xf0c] ;  /* 0x0001e180ff0f77ac */ /* 0x000ea20008000800 */
[----:B------:R-:W2:Y:S01]  /*4b90*/  LDCU UR44, c[0x0][0xf20] ;  /* 0x0001e400ff2c77ac */ /* 0x000ea20008000800 */
[----:B------:R-:W2:Y:S01]  /*4ba0*/  LDCU UR4, c[0x0][0xf30] ;  /* 0x0001e600ff0477ac */ /* 0x000ea20008000800 */
[----:B----4-:R-:W-:-:S02]  /*4bb0*/  UIMAD.WIDE.U32 UR6, UR35, UR40, URZ ;  /* 0x00000028230672a5 */ /* 0x010fc4000f8e00ff */
[----:B-1----:R-:W-:Y:S02]  /*4bc0*/  UIMAD.WIDE.U32 UR8, UR34, UR43, URZ ;  /* 0x0000002b220872a5 */ /* 0x002fe4000f8e00ff */
[----:B------:R-:W-:Y:S02]  /*4bd0*/  UISETP.NE.AND.EX UP6, UPT, UR5, URZ, UPT, UP0 ;  /* 0x000000ff0500728c */ /* 0x000fe4000bfc5300 */
[----:B------:R-:W-:Y:S02]  /*4be0*/  UISETP.NE.AND UP0, UPT, UR45, 0x1, UPT ;  /* 0x000000012d00788c */ /* 0x000fe4000bf05270 */
[----:B------:R-:W-:Y:S01]  /*4bf0*/  UISETP.NE.U32.AND UP0, UPT, UR32, URZ, UPT ;  /* 0x000000ff2000728c */ /* 0x000fe2000bf05070 */
[----:B------:R-:W-:Y:S01]  /*4c00*/  UMOV UR21, 0x400 ;  /* 0x0000040000157882 */ /* 0x000fe20000000000 */
[----:B------:R-:W-:Y:S01]  /*4c10*/  UMOV UR6, UR7 ;  /* 0x0000000700067c82 */ /* 0x000fe20008000000 */
[----:B------:R-:W-:Y:S01]  /*4c20*/  UMOV UR5, UR9 ;  /* 0x0000000900057c82 */ /* 0x000fe20008000000 */
[----:B------:R-:W-:-:S02]  /*4c30*/  USEL UR39, URZ, 0x1, UP4 ;  /* 0x00000001ff277887 */ /* 0x000fc4000a000000 */
[----:B------:R-:W-:Y:S02]  /*4c40*/  UISETP.GE.AND UP2, UPT, UR45, 0x1, UPT ;  /* 0x000000012d00788c */ /* 0x000fe4000bf46270 */
[----:B------:R-:W-:Y:S01]  /*4c50*/  UISETP.NE.AND.EX UP5, UPT, UR33, URZ, UPT, UP0 ;  /* 0x000000ff2100728c */ /* 0x000fe2000bfa5300 */
[----:B------:R-:W-:Y:S01]  /*4c60*/  UMOV UR25, URZ ;  /* 0x000000ff00197c82 */ /* 0x000fe20008000000 */
[----:B------:R-:W-:Y:S01]  /*4c70*/  UPLOP3.LUT UP3, UPT, UPT, UPT, UPT, 0x40, 0x4 ;  /* 0x000000000004789c */ /* 0x000fe20003f6e870 */
[----:B------:R-:W1:Y:S01]  /*4c80*/  LDCU.64 UR22, c[0x0][0xf28] ;  /* 0x0001e500ff1677ac */ /* 0x000e620008000a00 */
[----:B------:R-:W-:Y:S02]  /*4c90*/  ULEA UR21, UR57, UR21, 0x18 ;  /* 0x0000001539157291 */ /* 0x000fe4000f8ec0ff */
[----:B--2---:R-:W-:Y:S02]  /*4ca0*/  UISETP.NE.AND UP2, UPT, UR15, 0x1, UPT ;  /* 0x000000010f00788c */ /* 0x004fe4000bf45270 */
[----:B------:R-:W-:-:S02]  /*4cb0*/  USHF.R.U32.HI UR38, URZ, UR41, UR6 ;  /* 0x00000029ff267299 */ /* 0x000fc40008011606 */
[----:B------:R-:W-:Y:S02]  /*4cc0*/  USHF.R.U32.HI UR37, URZ, UR44, UR5 ;  /* 0x0000002cff257299 */ /* 0x000fe40008011605 */
[----:B------:R-:W-:Y:S02]  /*4cd0*/  UISETP.NE.AND UP0, UPT, UR42, 0x1, UPT ;  /* 0x000000012a00788c */ /* 0x000fe4000bf05270 */
[----:B---3--:R-:W-:-:S11]  /*4ce0*/  UISETP.NE.AND UP4, UPT, UR4, 0x1, UPT ;  /* 0x000000010400788c */ /* 0x008fd6000bf85270 */
.L_x_94:
[C---:B------:R-:W-:Y:S02]  /*4cf0*/  LEA R8, R10.reuse, UR21, 0x3 ;  /* 0x000000150a087c11 */ /* 0x040fe4000f8e18ff */
[----:B------:R-:W-:Y:S02]  /*4d00*/  SHF.L.U32 R0, R9, 0x1f, RZ ;  /* 0x0000001f09007819 */ /* 0x000fe400000006ff */
[----:B------:R-:W-:Y:S02]  /*4d10*/  LEA R4, R10, UR21, 0x4 ;  /* 0x000000150a047c11 */ /* 0x000fe4000f8e20ff */
[----:B------:R-:W2:Y:S02]  /*4d20*/  SYNCS.PHASECHK.TRANS64.TRYWAIT P0, [R8+URZ+0xc0], R0 ;  /* 0x0000c000080075a7 */ /* 0x000ea400080011ff */
[----:B--23--:R-:W-:Y:S05]  /*4d30*/  @!P0 BRA `(.L_x_84) ;  /* 0x0000006c00cc8947 */ /* 0x00cfea0003800000 */
.L_x_192:
[----:B------:R-:W3:Y:S01]  /*4d40*/  LDS.128 R4, [R4+0x130] ;  /* 0x0001300004047984 */ /* 0x000ee20000000c00 */
[----:B------:R-:W-:Y:S01]  /*4d50*/  UISETP.GE.AND UP0, UPT, UR45, 0x1, UPT ;  /* 0x000000012d00788c */ /* 0x000fe2000bf06270 */
[----:B------:R-:W-:Y:S01]  /*4d60*/  @!PT LDS RZ, [RZ] ;  /* 0x00000000fffff984 */ /* 0x000fe20000000800 */
[----:B------:R-:W-:Y:S01]  /*4d70*/  @!PT LDS RZ, [RZ] ;  /* 0x00000000fffff984 */ /* 0x000fe20000000800 */
[----:B------:R-:W-:Y:S01]  /*4d80*/  @!PT LDS RZ, [RZ] ;  /* 0x00000000fffff984 */ /* 0x000fe20000000800 */
[----:B------:R-:W-:Y:S01]  /*4d90*/  @!PT LDS RZ, [RZ] ;  /* 0x00000000fffff984 */ /* 0x000fe20000000800 */
[----:B------:R4:W-:Y:S06]  /*4da0*/  MEMBAR.ALL.CTA ;  /* 0x0000000000007992 */ /* 0x0009ec0000008000 */
[----:B----4-:R-:W4:Y:S01]  /*4db0*/  FENCE.VIEW.ASYNC.S ;  /* 0x00000000000073c6 */ /* 0x010f220000000000 */
[----:B---3--:R-:W-:Y:S11]  /*4dc0*/  LOP3.LUT P0, RZ, R6, 0x1, RZ, 0xc0, !PT ;  /* 0x0000000106ff7812 */ /* 0x008ff6000780c0ff */
[----:B------:R-:W-:Y:S02]  /*4dd0*/  @!UPT UIADD3 URZ, UPT, UPT, URZ, URZ, URZ ;  /* 0x000000fffffff290 */ /* 0x000fe4000fffe0ff */
[----:B----4-:R-:W-:Y:S01]  /*4de0*/  VOTEU.ANY UP2, P0 ;  /* 0x0000000000ff7886 */ /* 0x010fe20000040100 */
[----:B------:R-:W-:Y:S11]  /*4df0*/  PLOP3.LUT P0, PT, PT, PT, UP2, 0x80, 0x8 ;  /* 0x000000000008781c */ /* 0x000ff60003f0f028 */
[----:B------:R-:W-:Y:S02]  /*4e00*/  @!UPT UIADD3 URZ, UPT, UPT, URZ, URZ, URZ ;  /* 0x000000fffffff290 */ /* 0x000fe4000fffe0ff */
[----:B--2---:R-:W-:Y:S02]  /*4e10*/  @P0 SHF.R.U32.HI R0, RZ, 0x10, R5 ;  /* 0x00000010ff000819 */ /* 0x004fe40000011605 */
[----:B------:R-:W-:Y:S02]  /*4e20*/  @P0 MOV R2, R4 ;  /* 0x0000000400020202 */ /* 0x000fe40000000f00 */
[----:B------:R-:W-:Y:S01]  /*4e30*/  @P0 R2UR UR4, R0 ;  /* 0x00000000000402ca */ /* 0x000fe200000e0000 */
[----:B------:R-:W-:Y:S01]  /*4e40*/  VIADD R0, R8, 0xd0 ;  /* 0x000000d008007836 */ /* 0x000fe20000000000 */
[----:B------:R-:W-:Y:S02]  /*4e50*/  @P0 LOP3.LUT R4, R5, 0xffff, RZ, 0xc0, !PT ;  /* 0x0000ffff05040812 */ /* 0x000fe400078ec0ff */
[----:B------:R-:W-:Y:S02]  /*4e60*/  @P0 R2UR UR6, R2 ;  /* 0x00000000020602ca */ /* 0x000fe400000e0000 */
[----:B------:R-:W-:Y:S02]  /*4e70*/  PRMT R0, RZ, 0x654, R0 ;  /* 0x00000654ff007816 */ /* 0x000fe40000000000 */
[----:B------:R-:W-:Y:S02]  /*4e80*/  @P0 R2UR UR5, R4 ;  /* 0x00000000040502ca */ /* 0x000fe400000e0000 */
[----:B------:R2:W-:Y:S03]  /*4e90*/  SYNCS.ARRIVE.TRANS64.RED.A1T0 RZ, [R0+URZ], RZ ;  /* 0x000000ff00ff79a7 */ /* 0x0005e600081004ff */
[----:B------:R-:W-:Y:S04]  /*4ea0*/  @UP2 UMOV UR29, UR4 ;  /* 0x00000004001d2c82 */ /* 0x000fe80008000000 */
[----:B------:R-:W-:Y:S04]  /*4eb0*/  @UP2 UMOV UR14, UR6 ;  /* 0x00000006000e2c82 */ /* 0x000fe80008000000 */
[----:B------:R-:W-:Y:S01]  /*4ec0*/  @UP2 UMOV UR13, UR5 ;  /* 0x00000005000d2c82 */ /* 0x000fe20008000000 */
[----:B------:R-:W-:Y:S05]  /*4ed0*/  BRA.U !UP0, `(.L_x_85) ;  /* 0x0000000108c07547 */ /* 0x000fea000b800000 */
[----:B------:R-:W-:Y:S02]  /*4ee0*/  UIMAD.WIDE.U32 UR8, UR13, UR43, URZ ;  /* 0x0000002b0d0872a5 */ /* 0x000fe4000f8e00ff */
[----:B------:R-:W-:Y:S02]  /*4ef0*/  UP2UR UR12, UPR, URZ, 0x4 ;  /* 0x00000004ff0c7883 */ /* 0x000fe40008000000 */
[----:B------:R-:W-:Y:S02]  /*4f00*/  UISETP.NE.AND UP2, UPT, UR42, 0x1, UPT ;  /* 0x000000012a00788c */ /* 0x000fe4000bf45270 */
[----:B------:R-:W-:Y:S02]  /*4f10*/  UIMAD.WIDE.U32 UR10, UR14, UR40, URZ ;  /* 0x000000280e0a72a5 */ /* 0x000fe4000f8e00ff */
[----:B------:R-:W-:Y:S02]  /*4f20*/  USEL UR4, UR34, UR37, !UP2 ;  /* 0x0000002522047287 */ /* 0x000fe4000d000000 */
[----:B------:R-:W-:Y:S02]  /*4f30*/  UISETP.NE.AND UP0, UPT, UR15, 0x1, UPT ;  /* 0x000000010f00788c */ /* 0x000fe4000bf05270 */
[----:B------:R-:W-:Y:S02]  /*4f40*/  UP2UR UR20, UPR, URZ, 0x2 ;  /* 0x00000002ff147883 */ /* 0x000fe40008000000 */
[----:B------:R-:W-:Y:S02]  /*4f50*/  UISETP.NE.AND UP1, UPT, UR45, 0x1, UPT ;  /* 0x000000012d00788c */ /* 0x000fe4000bf25270 */
[----:B-1----:R-:W-:Y:S02]  /*4f60*/  UIMAD.WIDE.U32 UR16, UR4, UR22, URZ ;  /* 0x00000016041072a5 */ /* 0x002fe4000f8e00ff */
[----:B------:R-:W-:Y:S01]  /*4f70*/  USEL UR7, UR35, UR38, !UP0 ;  /* 0x0000002623077287 */ /* 0x000fe2000c000000 */
[----:B------:R-:W-:Y:S02]  /*4f80*/  UMOV UR5, UR9 ;  /* 0x0000000900057c82 */ /* 0x000fe40008000000 */
[----:B------:R-:W-:Y:S02]  /*4f90*/  USHF.R.U32.HI UR6, URZ, UR44, UR5 ;  /* 0x0000002cff067299 */ /* 0x000fe40008011605 */
[----:B------:R-:W-:Y:S02]  /*4fa0*/  UIMAD.WIDE.U32 UR18, UR7, UR22, URZ ;  /* 0x00000016071272a5 */ /* 0x000fe4000f8e00ff */
[----:B------:R-:W-:Y:S02]  /*4fb0*/  USEL UR6, UR13, UR6, !UP2 ;  /* 0x000000060d067287 */ /* 0x000fe4000d000000 */
[----:B------:R-:W-:Y:S01]  /*4fc0*/  UISETP.NE.AND UP2, UPT, UR12, URZ, UPT ;  /* 0x000000ff0c00728c */ /* 0x000fe2000bf45270 */
[----:B------:R-:W-:Y:S01]  /*4fd0*/  UMOV UR5, UR11 ;  /* 0x0000000b00057c82 */ /* 0x000fe20008000000 */
[----:B------:R-:W-:Y:S02]  /*4fe0*/  UIMAD.WIDE.U32 UR10, UR6, UR22, URZ ;  /* 0x00000016060a72a5 */ /* 0x000fe4000f8e00ff */
[----:B------:R-:W-:Y:S03]  /*4ff0*/  USHF.R.U32.HI UR8, URZ, UR41, UR5 ;  /* 0x00000029ff087299 */ /* 0x000fe60008011605 */
[----:B------:R-:W-:Y:S02]  /*5000*/  UMOV UR5, UR17 ;  /* 0x0000001100057c82 */ /* 0x000fe40008000000 */
[----:B------:R-:W-:Y:S03]  /*5010*/  @UP1 USHF.R.U32.HI UR4, URZ, UR23, UR5 ;  /* 0x00000017ff041299 */ /* 0x000fe60008011605 */
[----:B------:R-:W-:Y:S01]  /*5020*/  UMOV UR5, UR19 ;  /* 0x0000001300057c82 */ /* 0x000fe20008000000 */
[----:B------:R-:W-:Y:S02]  /*5030*/  UIMAD UR4, UR45, UR4, URZ ;  /* 0x000000042d0472a4 */ /* 0x000fe4000f8e02ff */
[----:B------:R-:W-:Y:S02]  /*5040*/  @UP1 USHF.R.U32.HI UR7, URZ, UR23, UR5 ;  /* 0x00000017ff071299 */ /* 0x000fe40008011605 */
[----:B------:R-:W-:Y:S02]  /*5050*/  USEL UR5, UR14, UR8, !UP0 ;  /* 0x000000080e057287 */ /* 0x000fe4000c000000 */
[----:B------:R-:W-:Y:S02]  /*5060*/  UIMAD UR8, UR45, UR7, URZ ;  /* 0x000000072d0872a4 */ /* 0x000fe4000f8e02ff */
[----:B------:R-:W-:Y:S03]  /*5070*/  UISETP.GE.AND UP0, UPT, UR6, UR4, UPT ;  /* 0x000000040600728c */ /* 0x000fe6000bf06270 */
[----:B------:R-:W-:Y:S01]  /*5080*/  UMOV UR4, UR11 ;  /* 0x0000000b00047c82 */ /* 0x000fe20008000000 */
[----:B------:R-:W-:Y:S02]  /*5090*/  UISETP.GE.OR UP0, UPT, UR5, UR8, UP0 ;  /* 0x000000080500728c */ /* 0x000fe40008706670 */
[----:B------:R-:W-:Y:S02]  /*50a0*/  USHF.R.U32.HI UR4, URZ, UR23, UR4 ;  /* 0x00000017ff047299 */ /* 0x000fe40008011604 */
[----:B------:R-:W-:Y:S02]  /*50b0*/  UIMAD.WIDE.U32 UR8, UR5, UR22, URZ ;  /* 0x00000016050872a5 */ /* 0x000fe4000f8e00ff */
[----:B------:R-:W-:Y:S04]  /*50c0*/  USEL UR10, UR6, UR4, !UP1 ;  /* 0x00000004060a7287 */ /* 0x000fe8000c800000 */
[----:B------:R-:W-:Y:S01]  /*50d0*/  UIADD3 UR11, UPT, UPT, -UR10, URZ, URZ ;  /* 0x000000ff0a0b7290 */ /* 0x000fe2000fffe1ff */
[----:B------:R-:W-:Y:S02]  /*50e0*/  @!UP0 UMOV UR4, UR9 ;  /* 0x0000000900048c82 */ /* 0x000fe40008000000 */
[----:B------:R-:W-:Y:S02]  /*50f0*/  @!UP0 USHF.R.U32.HI UR4, URZ, UR23, UR4 ;  /* 0x00000017ff048299 */ /* 0x000fe40008011604 */
[----:B------:R-:W-:Y:S02]  /*5100*/  UIMAD UR8, UR45, UR11, UR6 ;  /* 0x0000000b2d0872a4 */ /* 0x000fe4000f8e0206 */
[----:B------:R-:W-:Y:S02]  /*5110*/  @!UP0 USEL UR4, UR5, UR4, !UP1 ;  /* 0x0000000405048287 */ /* 0x000fe4000c800000 */
[----:B------:R-:W-:Y:S02]  /*5120*/  UISETP.NE.AND UP1, UPT, UR20, URZ, UPT ;  /* 0x000000ff1400728c */ /* 0x000fe4000bf25270 */
[----:B------:R-:W-:Y:S02]  /*5130*/  @!UP0 UIMAD UR7, UR7, UR8, UR4 ;  /* 0x00000008070782a4 */ /* 0x000fe4000f8e0204 */
[----:B------:R-:W-:Y:S02]  /*5140*/  @!UP0 UIADD3 UR9, UPT, UPT, UR10, -UR4, URZ ;  /* 0x800000040a098290 */ /* 0x000fe4000fffe0ff */
[----:B------:R-:W-:Y:S02]  /*5150*/  UIADD3 UR8, UPT, UPT, -UR6, URZ, URZ ;  /* 0x000000ff06087290 */ /* 0x000fe4000fffe1ff */
[----:B------:R-:W-:Y:S02]  /*5160*/  UIADD3 UR4, UPT, UPT, -UR5, URZ, URZ ;  /* 0x000000ff05047290 */ /* 0x000fe4000fffe1ff */
[----:B------:R-:W-:Y:S03]  /*5170*/  @!UP0 UIMAD UR6, UR9, UR45, UR5 ;  /* 0x0000002d090682a4 */ /* 0x000fe6000f8e0205 */
[----:B------:R-:W-:Y:S01]  /*5180*/  @!UP0 UMOV UR5, UR7 ;  /* 0x0000000700058c82 */ /* 0x000fe20008000000 */
[----:B------:R-:W-:Y:S02]  /*5190*/  UIMAD UR7, UR15, UR4, UR14 ;  /* 0x000000040f0772a4 */ /* 0x000fe4000f8e020e */
[----:B------:R-:W-:Y:S02]  /*51a0*/  UIMAD UR4, UR42, UR8, UR13 ;  /* 0x000000082a0472a4 */ /* 0x000fe4000f8e020d */
[----:B------:R-:W-:Y:S02]  /*51b0*/  UIMAD UR14, UR5, UR15, UR7 ;  /* 0x0000000f050e72a4 */ /* 0x000fe4000f8e0207 */
[----:B------:R-:W-:Y:S11]  /*51c0*/  UIMAD UR13, UR6, UR42, UR4 ;  /* 0x0000002a060d72a4 */ /* 0x000ff6000f8e0204 */
[----:B------:R-:W-:Y:S01]  /*51d0*/  @!UPT UIADD3 URZ, UPT, UPT, URZ, URZ, URZ ;  /* 0x000000fffffff290 */ /* 0x000fe2000fffe0ff */
.L_x_85:
[----:B------:R-:W3:Y:S01]  /*51e0*/  @!UP4 LDCU.128 UR8, c[0x0][0xf10] ;  /* 0x0001e200ff08c7ac */ /* 0x000ee20008000c00 */
[----:B------:R-:W-:Y:S04]  /*51f0*/  ISETP.NE.U32.AND P0, PT, RZ, UR32, PT ;  /* 0x00000020ff007c0c */ /* 0x000fe8000bf05070 */
[----:B------:R-:W-:Y:S01]  /*5200*/  ISETP.NE.AND.EX P0, PT, RZ, UR33, PT, P0 ;  /* 0x00000021ff007c0c */ /* 0x000fe2000bf05300 */
[----:B------:R-:W4:Y:S01]  /*5210*/  @!UP4 LDCU UR5, c[0x0][0xf0c] ;  /* 0x0001e180ff05c7ac */ /* 0x000f220008000800 */
[----:B------:R-:W-:Y:S02]  /*5220*/  USHF.L.U32 UR26, UR26, 0x6, URZ ;  /* 0x000000061a1a7899 */ /* 0x000fe400080006ff */
[----:B------:R-:W-:Y:S02]  /*5230*/  USHF.L.U32 UR27, UR27, 0x7, URZ ;  /* 0x000000071b1b7899 */ /* 0x000fe400080006ff */
[----:B---3--:R-:W-:Y:S07]  /*5240*/  UIMAD.WIDE.U32 UR6, UR14, UR8, URZ ;  /* 0x000000080e0672a5 */ /* 0x008fee000f8e00ff */
[----:B------:R-:W-:Y:S01]  /*5250*/  @!UP4 UMOV UR4, UR7 ;  /* 0x000000070004cc82 */ /* 0x000fe20008000000 */
[----:B----4-:R-:W-:Y:S02]  /*5260*/  @!UP4 UISETP.NE.AND UP0, UPT, UR5, 0x1, UPT ;  /* 0x000000010500c88c */ /* 0x010fe4000bf05270 */
[----:B------:R-:W-:Y:S02]  /*5270*/  @!UP4 USHF.R.U32.HI UR4, URZ, UR9, UR4 ;  /* 0x00000009ff04c299 */ /* 0x000fe40008011604 */
[----:B------:R-:W-:Y:S02]  /*5280*/  UIMAD.WIDE.U32 UR6, UR13, UR11, URZ ;  /* 0x0000000b0d0672a5 */ /* 0x000fe4000f8e00ff */
[----:B------:R-:W-:Y:S02]  /*5290*/  @!UP4 USEL UR8, UR14, UR4, !UP0 ;  /* 0x000000040e08c287 */ /* 0x000fe4000c000000 */
[----:B------:R-:W-:Y:S03]  /*52a0*/  @!UP4 UISETP.NE.AND UP0, UPT, UR10, 0x1, UPT ;  /* 0x000000010a00c88c */ /* 0x000fe6000bf05270 */
[----:B------:R-:W-:Y:S02]  /*52b0*/  @!UP4 UMOV UR6, UR7 ;  /* 0x000000070006cc82 */ /* 0x000fe40008000000 */
[----:B------:R-:W3:Y:S02]  /*52c0*/  @!UP4 LDCU UR4, c[0x0][0xf20] ;  /* 0x0001e400ff04c7ac */ /* 0x000ee40008000800 */
[----:B---3--:R-:W-:Y:S04]  /*52d0*/  @!UP4 USHF.R.U32.HI UR6, URZ, UR4, UR6 ;  /* 0x00000004ff06c299 */ /* 0x008fe80008011606 */
[----:B------:R-:W-:Y:S04]  /*52e0*/  @!UP4 USEL UR6, UR13, UR6, !UP0 ;  /* 0x000000060d06c287 */ /* 0x000fe8000c000000 */
[----:B------:R-:W-:Y:S02]  /*52f0*/  @!UP4 UIADD3 UR4, UPT, UPT, -UR8, UR6, URZ ;  /* 0x000000060804c290 */ /* 0x000fe4000fffe1ff */
[----:B------:R-:W-:Y:S02]  /*5300*/  @!UP4 UIADD3 UR6, UPT, UPT, UR8, -UR6, URZ ;  /* 0x800000060806c290 */ /* 0x000fe4000fffe0ff */
[----:B------:R-:W-:Y:S02]  /*5310*/  @!UP4 UIMAD UR14, UR4, UR5, UR14 ;  /* 0x00000005040ec2a4 */ /* 0x000fe4000f8e020e */
[----:B------:R-:W-:Y:S01]  /*5320*/  @!UP4 UIMAD UR13, UR6, UR10, UR13 ;  /* 0x0000000a060dc2a4 */ /* 0x000fe2000f8e020d */
[----:B------:R-:W-:Y:S11]  /*5330*/  BRA.U UP3, `(.L_x_86) ;  /* 0x0000000103107547 */ /* 0x000ff6000b800000 */
[----:B------:R-:W-:Y:S04]  /*5340*/  MOV R2, UR39 ;  /* 0x0000002700027c02 */ /* 0x000fe80008000f00 */
[----:B------:R-:W-:Y:S04]  /*5350*/  SHF.L.U32 R2, R2, 0x1f, RZ ;  /* 0x0000001f02027819 */ /* 0x000fe800000006ff */
[----:B------:R-:W3:Y:S02]  /*5360*/  SYNCS.PHASECHK.TRANS64.TRYWAIT P1, [UR21+0xb8], R2 ;  /* 0x0000b802ff0075a7 */ /* 0x000ee40008021115 */
[----:B---3--:R-:W-:Y:S05]  /*5370*/  @!P1 BRA `(.L_x_87) ;  /* 0x0000006800509947 */ /* 0x008fea0003800000 */
.L_x_86:
[----:B------:R-:W-:Y:S05]  /*5380*/  BRA.U !UP5, `(.L_x_88) ;  /* 0x000000010d387547 */ /* 0x000fea000b800000 */
[----:B------:R-:W-:Y:S01]  /*5390*/  UPLOP3.LUT UP1, UPT, UPT, UPT, UP6, 0x80, 0x8 ;  /* 0x000000000008789c */ /* 0x000fe20003f2f060 */
[----:B--2---:R-:W-:Y:S01]  /*53a0*/  HFMA2 R0, -RZ, RZ, 0, 5.9604644775390625e-08 ;  /* 0x00000001ff007431 */ /* 0x004fe200000001ff */
[----:B------:R-:W2:Y:S01]  /*53b0*/  LDCU.64 UR8, c[0x0][0x358] ;  /* 0x00006b00ff0877ac */ /* 0x000ea20008000a00 */
[----:B------:R-:W-:Y:S03]  /*53c0*/  IMAD.MOV.U32 R85, RZ, RZ, 0x1 ;  /* 0x00000001ff557424 */ /* 0x000fe600078e00ff */
[----:B------:R-:W-:Y:S05]  /*53d0*/  PLOP3.LUT P1, PT, PT, PT, UP1, 0x80, 0x8 ;  /* 0x000000000008781c */ /* 0x000fea0003f2f018 */
[----:B------:R-:W3:Y:S01]  /*53e0*/  @UP1 LDCU.64 UR4, c[0x0][0xc88] ;  /* 0x00019100ff0417ac */ /* 0x000ee20008000a00 */
[----:B------:R-:W-:Y:S07]  /*53f0*/  @UP1 UIMAD UR6, UR36, UR32, URZ ;  /* 0x00000020240612a4 */ /* 0x000fee000f8e02ff */
[----:B------:R-:W-:Y:S01]  /*5400*/  @!P1 PRMT R85, R0, 0x7610, R85 ;  /* 0x0000761000559816 */ /* 0x000fe20000000055 */
[----:B---3--:R-:W-:Y:S06]  /*5410*/  @UP1 UIMAD.WIDE UR4, UR6, 0x4, UR4 ;  /* 0x00000004060418a5 */ /* 0x008fec000f8e0204 */
[----:B------:R-:W-:Y:S01]  /*5420*/  IMAD.U32 R4, RZ, RZ, UR4 ;  /* 0x00000004ff047e24 */ /* 0x000fe2000f8e00ff */
[----:B------:R-:W-:Y:S04]  /*5430*/  MOV R5, UR5 ;  /* 0x0000000500057c02 */ /* 0x000fe80008000f00 */
[----:B------:R-:W3:Y:S01]  /*5440*/  @!UP1 LDCU UR4, c[0x0][0xc80] ;  /* 0x00019000ff0497ac */ /* 0x000ee20008000800 */
[----:B--2--5:R4:W5:Y:S02]  /*5450*/  @P1 LDG.E R45, desc[UR8][R4.64] ;  /* 0x00000008042d1981 */ /* 0x024964000c1e1900 */
[----:B---34-:R-:W-:Y:S07]  /*5460*/  @!P1 IMAD.U32 R45, RZ, RZ, UR4 ;  /* 0x00000004ff2d9e24 */ /* 0x018fee000f8e00ff */
.L_x_88:
[----:B-----5:R-:W-:Y:S01]  /*5470*/  @!P0 FSETP.EQ.AND P2, PT, R45, RZ, PT ;  /* 0x000000ff2d00820b */ /* 0x020fe20003f42000 */
[----:B------:R-:W-:Y:S01]  /*5480*/  @!UPT UIADD3 URZ, UPT, UPT, URZ, URZ, URZ ;  /* 0x000000fffffff290 */ /* 0x000fe2000fffe0ff */
[----:B------:R-:W-:Y:S11]  /*5490*/  @!P0 BRA `(.L_x_89) ;  /* 0x0000000000148947 */ /* 0x000ff60003800000 */
[----:B------:R-:W-:Y:S02]  /*54a0*/  LOP3.LUT P0, RZ, R85, 0xff, RZ, 0xc0, !PT ;  /* 0x000000ff55ff7812 */ /* 0x000fe4000780c0ff */
[----:B------:R-:W-:Y:S04]  /*54b0*/  PLOP3.LUT P2, PT, PT, PT, UP1, 0x80, 0x8 ;  /* 0x000000000008781c */ /* 0x000fe80003f4f018 */
[----:B------:R-:W-:Y:S07]  /*54c0*/  PLOP3.LUT P2, PT, P2, PT, PT, 0x8, 0x80 ;  /* 0x000000000080781c */ /* 0x000fee000174e170 */
[----:B------:R-:W-:Y:S11]  /*54d0*/  @P0 FSETP.EQ.AND P2, PT, R45, RZ, PT ;  /* 0x000000ff2d00020b */ /* 0x000ff60003f42000 */
[----:B------:R-:W-:Y:S02]  /*54e0*/  @!UPT UIADD3 URZ, UPT, UPT, URZ, URZ, URZ ;  /* 0x000000fffffff290 */ /* 0x000fe4000fffe0ff */
.L_x_89:
[----:B------:R-:W-:Y:S01]  /*54f0*/  ULEA UR4, UR25, UR21, 0x3 ;  /* 0x0000001519047291 */ /* 0x000fe2000f8e18ff */
[----:B--2---:R-:W-:Y:S02]  /*5500*/  SHF.L.U32 R2, R11, 0x1f, RZ ;  /* 0x0000001f0b027819 */ /* 0x004fe400000006ff */
[----:B------:R-:W-:Y:S04]  /*5510*/  ELECT P1, URZ, PT ;  /* 0x0000000000ff782f */ /* 0x000fe80003820000 */
[----:B------:R-:W-:Y:S02]  /*5520*/  PLOP3.LUT P1, PT, P2, P1, PT, 0xf2, 0x2f ;  /* 0x00000000002f781c */ /* 0x000fe40001723e72 */
[----:B------:R-:W2:Y:S02]  /*5530*/  SYNCS.PHASECHK.TRANS64.TRYWAIT P0, [UR4+0x98], R2 ;  /* 0x00009802ff0075a7 */ /* 0x000ea40008001104 */
[----:B--2---:R-:W-:Y:S09]  /*5540*/  @!P0 BRA `(.L_x_90) ;  /* 0x0000006400f48947 */ /* 0x004ff20003800000 */
.L_x_195:
[----:B------:R-:W-:Y:S01]  /*5550*/  VOTEU.ALL UP0, P1 ;  /* 0x0000000000ff7886 */ /* 0x000fe20000800000 */
[----:B--2---:R-:W-:Y:S01]  /*5560*/  @!P1 IADD3 R2, P0, PT, R12, 0x980, RZ ;  /* 0x000009800c029810 */ /* 0x004fe20007f1e0ff */
[----:B------:R-:W-:Y:S01]  /*5570*/  UMOV UR30, 0x0 ;  /* 0x00000000001e7882 */ /* 0x000fe20000000000 */
[----:B------:R-:W-:Y:S01]  /*5580*/  UMOV UR31, 0x10000000 ;  /* 0x10000000001f7882 */ /* 0x000fe20000000000 */
[----:B------:R-:W-:Y:S01]  /*5590*/  UMOV UR28, UR36 ;  /* 0x00000024001c7c82 */ /* 0x000fe20008000000 */
[----:B------:R-:W-:Y:S01]  /*55a0*/  @!UP0 ULEA UR5, UR25, UR21, 0xc ;  /* 0x0000001519058291 */ /* 0x000fe2000f8e60ff */
[----:B------:R-:W-:Y:S01]  /*55b0*/  @!P1 IMAD.X R0, RZ, RZ, R13, P0 ;  /* 0x000000ffff009224 */ /* 0x000fe200000e060d */
[----:B------:R-:W-:Y:S01]  /*55c0*/  @!UP0 UIADD3 UR10, UPT, UPT, UR26, 0x20, URZ ;  /* 0x000000201a0a8890 */ /* 0x000fe2000fffe0ff */
[----:B------:R-:W-:Y:S01]  /*55d0*/  @!P1 R2UR UR7, R2 ;  /* 0x00000000020792ca */ /* 0x000fe200000e0000 */
[----:B------:R-:W-:Y:S02]  /*55e0*/  @!UP0 UIADD3 UR24, UPT, UPT, UR5, 0x200, URZ ;  /* 0x0000020005188890 */ /* 0x000fe4000fffe0ff */
[----:B------:R-:W-:Y:S02]  /*55f0*/  @!UP0 UIADD3 UR8, UPT, UPT, UR5, 0xa00, URZ ;  /* 0x00000a0005088890 */ /* 0x000fe4000fffe0ff */
[----:B------:R-:W-:Y:S02]  /*5600*/  UIADD3 UR5, UPT, UPT, UR25, 0x1, URZ ;  /* 0x0000000119057890 */ /* 0x000fe4000fffe0ff */
[----:B------:R-:W-:Y:S02]  /*5610*/  UIADD3 UR25, UPT, UPT, UR4, 0x80, URZ ;  /* 0x0000008004197890 */ /* 0x000fe4000fffe0ff */
[----:B------:R-:W-:Y:S01]  /*5620*/  UISETP.NE.AND UP0, UPT, UR5, 0x3, UPT ;  /* 0x000000030500788c */ /* 0x000fe2000bf05270 */
[----:B------:R-:W-:Y:S01]  /*5630*/  UMOV UR11, UR27 ;  /* 0x0000001b000b7c82 */ /* 0x000fe20008000000 */
[----:B------:R-:W-:Y:S02]  /*5640*/  UMOV UR12, UR36 ;  /* 0x00000024000c7c82 */ /* 0x000fe40008000000 */
[----:B------:R-:W-:Y:S01]  /*5650*/  USEL UR6, UR5, URZ, UP0 ;  /* 0x000000ff05067287 */ /* 0x000fe20008000000 */
[----:B------:R-:W-:Y:S01]  /*5660*/  @!P1 R2UR UR5, R0 ;  /* 0x00000000000592ca */ /* 0x000fe200000e0000 */
[----:B------:R-:W-:Y:S01]  /*5670*/  IMAD.U32 R4, RZ, RZ, UR7 ;  /* 0x00000007ff047e24 */ /* 0x000fe2000f8e00ff */
[----:B------:R-:W-:Y:S01]  /*5680*/  USEL UR18, URZ, 0x1, UP0 ;  /* 0x00000001ff127887 */ /* 0x000fe20008000000 */
[----:B------:R-:W-:Y:S01]  /*5690*/  @!P1 IMAD.MOV.U32 R0, RZ, RZ, 0x1000 ;  /* 0x00001000ff009424 */ /* 0x000fe200078e00ff */
[----:B------:R-:W-:Y:S01]  /*56a0*/  VOTEU.ALL UP0, P1 ;  /* 0x0000000000ff7886 */ /* 0x000fe20000800000 */
[----:B------:R-:W-:Y:S01]  /*56b0*/  UMOV UR9, UR25 ;  /* 0x0000001900097c82 */ /* 0x000fe20008000000 */
[----:B------:R-:W-:Y:S01]  /*56c0*/  @!P1 R2UR UR16, R4 ;  /* 0x00000000041092ca */ /* 0x000fe200000e0000 */
[----:B------:R-:W-:Y:S01]  /*56d0*/  UPRMT UR7, UR57, 0x654, UR25 ;  /* 0x0000065439077896 */ /* 0x000fe20008000019 */
[----:B------:R-:W-:Y:S04]  /*56e0*/  LOP3.LUT R11, R11, UR18, RZ, 0x3c, !PT ;  /* 0x000000120b0b7c12 */ /* 0x000fe8000f8e3cff */
[----:B------:R-:W-:Y:S01]  /*56f0*/  SHF.L.U32 R2, R11, 0x1f, RZ ;  /* 0x0000001f0b027819 */ /* 0x000fe200000006ff */
[----:B------:R-:W-:Y:S01]  /*5700*/  IMAD.U32 R5, RZ, RZ, UR5 ;  /* 0x00000005ff057e24 */ /* 0x000fe2000f8e00ff */
[----:B------:R-:W-:Y:S04]  /*5710*/  ULEA UR5, UR6, UR21, 0x3 ;  /* 0x0000001506057291 */ /* 0x000fe8000f8e18ff */
[----:B------:R-:W-:Y:S11]  /*5720*/  @!P1 R2UR UR17, R5 ;  /* 0x00000000051192ca */ /* 0x000ff600000e0000 */
[----:B------:R-:W-:Y:S02]  /*5730*/  @!UPT UIADD3 URZ, UPT, UPT, URZ, URZ, URZ ;  /* 0x000000fffffff290 */ /* 0x000fe4000fffe0ff */
[----:B------:R2:W-:Y:S01]  /*5740*/  @!UP0 UTMALDG.3D [UR24], [UR16], desc[UR30] ;  /* 0x00001e18100085b4 */ /* 0x0005e20008011000 */
[----:B------:R-:W-:Y:S05]  /*5750*/  VOTEU.ALL UP0, P1 ;  /* 0x0000000000ff7886 */ /* 0x000fea0000800000 */
[----:B------:R2:W-:Y:S01]  /*5760*/  @!UP0 UTMALDG.3D [UR8], [UR16], desc[UR30] ;  /* 0x00001e08100085b4 */ /* 0x0005e20008011000 */
[----:B------:R2:W-:Y:S01]  /*5770*/  @!P1 SYNCS.ARRIVE.TRANS64.RED.A0TR RZ, [UR4+0x80], R0 ;  /* 0x00008000ffff99a7 */ /* 0x0005e20008300404 */
[----:B------:R-:W-:Y:S01]  /*5780*/  SYNCS.ARRIVE.TRANS64.RED.A1T0 RZ, [UR7], RZ ;  /* 0x000000ffffff79a7 */ /* 0x000fe20008100407 */
[----:B------:R-:W3:Y:S02]  /*5790*/  SYNCS.PHASECHK.TRANS64.TRYWAIT P0, [UR5+0x98], R2 ;  /* 0x00009802ff0075a7 */ /* 0x000ee40008001105 */
[----:B--23--:R-:W-:Y:S05]  /*57a0*/  @!P0 BRA `(.L_x_91) ;  /* 0x0000006400748947 */ /* 0x00cfea0003800000 */
.L_x_197:
[----:B------:R-:W-:Y:S01]  /*57b0*/  VOTEU.ALL UP0, P1 ;  /* 0x0000000000ff7886 */ /* 0x000fe20000800000 */
[----:B--2---:R-:W-:Y:S01]  /*57c0*/  @!P1 IADD3 R2, P0, PT, R12, 0x980, RZ ;  /* 0x000009800c029810 */ /* 0x004fe20007f1e0ff */
[----:B------:R-:W-:Y:S01]  /*57d0*/  UIADD3 UR17, UPT, UPT, UR5, 0x80, URZ ;  /* 0x0000008005117890 */ /* 0x000fe2000fffe0ff */
[----:B------:R-:W-:Y:S02]  /*57e0*/  UMOV UR30, 0x0 ;  /* 0x00000000001e7882 */ /* 0x000fe40000000000 */
[----:B------:R-:W-:Y:S01]  /*57f0*/  @!UP0 ULEA UR4, UR6, UR21, 0xc ;  /* 0x0000001506048291 */ /* 0x000fe2000f8e60ff */
[----:B------:R-:W-:Y:S01]  /*5800*/  @!P1 IMAD.X R0, RZ, RZ, R13, P0 ;  /* 0x000000ffff009224 */ /* 0x000fe200000e060d */
[----:B------:R-:W-:Y:S01]  /*5810*/  @!UP0 UIADD3 UR19, UPT, UPT, UR27, 0x40, URZ ;  /* 0x000000401b138890 */ /* 0x000fe2000fffe0ff */
[----:B------:R-:W-:Y:S01]  /*5820*/  @!P1 R2UR UR7, R2 ;  /* 0x00000000020792ca */ /* 0x000fe200000e0000 */
[----:B------:R-:W-:Y:S02]  /*5830*/  @!UP0 UIADD3 UR16, UPT, UPT, UR4, 0x200, URZ ;  /* 0x0000020004108890 */ /* 0x000fe4000fffe0ff */
[----:B------:R-:W-:Y:S02]  /*5840*/  @!UP0 UIADD3 UR8, UPT, UPT, UR4, 0xa00, URZ ;  /* 0x00000a0004088890 */ /* 0x000fe4000fffe0ff */
[----:B------:R-:W-:Y:S02]  /*5850*/  UIADD3 UR4, UPT, UPT, UR6, 0x1, URZ ;  /* 0x0000000106047890 */ /* 0x000fe4000fffe0ff */
[----:B------:R-:W-:Y:S02]  /*5860*/  @!UP0 UIADD3 UR10, UPT, UPT, UR26, 0x20, URZ ;  /* 0x000000201a0a8890 */ /* 0x000fe4000fffe0ff */
[----:B------:R-:W-:Y:S01]  /*5870*/  UISETP.NE.AND UP0, UPT, UR4, 0x3, UPT ;  /* 0x000000030400788c */ /* 0x000fe2000bf05270 */
[----:B------:R-:W-:Y:S01]  /*5880*/  UMOV UR31, 0x10000000 ;  /* 0x10000000001f7882 */ /* 0x000fe20000000000 */
        /* <DEDUP_REMOVED lines=9> */
[----:B------:R-:W-:Y:S01]  /*5920*/  UMOV UR12, UR36 ;  /* 0x00000024000c7c82 */ /* 0x000fe20008000000 */
[----:B------:R-:W-:Y:S01]  /*5930*/  UMOV UR9, UR17 ;  /* 0x0000001100097c82 */ /* 0x000fe20008000000 */
[----:B------:R-:W-:Y:S01]  /*5940*/  UMOV UR11, UR19 ;  /* 0x00000013000b7c82 */ /* 0x000fe20008000000 */
[----:B------:R-:W-:Y:S01]  /*5950*/  UPRMT UR7, UR57, 0x654, UR17 ;  /* 0x0000065439077896 */ /* 0x000fe20008000011 */
[----:B------:R-:W-:Y:S02]  /*5960*/  LOP3.LUT R11, R11, UR28, RZ, 0x3c, !PT ;  /* 0x0000001c0b0b7c12 */ /* 0x000fe4000f8e3cff */
[----:B------:R-:W-:Y:S01]  /*5970*/  IMAD.U32 R5, RZ, RZ, UR4 ;  /* 0x00000004ff057e24 */ /* 0x000fe2000f8e00ff */
[----:B------:R-:W-:Y:S01]  /*5980*/  ULEA UR4, UR6, UR21, 0x3 ;  /* 0x0000001506047291 */ /* 0x000fe2000f8e18ff */
[----:B------:R-:W-:Y:S03]  /*5990*/  SHF.L.U32 R2, R11, 0x1f, RZ ;  /* 0x0000001f0b027819 */ /* 0x000fe600000006ff */
        /* <DEDUP_REMOVED lines=9> */
.L_x_199:
[----:B------:R-:W-:Y:S01]  /*5a30*/  VOTEU.ALL UP0, P1 ;  /* 0x0000000000ff7886 */ /* 0x000fe20000800000 */
[----:B--2---:R-:W-:Y:S01]  /*5a40*/  @!P1 IADD3 R2, P0, PT, R12, 0x980, RZ ;  /* 0x000009800c029810 */ /* 0x004fe20007f1e0ff */
[----:B------:R-:W-:Y:S01]  /*5a50*/  UIADD3 UR18, UPT, UPT, UR26, 0x10, URZ ;  /* 0x000000101a127890 */ /* 0x000fe2000fffe0ff */
[----:B------:R-:W-:Y:S01]  /*5a60*/  VIADD R10, R10, 0x1 ;  /* 0x000000010a0a7836 */ /* 0x000fe20000000000 */
[----:B------:R-:W-:Y:S01]  /*5a70*/  UIADD3 UR17, UPT, UPT, UR4, 0x80, URZ ;  /* 0x0000008004117890 */ /* 0x000fe2000fffe0ff */
[----:B------:R-:W-:Y:S01]  /*5a80*/  @!P1 R2UR UR7, R2 ;  /* 0x00000000020792ca */ /* 0x000fe200000e0000 */
[----:B------:R-:W-:Y:S01]  /*5a90*/  @!UP0 ULEA UR5, UR6, UR21, 0xc ;  /* 0x0000001506058291 */ /* 0x000fe2000f8e60ff */
[----:B------:R-:W-:Y:S01]  /*5aa0*/  @!P1 IMAD.X R0, RZ, RZ, R13, P0 ;  /* 0x000000ffff009224 */ /* 0x000fe200000e060d */
[----:B------:R-:W-:Y:S01]  /*5ab0*/  @!UP0 UIADD3 UR10, UPT, UPT, UR26, 0x30, URZ ;  /* 0x000000301a0a8890 */ /* 0x000fe2000fffe0ff */
[----:B------:R-:W-:Y:S01]  /*5ac0*/  @!P1 IMAD.MOV.U32 R2, RZ, RZ, 0x1000 ;  /* 0x00001000ff029424 */ /* 0x000fe200078e00ff */
[----:B------:R-:W-:Y:S02]  /*5ad0*/  @!UP0 UIADD3 UR16, UPT, UPT, UR5, 0x200, URZ ;  /* 0x0000020005108890 */ /* 0x000fe4000fffe0ff */
[----:B------:R-:W-:Y:S02]  /*5ae0*/  @!UP0 UIADD3 UR8, UPT, UPT, UR5, 0xa00, URZ ;  /* 0x00000a0005088890 */ /* 0x000fe4000fffe0ff */
[----:B------:R-:W-:Y:S01]  /*5af0*/  UIADD3 UR5, UPT, UPT, UR6, 0x1, URZ ;  /* 0x0000000106057890 */ /* 0x000fe2000fffe0ff */
[----:B------:R-:W-:Y:S01]  /*5b00*/  UMOV UR30, 0x0 ;  /* 0x00000000001e7882 */ /* 0x000fe20000000000 */
[----:B------:R-:W-:Y:S02]  /*5b10*/  UMOV UR31, 0x10000000 ;  /* 0x10000000001f7882 */ /* 0x000fe40000000000 */
[----:B------:R-:W-:Y:S01]  /*5b20*/  UISETP.NE.AND UP0, UPT, UR5, 0x3, UPT ;  /* 0x000000030500788c */ /* 0x000fe2000bf05270 */
[----:B------:R-:W-:Y:S01]  /*5b30*/  IMAD.U32 R4, RZ, RZ, UR7 ;  /* 0x00000007ff047e24 */ /* 0x000fe2000f8e00ff */
[----:B------:R-:W-:Y:S01]  /*5b40*/  UMOV UR19, UR27 ;  /* 0x0000001b00137c82 */ /* 0x000fe20008000000 */
[----:B------:R-:W-:Y:S01]  /*5b50*/  UMOV UR20, UR36 ;  /* 0x0000002400147c82 */ /* 0x000fe20008000000 */
[----:B------:R-:W-:Y:S01]  /*5b60*/  USEL UR6, UR5, URZ, UP0 ;  /* 0x000000ff05067287 */ /* 0x000fe20008000000 */
[----:B------:R-:W-:Y:S01]  /*5b70*/  @!P1 R2UR UR5, R0 ;  /* 0x00000000000592ca */ /* 0x000fe200000e0000 */
[----:B------:R-:W-:Y:S01]  /*5b80*/  USEL UR28, URZ, 0x1, UP0 ;  /* 0x00000001ff1c7887 */ /* 0x000fe20008000000 */
[----:B------:R-:W-:Y:S01]  /*5b90*/  @!P1 R2UR UR24, R4 ;  /* 0x00000000041892ca */ /* 0x000fe200000e0000 */
[----:B------:R-:W-:Y:S01]  /*5ba0*/  VOTEU.ALL UP0, P1 ;  /* 0x0000000000ff7886 */ /* 0x000fe20000800000 */
[----:B------:R-:W-:Y:S01]  /*5bb0*/  UMOV UR11, UR27 ;  /* 0x0000001b000b7c82 */ /* 0x000fe20008000000 */
[----:B------:R-:W-:Y:S01]  /*5bc0*/  UMOV UR12, UR36 ;  /* 0x00000024000c7c82 */ /* 0x000fe20008000000 */
[----:B------:R-:W-:Y:S01]  /*5bd0*/  UMOV UR9, UR17 ;  /* 0x0000001100097c82 */ /* 0x000fe20008000000 */
        /* <DEDUP_REMOVED lines=14> */
.L_x_201:
[----:B------:R-:W-:Y:S01]  /*5cc0*/  UIADD3 UR17, UPT, UPT, UR5, 0x80, URZ ;  /* 0x0000008005117890 */ /* 0x000fe2000fffe0ff */
[----:B--2---:R-:W-:Y:S01]  /*5cd0*/  @!P1 IADD3 R2, P0, PT, R12, 0x980, RZ ;  /* 0x000009800c029810 */ /* 0x004fe20007f1e0ff */
[----:B------:R-:W-:Y:S01]  /*5ce0*/  UPLOP3.LUT UP3, UPT, UPT, UPT, UPT, 0x80, 0x8 ;  /* 0x000000000008789c */ /* 0x000fe20003f6f070 */
[----:B------:R-:W-:Y:S01]  /*5cf0*/  R2UR UR30, R91 ;  /* 0x000000005b1e72ca */ /* 0x000fe200000e0000 */
[----:B------:R-:W-:Y:S01]  /*5d00*/  UMOV UR20, UR36 ;  /* 0x0000002400147c82 */ /* 0x000fe20008000000 */
[----:B------:R-:W-:Y:S01]  /*5d10*/  UMOV UR12, UR36 ;  /* 0x00000024000c7c82 */ /* 0x000fe20008000000 */
[----:B------:R-:W-:Y:S01]  /*5d20*/  VOTEU.ALL UP0, P1 ;  /* 0x0000000000ff7886 */ /* 0x000fe20000800000 */
[----:B------:R-:W-:Y:S01]  /*5d30*/  UMOV UR9, UR17 ;  /* 0x0000001100097c82 */ /* 0x000fe20008000000 */
[----:B------:R-:W-:Y:S01]  /*5d40*/  @!P1 IMAD.X R0, RZ, RZ, R13, P0 ;  /* 0x000000ffff009224 */ /* 0x000fe200000e060d */
[----:B------:R-:W-:Y:S01]  /*5d50*/  R2UR UR28, R92 ;  /* 0x000000005c1c72ca */ /* 0x000fe200000e0000 */
[----:B------:R-:W-:Y:S01]  /*5d60*/  UMOV UR36, UR29 ;  /* 0x0000001d00247c82 */ /* 0x000fe20008000000 */
[----:B------:R-:W-:Y:S01]  /*5d70*/  @!UP0 ULEA UR4, UR6, UR21, 0xc ;  /* 0x0000001506048291 */ /* 0x000fe2000f8e60ff */
[C---:B------:R-:W-:Y:S01]  /*5d80*/  ISETP.NE.AND P0, PT, R10.reuse, 0x2, PT ;  /* 0x000000020a00780c */ /* 0x040fe20003f05270 */
[----:B------:R-:W-:Y:S02]  /*5d90*/  @!UP0 UIADD3 UR19, UPT, UPT, UR27, 0x40, URZ ;  /* 0x000000401b138890 */ /* 0x000fe4000fffe0ff */
[----:B------:R-:W-:Y:S01]  /*5da0*/  @!UP0 UIADD3 UR16, UPT, UPT, UR4, 0x200, URZ ;  /* 0x0000020004108890 */ /* 0x000fe2000fffe0ff */
[----:B------:R-:W-:Y:S01]  /*5db0*/  SEL R10, R10, RZ, P0 ;  /* 0x000000ff0a0a7207 */ /* 0x000fe20000000000 */
[----:B------:R-:W-:Y:S02]  /*5dc0*/  @!UP0 UIADD3 UR8, UPT, UPT, UR4, 0xa00, URZ ;  /* 0x00000a0004088890 */ /* 0x000fe4000fffe0ff */
[----:B------:R-:W-:Y:S01]  /*5dd0*/  UIADD3 UR4, UPT, UPT, UR6, 0x1, URZ ;  /* 0x0000000106047890 */ /* 0x000fe2000fffe0ff */
[----:B------:R-:W-:Y:S01]  /*5de0*/  @!P1 R2UR UR6, R2 ;  /* 0x00000000020692ca */ /* 0x000fe200000e0000 */
[----:B------:R-:W-:Y:S02]  /*5df0*/  @!UP0 UIADD3 UR10, UPT, UPT, UR26, 0x30, URZ ;  /* 0x000000301a0a8890 */ /* 0x000fe4000fffe0ff */
[----:B------:R-:W-:Y:S01]  /*5e00*/  UISETP.NE.AND UP0, UPT, UR4, 0x3, UPT ;  /* 0x000000030400788c */ /* 0x000fe2000bf05270 */
[----:B------:R-:W-:Y:S01]  /*5e10*/  UMOV UR26, 0x0 ;  /* 0x00000000001a7882 */ /* 0x000fe20000000000 */
[----:B------:R-:W-:Y:S02]  /*5e20*/  UMOV UR27, 0x10000000 ;  /* 0x10000000001b7882 */ /* 0x000fe40000000000 */
[----:B------:R-:W-:Y:S01]  /*5e30*/  USEL UR25, UR4, URZ, UP0 ;  /* 0x000000ff04197287 */ /* 0x000fe20008000000 */
[----:B------:R-:W-:Y:S01]  /*5e40*/  @!P1 R2UR UR4, R0 ;  /* 0x00000000000492ca */ /* 0x000fe200000e0000 */
[----:B------:R-:W-:Y:S01]  /*5e50*/  USEL UR24, URZ, 0x1, UP0 ;  /* 0x00000001ff187887 */ /* 0x000fe20008000000 */
[----:B------:R-:W-:Y:S01]  /*5e60*/  SEL R0, RZ, 0x1, P0 ;  /* 0x00000001ff007807 */ /* 0x000fe20000000000 */
[----:B------:R-:W-:Y:S01]  /*5e70*/  VOTEU.ALL UP0, P1 ;  /* 0x0000000000ff7886 */ /* 0x000fe20000800000 */
[----:B------:R-:W-:Y:S01]  /*5e80*/  UMOV UR11, UR19 ;  /* 0x00000013000b7c82 */ /* 0x000fe20008000000 */
[----:B------:R-:W-:Y:S01]  /*5e90*/  IMAD.U32 R4, RZ, RZ, UR6 ;  /* 0x00000006ff047e24 */ /* 0x000fe2000f8e00ff */
[----:B------:R-:W-:Y:S02]  /*5ea0*/  LOP3.LUT R9, R9, R0, RZ, 0x3c, !PT ;  /* 0x0000000009097212 */ /* 0x000fe400078e3cff */
[----:B------:R-:W-:Y:S02]  /*5eb0*/  LOP3.LUT R11, R11, UR24, RZ, 0x3c, !PT ;  /* 0x000000180b0b7c12 */ /* 0x000fe4000f8e3cff */
[----:B------:R-:W-:Y:S03]  /*5ec0*/  @!P1 R2UR UR6, R4 ;  /* 0x00000000040692ca */ /* 0x000fe600000e0000 */
[----:B------:R-:W-:Y:S01]  /*5ed0*/  IMAD.U32 R5, RZ, RZ, UR4 ;  /* 0x00000004ff057e24 */ /* 0x000fe2000f8e00ff */
[----:B------:R-:W-:Y:S04]  /*5ee0*/  UPRMT UR4, UR57, 0x654, UR17 ;  /* 0x0000065439047896 */ /* 0x000fe80008000011 */
[----:B------:R-:W-:Y:S11]  /*5ef0*/  @!P1 R2UR UR7, R5 ;  /* 0x00000000050792ca */ /* 0x000ff600000e0000 */
[----:B------:R-:W-:Y:S02]  /*5f00*/  @!UPT UIADD3 URZ, UPT, UPT, URZ, URZ, URZ ;  /* 0x000000fffffff290 */ /* 0x000fe4000fffe0ff */
[----:B------:R-:W-:Y:S01]  /*5f10*/  @!UP0 UTMALDG.3D [UR16], [UR6], desc[UR26] ;  /* 0x00001a10060085b4 */ /* 0x000fe20008011000 */
[----:B------:R-:W-:Y:S05]  /*5f20*/  VOTEU.ALL UP0, P1 ;  /* 0x0000000000ff7886 */ /* 0x000fea0000800000 */
[----:B------:R2:W-:Y:S01]  /*5f30*/  @!UP0 UTMALDG.3D [UR8], [UR6], desc[UR26] ;  /* 0x00001a08060085b4 */ /* 0x0005e20008011000 */
[----:B------:R3:W-:Y:S01]  /*5f40*/  @!P1 SYNCS.ARRIVE.TRANS64.RED.A0TR RZ, [UR5+0x80], R3 ;  /* 0x00008003ffff99a7 */ /* 0x0007e20008300405 */
[----:B------:R-:W-:Y:S01]  /*5f50*/  SYNCS.ARRIVE.TRANS64.RED.A1T0 RZ, [UR4], RZ ;  /* 0x000000ffffff79a7 */ /* 0x000fe20008100404 */
[----:B--2---:R-:W-:Y:S02]  /*5f60*/  UIADD3 UR26, UPT, UPT, UR13, UR30, URZ ;  /* 0x0000001e0d1a7290 */ /* 0x004fe4000fffe0ff */
[----:B------:R-:W-:Y:S01]  /*5f70*/  UIADD3 UR27, UPT, UPT, UR14, UR28, URZ ;  /* 0x0000001c0e1b7290 */ /* 0x000fe2000fffe0ff */
[----:B------:R-:W-:Y:S11]  /*5f80*/  BRA.U UP2, `(.L_x_94) ;  /* 0xffffffed02587547 */ /* 0x000ff6000b83ffff */
[----:B------:R-:W-:Y:S01]  /*5f90*/  UIADD3 UR21, UPT, UPT, UR21, 0x98, URZ ;  /* 0x0000009815157890 */ /* 0x000fe2000fffe0ff */
[----:B------:R-:W-:-:S03]  /*5fa0*/  SHF.L.U32 R2, R11, 0x1f, RZ ;  /* 0x0000001f0b027819 */ /* 0x000fc600000006ff */
[----:B------:R-:W-:-:S09]  /*5fb0*/  ULEA UR4, UR25, UR21, 0x3 ;  /* 0x0000001519047291 */ /* 0x000fd2000f8e18ff */
[----:B------:R-:W2:Y:S02]  /*5fc0*/  SYNCS.PHASECHK.TRANS64.TRYWAIT P0, [UR4], R2 ;  /* 0x00000002ff0075a7 */ /* 0x000ea40008001104 */
[----:B--2---:R-:W-:Y:S05]  /*5fd0*/  @!P0 BRA `(.L_x_95) ;  /* 0x0000005c00b08947 */ /* 0x004fea0003800000 */
.L_x_203:
[----:B------:R-:W-:-:S04]  /*5fe0*/  UIADD3 UR4, UPT, UPT, UR25, 0x1, URZ ;  /* 0x0000000119047890 */ /* 0x000fc8000fffe0ff */
[----:B------:R-:W-:-:S04]  /*5ff0*/  UISETP.NE.AND UP0, UPT, UR4, 0x3, UPT ;  /* 0x000000030400788c */ /* 0x000fc8000bf05270 */
[----:B------:R-:W-:Y:S02]  /*6000*/  USEL UR6, URZ, 0x1, UP0 ;  /* 0x00000001ff067887 */ /* 0x000fe40008000000 */
[----:B------:R-:W-:-:S04]  /*6010*/  USEL UR4, UR4, URZ, UP0 ;  /* 0x000000ff04047287 */ /* 0x000fc80008000000 */
[----:B------:R-:W-:Y:S01]  /*6020*/  ULEA UR5, UR4, UR21, 0x3 ;  /* 0x0000001504057291 */ /* 0x000fe2000f8e18ff */
[----:B------:R-:W-:-:S04]  /*6030*/  LOP3.LUT R11, R11, UR6, RZ, 0x3c, !PT ;  /* 0x000000060b0b7c12 */ /* 0x000fc8000f8e3cff */
[----:B--2---:R-:W-:-:S04]  /*6040*/  SHF.L.U32 R2, R11, 0x1f, RZ ;  /* 0x0000001f0b027819 */ /* 0x004fc800000006ff */
[----:B------:R-:W2:Y:S02]  /*6050*/  SYNCS.PHASECHK.TRANS64.TRYWAIT P0, [UR5], R2 ;  /* 0x00000002ff0075a7 */ /* 0x000ea40008001105 */
[----:B--2---:R-:W-:Y:S05]  /*6060*/  @!P0 BRA `(.L_x_96) ;  /* 0x0000005c00a48947 */ /* 0x004fea0003800000 */
.L_x_205:
[----:B------:R-:W-:-:S04]  /*6070*/  UIADD3 UR4, UPT, UPT, UR4, 0x1, URZ ;  /* 0x0000000104047890 */ /* 0x000fc8000fffe0ff */
[----:B------:R-:W-:-:S04]  /*6080*/  UISETP.NE.AND UP0, UPT, UR4, 0x3, UPT ;  /* 0x000000030400788c */ /* 0x000fc8000bf05270 */
[----:B------:R-:W-:Y:S02]  /*6090*/  USEL UR5, URZ, 0x1, UP0 ;  /* 0x00000001ff057887 */ /* 0x000fe40008000000 */
[----:B------:R-:W-:-:S04]  /*60a0*/  USEL UR4, UR4, URZ, UP0 ;  /* 0x000000ff04047287 */ /* 0x000fc80008000000 */
[----:B------:R-:W-:Y:S01]  /*60b0*/  ULEA UR4, UR4, UR21, 0x3 ;  /* 0x0000001504047291 */ /* 0x000fe2000f8e18ff */
[----:B--2---:R-:W-:-:S04]  /*60c0*/  LOP3.LUT R2, R11, UR5, RZ, 0x3c, !PT ;  /* 0x000000050b027c12 */ /* 0x004fc8000f8e3cff */
[----:B------:R-:W-:Y:S01]  /*60d0*/  SHF.L.U32 R2, R2, 0x1f, RZ ;  /* 0x0000001f02027819 */ /* 0x000fe200000006ff */
[----:B------:R-:W-:-:S07]  /*60e0*/  IMAD.U32 R0, RZ, RZ, UR4 ;  /* 0x00000004ff007e24 */ /* 0x000fce000f8e00ff */
.L_x_97:
[----:B--2---:R2:W4:Y:S02]  /*60f0*/  SYNCS.PHASECHK.TRANS64.TRYWAIT P0, [R0+URZ], R2 ;  /* 0x00000002000075a7 */ /* 0x00452400080011ff */
[----:B----4-:R-:W-:Y:S05]  /*6100*/  @!P0 NANOSLEEP.SYNCS 0x989680 ;  /* 0x009896800000895d */ /* 0x010fea0003900000 */
[----:B------:R-:W4:Y:S02]  /*6110*/  @!P0 SYNCS.PHASECHK.TRANS64 P0, [R0+URZ], R2 ;  /* 0x00000002000085a7 */ /* 0x000f2400080010ff */
[----:B-1--4-:R-:W-:Y:S05]  /*6120*/  @P0 EXIT ;  /* 0x000000000000094d */ /* 0x012fea0003800000 */
[----:B------:R-:W-:Y:S05]  /*6130*/  BRA `(.L_x_97) ;  /* 0xfffffffc00ec7947 */ /* 0x000fea000383ffff */
.L_x_83:
[----:B------:R-:W-:-:S06]  /*6140*/  UISETP.GE.AND UP0, UPT, UR20, 0x4, UPT ;  /* 0x000000041400788c */ /* 0x000fcc000bf06270 */
[----:B------:R-:W-:-:S13]  /*6150*/  PLOP3.LUT P0, PT, PT, PT, UP0, 0x80, 0x8 ;  /* 0x000000000008781c */ /* 0x000fda0003f0f008 */
[----:B-1----:R-:W-:Y:S05]  /*6160*/  @!P0 EXIT ;  /* 0x000000000000894d */ /* 0x002fea0003800000 */
[----:B------:R-:W-:Y:S01]  /*6170*/  BAR.SYNC.DEFER_BLOCKING 0x6, 0xa0 ;  /* 0x0182800000007b1d */ /* 0x000fe20000010000 */
[C---:B------:R-:W-:Y:S01]  /*6180*/  IMAD.SHL.U32 R83, R81.reuse, 0x10, RZ ;  /* 0x0000001051537824 */ /* 0x040fe200078e00ff */
[C---:B------:R-:W-:Y:S01]  /*6190*/  LOP3.LUT R84, R86.reuse, 0x3, RZ, 0xc0, !PT ;  /* 0x0000000356547812 */ /* 0x040fe200078ec0ff */
[C---:B------:R-:W-:Y:S01]  /*61a0*/  IMAD.SHL.U32 R82, R81.reuse, 0x2, RZ ;  /* 0x0000000251527824 */ /* 0x040fe200078e00ff */
[----:B------:R-:W-:Y:S01]  /*61b0*/  CS2R R78, SRZ ;  /* 0x00000000004e7805 */ /* 0x000fe2000001ff00 */
[----:B------:R-:W-:Y:S01]  /*61c0*/  IMAD.SHL.U32 R2, R86, 0x200, RZ ;  /* 0x0000020056027824 */ /* 0x000fe200078e00ff */
[----:B------:R-:W-:Y:S01]  /*61d0*/  UMOV UR4, 0x400 ;  /* 0x0000040000047882 */ /* 0x000fe20000000000 */
[----:B------:R-:W1:Y:S01]  /*61e0*/  LDCU UR5, c[0x0][0x370] ;  /* 0x00006e00ff0577ac */ /* 0x000e620008000800 */
[----:B------:R-:W2:Y:S01]  /*61f0*/  LDC.64 R74, c[0x0][0xcb0] ;  /* 0x00032c00ff4a7b82 */ /* 0x000ea20000000a00 */
[----:B------:R-:W-:Y:S01]  /*6200*/  IMAD.U32 R81, R81, 0x10000, RZ ;  /* 0x0001000051517824 */ /* 0x000fe200078e00ff */
[C---:B------:R-:W-:Y:S01]  /*6210*/  LOP3.LUT R6, R83.reuse, 0x40, RZ, 0xc0, !PT ;  /* 0x0000004053067812 */ /* 0x040fe200078ec0ff */
[----:B------:R-:W-:Y:S01]  /*6220*/  ULEA UR4, UR57, UR4, 0x18 ;  /* 0x0000000439047291 */ /* 0x000fe2000f8ec0ff */
[----:B------:R-:W-:Y:S01]  /*6230*/  LOP3.LUT R3, R83, 0x1b0, RZ, 0xc0, !PT ;  /* 0x000001b053037812 */ /* 0x000fe200078ec0ff */
[----:B------:R-:W3:Y:S01]  /*6240*/  LDCU.64 UR6, c[0x0][0xc90] ;  /* 0x00019200ff0677ac */ /* 0x000ee20008000a00 */
[----:B------:R-:W-:Y:S01]  /*6250*/  LOP3.LUT R82, R6, 0x8, R82, 0xf8, !PT ;  /* 0x0000000806527812 */ /* 0x000fe200078ef852 */
[----:B------:R-:W-:Y:S01]  /*6260*/  IMAD.MOV.U32 R80, RZ, RZ, RZ ;  /* 0x000000ffff507224 */ /* 0x000fe200078e00ff */
[----:B------:R-:W4:Y:S01]  /*6270*/  LDC.64 R72, c[0x0][0xca8] ;  /* 0x00032a00ff487b82 */ /* 0x000f220000000a00 */
[----:B------:R-:W-:Y:S01]  /*6280*/  LOP3.LUT R2, R3, 0x200, R2, 0xf8, !PT ;  /* 0x0000020003027812 */ /* 0x000fe200078ef802 */
[----:B------:R-:W-:Y:S01]  /*6290*/  IMAD.MOV.U32 R77, RZ, RZ, RZ ;  /* 0x000000ffff4d7224 */ /* 0x000fe200078e00ff */
[----:B------:R-:W-:Y:S01]  /*62a0*/  LOP3.LUT R81, R81, 0x200000, RZ, 0xc0, !PT ;  /* 0x0020000051517812 */ /* 0x000fe200078ec0ff */
[----:B------:R-:W2:Y:S01]  /*62b0*/  LDCU UR42, c[0x0][0xf0c] ;  /* 0x0001e180ff2a77ac */ /* 0x000ea20008000800 */
[----:B------:R-:W-:-:S02]  /*62c0*/  LOP3.LUT P0, RZ, R83, 0x40, RZ, 0xc0, !PT ;  /* 0x0000004053ff7812 */ /* 0x000fc4000780c0ff */
[----:B------:R-:W-:Y:S01]  /*62d0*/  LOP3.LUT R82, R2, R82, RZ, 0xfc, !PT ;  /* 0x0000005202527212 */ /* 0x000fe200078efcff */
[----:B------:R-:W2:Y:S01]  /*62e0*/  LDS R0, [UR4+0x150] ;  /* 0x00015004ff007984 */ /* 0x000ea20008000800 */
[----:B-1----:R-:W-:Y:S01]  /*62f0*/  IMAD.U32 R90, RZ, RZ, UR5 ;  /* 0x00000005ff5a7e24 */ /* 0x002fe2000f8e00ff */
[----:B------:R-:W1:Y:S01]  /*6300*/  LDCU UR5, c[0x0][0x374] ;  /* 0x00006e80ff0577ac */ /* 0x000e620008000800 */
[----:B------:R-:W-:Y:S01]  /*6310*/  P2R R2, PR, RZ, 0x1 ;  /* 0x00000001ff027803 */ /* 0x000fe20000000000 */
[----:B------:R-:W-:Y:S01]  /*6320*/  UIADD3 UR4, UPT, UPT, UR4, 0x200, URZ ;  /* 0x0000020004047890 */ /* 0x000fe2000fffe0ff */
[----:B---3--:R-:W-:Y:S01]  /*6330*/  IMAD.U32 R88, RZ, RZ, UR6 ;  /* 0x00000006ff587e24 */ /* 0x008fe2000f8e00ff */
[----:B------:R-:W-:Y:S01]  /*6340*/  MOV R87, UR7 ;  /* 0x0000000700577c02 */ /* 0x000fe20008000f00 */
[----:B------:R-:W3:Y:S03]  /*6350*/  LDCU UR39, c[0x0][0xf30] ;  /* 0x0001e600ff2777ac */ /* 0x000ee60008000800 */
[----:B------:R-:W-:Y:S01]  /*6360*/  MOV R94, UR4 ;  /* 0x00000004005e7c02 */ /* 0x000fe20008000f00 */
[----:B------:R-:W2:Y:S01]  /*6370*/  LDCU.64 UR58, c[0x0][0xc88] ;  /* 0x00019100ff3a77ac */ /* 0x000ea20008000a00 */
[----:B------:R-:W2:Y:S01]  /*6380*/  LDCU.64 UR40, c[0x0][0xf28] ;  /* 0x0001e500ff2877ac */ /* 0x000ea20008000a00 */
[----:B-1----:R-:W-:Y:S01]  /*6390*/  IMAD.U32 R89, RZ, RZ, UR5 ;  /* 0x00000005ff597e24 */ /* 0x002fe2000f8e00ff */
[----:B------:R-:W1:Y:S01]  /*63a0*/  LDCU.128 UR60, c[0x0][0xf10] ;  /* 0x0001e200ff3c77ac */ /* 0x000e620008000c00 */
[----:B------:R-:W-:Y:S01]  /*63b0*/  UMOV UR57, 0x1 ;  /* 0x0000000100397882 */ /* 0x000fe20000000000 */
[----:B------:R-:W-:Y:S01]  /*63c0*/  UMOV UR44, URZ ;  /* 0x000000ff002c7c82 */ /* 0x000fe20008000000 */
[----:B------:R-:W-:Y:S01]  /*63d0*/  UMOV UR56, URZ ;  /* 0x000000ff00387c82 */ /* 0x000fe20008000000 */
[----:B------:R-:W-:Y:S01]  /*63e0*/  UMOV UR52, URZ ;  /* 0x000000ff00347c82 */ /* 0x000fe20008000000 */
[----:B-1234-:R-:W-:-:S07]  /*63f0*/  IMAD.IADD R81, R0, 0x1, R81 ;  /* 0x0000000100517824 */ /* 0x01efce00078e0251 */
.L_x_156:
[----:B-1----:R-:W1:Y:S01]  /*6400*/  S2UR UR43, SR_CgaCtaId ;  /* 0x00000000002b79c3 */ /* 0x002e620000008800 */
[----:B------:R-:W-:Y:S01]  /*6410*/  UMOV UR4, 0x400 ;  /* 0x0000040000047882 */ /* 0x000fe20000000000 */
[----:B------:R-:W-:Y:S01]  /*6420*/  SHF.L.U32 R2, R78, 0x1f, RZ ;  /* 0x0000001f4e027819 */ /* 0x000fe200000006ff */
[----:B-1----:R-:W-:Y:S06]  /*6430*/  ULEA UR43, UR43, UR4, 0x18 ;  /* 0x000000042b2b7291 */ /* 0x002fec000f8ec0ff */
[C---:B------:R-:W-:Y:S02]  /*6440*/  LEA R0, R77.reuse, UR43, 0x3 ;  /* 0x0000002b4d007c11 */ /* 0x040fe4000f8e18ff */
[----:B------:R-:W-:Y:S02]  /*6450*/  LEA R4, R77, UR43, 0x4 ;  /* 0x0000002b4d047c11 */ /* 0x000fe4000f8e20ff */
[----:B------:R-:W1:Y:S02]  /*6460*/  SYNCS.PHASECHK.TRANS64.TRYWAIT P0, [R0+URZ+0xc0], R2 ;  /* 0x0000c002000075a7 */ /* 0x000e6400080011ff */
[----:B-1----:R-:W-:Y:S05]  /*6470*/  @!P0 BRA `(.L_x_98) ;  /* 0x0000005800b88947 */ /* 0x002fea0003800000 */
.L_x_206:
[----:B------:R-:W-:Y:S01]  /*6480*/  R2UR UR7, R93 ;  /* 0x000000005d0772ca */ /* 0x000fe200000e0000 */
[----:B------:R-:W2:Y:S01]  /*6490*/  LDS.128 R4, [R4+0x130] ;  /* 0x0001300004047984 */ /* 0x000ea20000000c00 */
[----:B-1----:R-:W-:Y:S01]  /*64a0*/  VIADD R0, R0, 0xd0 ;  /* 0x000000d000007836 */ /* 0x002fe20000000000 */
[----:B------:R-:W-:Y:S04]  /*64b0*/  UISETP.GE.AND UP0, UPT, UR45, 0x1, UPT ;  /* 0x000000012d00788c */ /* 0x000fe8000bf06270 */
[----:B------:R-:W-:Y:S01]  /*64c0*/  PRMT R0, RZ, 0x654, R0 ;  /* 0x00000654ff007816 */ /* 0x000fe20000000000 */
[----:B------:R-:W-:Y:S01]  /*64d0*/  @!PT LDS RZ, [RZ] ;  /* 0x00000000fffff984 */ /* 0x000fe20000000800 */
[----:B------:R-:W-:Y:S01]  /*64e0*/  @!PT LDS RZ, [RZ] ;  /* 0x00000000fffff984 */ /* 0x000fe20000000800 */
[----:B------:R-:W-:Y:S01]  /*64f0*/  @!PT LDS RZ, [RZ] ;  /* 0x00000000fffff984 */ /* 0x000fe20000000800 */
[----:B------:R-:W-:Y:S01]  /*6500*/  @!PT LDS RZ, [RZ] ;  /* 0x00000000fffff984 */ /* 0x000fe20000000800 */
[----:B------:R1:W-:Y:S06]  /*6510*/  MEMBAR.ALL.CTA ;  /* 0x0000000000007992 */ /* 0x0003ec0000008000 */
[----:B-1----:R-:W1:Y:S02]  /*6520*/  FENCE.VIEW.ASYNC.S ;  /* 0x00000000000073c6 */ /* 0x002e640000000000 */
[----:B-1----:R1:W-:Y:S01]  /*6530*/  SYNCS.ARRIVE.TRANS64.RED.A1T0 RZ, [R0+URZ], RZ ;  /* 0x000000ff00ff79a7 */ /* 0x0023e200081004ff */
[----:B--2---:R-:W-:Y:S11]  /*6540*/  LOP3.LUT P0, RZ, R6, 0x1, RZ, 0xc0, !PT ;  /* 0x0000000106ff7812 */ /* 0x004ff6000780c0ff */
[----:B------:R-:W-:Y:S02]  /*6550*/  @!UPT UIADD3 URZ, UPT, UPT, URZ, URZ, URZ ;  /* 0x000000fffffff290 */ /* 0x000fe4000fffe0ff */
[----:B------:R-:W-:Y:S01]  /*6560*/  VOTEU.ANY UP1, P0 ;  /* 0x0000000000ff7886 */ /* 0x000fe20000020100 */
[----:B------:R-:W-:Y:S01]  /*6570*/  PLOP3.LUT P0, PT, PT, PT, UP1, 0x80, 0x8 ;  /* 0x000000000008781c */ /* 0x000fe20003f0f018 */
[----:B------:R-:W-:Y:S06]  /*6580*/  UP2UR UR4, UPR, URZ, 0x2 ;  /* 0x00000002ff047883 */ /* 0x000fec0008000000 */
[----:B------:R-:W-:Y:S06]  /*6590*/  IMAD.U32 R95, RZ, RZ, UR4 ;  /* 0x00000004ff5f7e24 */ /* 0x000fec000f8e00ff */
[----:B------:R-:W-:Y:S02]  /*65a0*/  @P0 SHF.R.U32.HI R2, RZ, 0x10, R5 ;  /* 0x00000010ff020819 */ /* 0x000fe40000011605 */
[----:B------:R-:W-:Y:S02]  /*65b0*/  @P0 MOV R3, R4 ;  /* 0x0000000400030202 */ /* 0x000fe40000000f00 */
[----:B------:R-:W-:Y:S02]  /*65c0*/  @P0 R2UR UR4, R2 ;  /* 0x00000000020402ca */ /* 0x000fe400000e0000 */
[----:B------:R-:W-:Y:S02]  /*65d0*/  @P0 LOP3.LUT R4, R5, 0xffff, RZ, 0xc0, !PT ;  /* 0x0000ffff05040812 */ /* 0x000fe400078ec0ff */
[----:B------:R-:W-:Y:S02]  /*65e0*/  @P0 R2UR UR6, R3 ;  /* 0x00000000030602ca */ /* 0x000fe400000e0000 */
[----:B------:R-:W-:Y:S07]  /*65f0*/  @P0 R2UR UR5, R4 ;  /* 0x00000000040502ca */ /* 0x000fee00000e0000 */
[----:B------:R-:W-:Y:S02]  /*6600*/  @UP1 UMOV UR7, UR4 ;  /* 0x0000000400071c82 */ /* 0x000fe40008000000 */
[----:B------:R-:W-:Y:S02]  /*6610*/  IMAD.U32 R93, RZ, RZ, UR7 ;  /* 0x00000007ff5d7e24 */ /* 0x000fe4000f8e00ff */
[----:B------:R-:W-:Y:S02]  /*6620*/  @UP1 UMOV UR38, UR6 ;  /* 0x0000000600261c82 */ /* 0x000fe40008000000 */
[----:B------:R-:W-:Y:S01]  /*6630*/  @UP1 UMOV UR37, UR5 ;  /* 0x0000000500251c82 */ /* 0x000fe20008000000 */
[----:B-1----:R-:W-:Y:S05]  /*6640*/  BRA.U !UP0, `(.L_x_99) ;  /* 0x0000000108d47547 */ /* 0x002fea000b800000 */
[----:B------:R-:W1:Y:S01]  /*6650*/  LDCU UR13, c[0x0][0xf20] ;  /* 0x0001e400ff0d77ac */ /* 0x000e620008000800 */
[----:B------:R-:W-:Y:S02]  /*6660*/  R2UR UR14, R89 ;  /* 0x00000000590e72ca */ /* 0x000fe400000e0000 */
[----:B------:R-:W-:Y:S01]  /*6670*/  R2UR UR12, R90 ;  /* 0x000000005a0c72ca */ /* 0x000fe200000e0000 */
[----:B------:R-:W-:Y:S02]  /*6680*/  UISETP.NE.AND UP0, UPT, UR62, 0x1, UPT ;  /* 0x000000013e00788c */ /* 0x000fe4000bf05270 */
[----:B------:R-:W-:Y:S02]  /*6690*/  UIMAD.WIDE.U32 UR8, UR37, UR63, URZ ;  /* 0x0000003f250872a5 */ /* 0x000fe4000f8e00ff */
[----:B------:R-:W-:Y:S02]  /*66a0*/  UIMAD.WIDE.U32 UR10, UR38, UR60, URZ ;  /* 0x0000003c260a72a5 */ /* 0x000fe4000f8e00ff */
[----:B------:R-:W-:Y:S02]  /*66b0*/  UISETP.NE.AND UP1, UPT, UR42, 0x1, UPT ;  /* 0x000000012a00788c */ /* 0x000fe4000bf25270 */
[----:B------:R-:W-:Y:S02]  /*66c0*/  UISETP.NE.AND UP2, UPT, UR45, 0x1, UPT ;  /* 0x000000012d00788c */ /* 0x000fe4000bf45270 */
[----:B------:R-:W-:Y:S02]  /*66d0*/  UIMAD.WIDE.U32 UR4, UR14, UR63, URZ ;  /* 0x0000003f0e0472a5 */ /* 0x000fe4000f8e00ff */
[----:B------:R-:W-:Y:S05]  /*66e0*/  UIMAD.WIDE.U32 UR6, UR12, UR60, URZ ;  /* 0x0000003c0c0672a5 */ /* 0x000fea000f8e00ff */
[----:B------:R-:W-:Y:S02]  /*66f0*/  UMOV UR4, UR5 ;  /* 0x0000000500047c82 */ /* 0x000fe40008000000 */
[----:B-1----:R-:W-:Y:S03]  /*6700*/  USHF.R.U32.HI UR5, URZ, UR13, UR4 ;  /* 0x0000000dff057299 */ /* 0x002fe60008011604 */
[----:B------:R-:W-:Y:S02]  /*6710*/  UMOV UR4, UR7 ;  /* 0x0000000700047c82 */ /* 0x000fe40008000000 */
[----:B------:R-:W-:Y:S02]  /*6720*/  USHF.R.U32.HI UR7, URZ, UR61, UR4 ;  /* 0x0000003dff077299 */ /* 0x000fe40008011604 */
[----:B------:R-:W-:Y:S02]  /*6730*/  USEL UR4, UR14, UR5, !UP0 ;  /* 0x000000050e047287 */ /* 0x000fe4000c000000 */
[----:B------:R-:W-:Y:S01]  /*6740*/  USEL UR7, UR12, UR7, !UP1 ;  /* 0x000000070c077287 */ /* 0x000fe2000c800000 */
[----:B------:R-:W-:Y:S01]  /*6750*/  UMOV UR5, UR9 ;  /* 0x0000000900057c82 */ /* 0x000fe20008000000 */
[----:B------:R-:W-:Y:S02]  /*6760*/  UIMAD.WIDE.U32 UR8, UR4, UR40, URZ ;  /* 0x00000028040872a5 */ /* 0x000fe4000f8e00ff */
[----:B------:R-:W-:Y:S03]  /*6770*/  USHF.R.U32.HI UR6, URZ, UR13, UR5 ;  /* 0x0000000dff067299 */ /* 0x000fe60008011605 */
[----:B------:R-:W-:Y:S01]  /*6780*/  UMOV UR5, UR11 ;  /* 0x0000000b00057c82 */ /* 0x000fe20008000000 */
[----:B------:R-:W-:Y:S02]  /*6790*/  UIMAD.WIDE.U32 UR10, UR7, UR40, URZ ;  /* 0x00000028070a72a5 */ /* 0x000fe4000f8e00ff */
[----:B------:R-:W-:Y:S02]  /*67a0*/  USHF.R.U32.HI UR12, URZ, UR61, UR5 ;  /* 0x0000003dff0c7299 */ /* 0x000fe40008011605 */
[----:B------:R-:W-:Y:S01]  /*67b0*/  USEL UR6, UR37, UR6, !UP0 ;  /* 0x0000000625067287 */ /* 0x000fe2000c000000 */
[----:B------:R-:W-:Y:S02]  /*67c0*/  UMOV UR5, UR9 ;  /* 0x0000000900057c82 */ /* 0x000fe40008000000 */
[----:B------:R-:W-:Y:S01]  /*67d0*/  UMOV UR10, UR11 ;  /* 0x0000000b000a7c82 */ /* 0x000fe20008000000 */
[----:B------:R-:W-:Y:S02]  /*67e0*/  @UP2 USHF.R.U32.HI UR4, URZ, UR41, UR5 ;  /* 0x00000029ff042299 */ /* 0x000fe40008011605 */
[----:B------:R-:W-:Y:S02]  /*67f0*/  @UP2 USHF.R.U32.HI UR7, URZ, UR41, UR10 ;  /* 0x00000029ff072299 */ /* 0x000fe4000801160a */
[----:B------:R-:W-:Y:S02]  /*6800*/  UIMAD UR4, UR45, UR4, URZ ;  /* 0x000000042d0472a4 */ /* 0x000fe4000f8e02ff */
[----:B------:R-:W-:Y:S02]  /*6810*/  UIMAD.WIDE.U32 UR10, UR6, UR40, URZ ;  /* 0x00000028060a72a5 */ /* 0x000fe4000f8e00ff */
[----:B------:R-:W-:Y:S02]  /*6820*/  USEL UR5, UR38, UR12, !UP1 ;  /* 0x0000000c26057287 */ /* 0x000fe4000c800000 */
[----:B------:R-:W-:Y:S02]  /*6830*/  UIMAD UR8, UR45, UR7, URZ ;  /* 0x000000072d0872a4 */ /* 0x000fe4000f8e02ff */
[----:B------:R-:W-:Y:S03]  /*6840*/  UISETP.GE.AND UP0, UPT, UR6, UR4, UPT ;  /* 0x000000040600728c */ /* 0x000fe6000bf06270 */
[----:B------:R-:W-:Y:S01]  /*6850*/  UMOV UR4, UR11 ;  /* 0x0000000b00047c82 */ /* 0x000fe20008000000 */
[----:B------:R-:W-:Y:S02]  /*6860*/  UISETP.GE.OR UP0, UPT, UR5, UR8, UP0 ;  /* 0x000000080500728c */ /* 0x000fe40008706670 */
[----:B------:R-:W-:Y:S02]  /*6870*/  USHF.R.U32.HI UR4, URZ, UR41, UR4 ;  /* 0x00000029ff047299 */ /* 0x000fe40008011604 */
[----:B------:R-:W-:Y:S02]  /*6880*/  UIMAD.WIDE.U32 UR8, UR5, UR40, URZ ;  /* 0x00000028050872a5 */ /* 0x000fe4000f8e00ff */
[----:B------:R-:W-:Y:S02]  /*6890*/  USEL UR11, UR6, UR4, !UP2 ;  /* 0x00000004060b7287 */ /* 0x000fe4000d000000 */
[----:B------:R-:W-:Y:S02]  /*68a0*/  UIADD3 UR8, UPT, UPT, -UR5, URZ, URZ ;  /* 0x000000ff05087290 */ /* 0x000fe4000fffe1ff */
[----:B------:R-:W-:Y:S01]  /*68b0*/  UIADD3 UR10, UPT, UPT, -UR11, URZ, URZ ;  /* 0x000000ff0b0a7290 */ /* 0x000fe2000fffe1ff */
[----:B------:R-:W-:Y:S01]  /*68c0*/  @!UP0 UMOV UR4, UR9 ;  /* 0x0000000900048c82 */ /* 0x000fe20008000000 */
[----:B------:R-:W-:Y:S02]  /*68d0*/  UIADD3 UR9, UPT, UPT, -UR6, URZ, URZ ;  /* 0x000000ff06097290 */ /* 0x000fe4000fffe1ff */
[----:B------:R-:W-:Y:S02]  /*68e0*/  @!UP0 USHF.R.U32.HI UR4, URZ, UR41, UR4 ;  /* 0x00000029ff048299 */ /* 0x000fe40008011604 */
[----:B------:R-:W-:Y:S02]  /*68f0*/  UIMAD UR10, UR45, UR10, UR6 ;  /* 0x0000000a2d0a72a4 */ /* 0x000fe4000f8e0206 */
[----:B------:R-:W-:Y:S04]  /*6900*/  @!UP0 USEL UR4, UR5, UR4, !UP2 ;  /* 0x0000000405048287 */ /* 0x000fe8000d000000 */
[----:B------:R-:W-:Y:S02]  /*6910*/  @!UP0 UIMAD UR10, UR7, UR10, UR4 ;  /* 0x0000000a070a82a4 */ /* 0x000fe4000f8e0204 */
[----:B------:R-:W-:Y:S02]  /*6920*/  @!UP0 UIADD3 UR11, UPT, UPT, UR11, -UR4, URZ ;  /* 0x800000040b0b8290 */ /* 0x000fe4000fffe0ff */
[----:B------:R-:W-:Y:S02]  /*6930*/  UIMAD UR7, UR42, UR8, UR38 ;  /* 0x000000082a0772a4 */ /* 0x000fe4000f8e0226 */
[----:B------:R-:W-:Y:S02]  /*6940*/  @!UP0 UIMAD UR6, UR11, UR45, UR5 ;  /* 0x0000002d0b0682a4 */ /* 0x000fe4000f8e0205 */
[----:B------:R-:W-:Y:S01]  /*6950*/  UIMAD UR4, UR62, UR9, UR37 ;  /* 0x000000093e0472a4 */ /* 0x000fe2000f8e0225 */
[----:B------:R-:W-:Y:S02]  /*6960*/  @!UP0 UMOV UR5, UR10 ;  /* 0x0000000a00058c82 */ /* 0x000fe40008000000 */
[----:B------:R-:W-:Y:S02]  /*6970*/  UIMAD UR38, UR5, UR42, UR7 ;  /* 0x0000002a052672a4 */ /* 0x000fe4000f8e0207 */
[----:B------:R-:W-:Y:S11]  /*6980*/  UIMAD UR37, UR6, UR62, UR4 ;  /* 0x0000003e062572a4 */ /* 0x000ff6000f8e0204 */
[----:B------:R-:W-:Y:S01]  /*6990*/  @!UPT UIADD3 URZ, UPT, UPT, URZ, URZ, URZ ;  /* 0x000000fffffff290 */ /* 0x000fe2000fffe0ff */
.L_x_99:
[----:B------:R-:W-:Y:S01]  /*69a0*/  UISETP.NE.AND UP0, UPT, UR39, 0x1, UPT ;  /* 0x000000012700788c */ /* 0x000fe2000bf05270 */
[----:B------:R-:W-:Y:S01]  /*69b0*/  R2UR UR11, R94 ;  /* 0x000000005e0b72ca */ /* 0x000fe200000e0000 */
[----:B------:R-:W-:Y:S01]  /*69c0*/  USHF.L.U32 UR50, UR27, 0x7, URZ ;  /* 0x000000071b327899 */ /* 0x000fe200080006ff */
[----:B------:R-:W-:Y:S01]  /*69d0*/  IADD3 R77, PT, PT, R77, 0x1, RZ ;  /* 0x000000014d4d7810 */ /* 0x000fe20007ffe0ff */
[----:B------:R-:W-:Y:S07]  /*69e0*/  USHF.L.U32 UR49, UR26, 0x6, URZ ;  /* 0x000000061a317899 */ /* 0x000fee00080006ff */
[----:B------:R-:W1:Y:S01]  /*69f0*/  @!UP0 LDCU.128 UR12, c[0x0][0xf10] ;  /* 0x0001e200ff0c87ac */ /* 0x000e620008000c00 */
[----:B------:R-:W2:Y:S01]  /*6a00*/  @!UP0 LDCU UR5, c[0x0][0xf0c] ;  /* 0x0001e180ff0587ac */ /* 0x000ea20008000800 */
[----:B------:R-:W3:Y:S01]  /*6a10*/  @!UP0 LDCU UR10, c[0x0][0xf20] ;  /* 0x0001e400ff0a87ac */ /* 0x000ee20008000800 */
[----:B-1----:R-:W-:Y:S02]  /*6a20*/  UIMAD.WIDE.U32 UR8, UR38, UR12, URZ ;  /* 0x0000000c260872a5 */ /* 0x002fe4000f8e00ff */
[----:B------:R-:W-:Y:S02]  /*6a30*/  UIMAD.WIDE.U32 UR6, UR37, UR15, URZ ;  /* 0x0000000f250672a5 */ /* 0x000fe4000f8e00ff */
[----:B------:R-:W-:Y:S03]  /*6a40*/  @!UP0 UISETP.NE.AND UP1, UPT, UR14, 0x1, UPT ;  /* 0x000000010e00888c */ /* 0x000fe6000bf25270 */
[----:B------:R-:W-:Y:S01]  /*6a50*/  @!UP0 UMOV UR4, UR9 ;  /* 0x0000000900048c82 */ /* 0x000fe20008000000 */
[----:B--2---:R-:W-:Y:S02]  /*6a60*/  @!UP0 UISETP.NE.AND UP2, UPT, UR5, 0x1, UPT ;  /* 0x000000010500888c */ /* 0x004fe4000bf45270 */
[----:B------:R-:W-:Y:S01]  /*6a70*/  @!UP0 USHF.R.U32.HI UR4, URZ, UR13, UR4 ;  /* 0x0000000dff048299 */ /* 0x000fe20008011604 */
[----:B------:R-:W-:Y:S02]  /*6a80*/  @!UP0 UMOV UR6, UR7 ;  /* 0x0000000700068c82 */ /* 0x000fe40008000000 */
[----:B---3--:R-:W-:Y:S02]  /*6a90*/  @!UP0 USHF.R.U32.HI UR6, URZ, UR10, UR6 ;  /* 0x0000000aff068299 */ /* 0x008fe40008011606 */
[----:B------:R-:W-:Y:S02]  /*6aa0*/  @!UP0 USEL UR7, UR38, UR4, !UP2 ;  /* 0x0000000426078287 */ /* 0x000fe4000d000000 */
[----:B------:R-:W-:Y:S04]  /*6ab0*/  @!UP0 USEL UR6, UR37, UR6, !UP1 ;  /* 0x0000000625068287 */ /* 0x000fe8000c800000 */
[----:B------:R-:W-:Y:S02]  /*6ac0*/  @!UP0 UIADD3 UR4, UPT, UPT, -UR7, UR6, URZ ;  /* 0x0000000607048290 */ /* 0x000fe4000fffe1ff */
[----:B------:R-:W-:Y:S02]  /*6ad0*/  @!UP0 UIADD3 UR6, UPT, UPT, UR7, -UR6, URZ ;  /* 0x8000000607068290 */ /* 0x000fe4000fffe0ff */
[----:B------:R-:W-:Y:S02]  /*6ae0*/  @!UP0 UIMAD UR38, UR4, UR5, UR38 ;  /* 0x00000005042682a4 */ /* 0x000fe4000f8e0226 */
[----:B------:R-:W-:Y:S02]  /*6af0*/  @!UP0 UIMAD UR37, UR6, UR14, UR37 ;  /* 0x0000000e062582a4 */ /* 0x000fe4000f8e0225 */
[----:B------:R-:W-:Y:S09]  /*6b00*/  ULOP3.LUT UP0, URZ, UR11, 0x90, URZ, 0xc0, !UPT ;  /* 0x000000900bff7892 */ /* 0x000ff2000f80c0ff */
[----:B------:R-:W-:Y:S05]  /*6b10*/  BRA.U !UP0, `(.L_x_100) ;  /* 0x00000001087c7547 */ /* 0x000fea000b800000 */
[----:B------:R-:W1:Y:S01]  /*6b20*/  LDCU.64 UR8, c[0x4][0x80] ;  /* 0x01001000ff0877ac */ /* 0x000e620008000a00 */
[----:B------:R-:W-:Y:S01]  /*6b30*/  MOV R2, 0x0 ;  /* 0x0000000000027802 */ /* 0x000fe20000000f00 */
[----:B------:R-:W-:Y:S02]  /*6b40*/  HFMA2 R12, -RZ, RZ, 0, 5.9604644775390625e-08 ;  /* 0x00000001ff0c7431 */ /* 0x000fe400000001ff */
[----:B------:R-:W-:Y:S01]  /*6b50*/  IMAD.MOV.U32 R8, RZ, RZ, 0x70 ;  /* 0x00000070ff087424 */ /* 0x000fe200078e00ff */
[----:B------:R2:W3:Y:S01]  /*6b60*/  LDC.64 R14, c[0x4][R2] ;  /* 0x01000000020e7b82 */ /* 0x0004e20000000a00 */
[----:B------:R-:W4:Y:S01]  /*6b70*/  LDCU.64 UR6, c[0x4][0x88] ;  /* 0x01001100ff0677ac */ /* 0x000f220008000a00 */
[----:B------:R-:W-:Y:S01]  /*6b80*/  IMAD.MOV.U32 R13, RZ, RZ, RZ ;  /* 0x000000ffff0d7224 */ /* 0x000fe200078e00ff */
[----:B------:R-:W2:Y:S01]  /*6b90*/  LDCU.64 UR4, c[0x4][0x8] ;  /* 0x01000100ff0477ac */ /* 0x000ea20008000a00 */
[----:B-1----:R-:W-:Y:S01]  /*6ba0*/  MOV R5, UR9 ;  /* 0x0000000900057c02 */ /* 0x002fe20008000f00 */
[----:B------:R-:W-:Y:S01]  /*6bb0*/  IMAD.U32 R4, RZ, RZ, UR8 ;  /* 0x00000008ff047e24 */ /* 0x000fe2000f8e00ff */
[----:B----4-:R-:W-:Y:S01]  /*6bc0*/  MOV R7, UR7 ;  /* 0x0000000700077c02 */ /* 0x010fe20008000f00 */
[----:B------:R-:W-:Y:S01]  /*6bd0*/  IMAD.U32 R6, RZ, RZ, UR6 ;  /* 0x00000006ff067e24 */ /* 0x000fe2000f8e00ff */
[----:B--2---:R-:W-:Y:S01]  /*6be0*/  MOV R11, UR5 ;  /* 0x00000005000b7c02 */ /* 0x004fe20008000f00 */
[----:B------:R-:W-:Y:S02]  /*6bf0*/  IMAD.U32 R10, RZ, RZ, UR4 ;  /* 0x00000004ff0a7e24 */ /* 0x000fe4000f8e00ff */
[----:B------:R-:W-:Y:S07]  /*6c00*/  LEPC R20, `(.L_x_101) ;  /* 0x000000001014794e */ /* 0x000fee0000000000 */
[----:B---3-5:R-:W-:Y:S05]  /*6c10*/  CALL.ABS.NOINC R14 ;  /* 0x000000000e007343 */ /* 0x028fea0003c00000 */
.L_x_101:
[----:B------:R-:W1:Y:S01]  /*6c20*/  LDCU.64 UR8, c[0x4][0x80] ;  /* 0x01001000ff0877ac */ /* 0x000e620008000a00 */
[----:B------:R-:W2:Y:S01]  /*6c30*/  LDC.64 R2, c[0x4][R2] ;  /* 0x0100000002027b82 */ /* 0x000ea20000000a00 */
[----:B------:R-:W-:Y:S02]  /*6c40*/  HFMA2 R12, -RZ, RZ, 0, 5.9604644775390625e-08 ;  /* 0x00000001ff0c7431 */ /* 0x000fe400000001ff */
[----:B------:R-:W-:Y:S02]  /*6c50*/  IMAD.MOV.U32 R8, RZ, RZ, 0x70 ;  /* 0x00000070ff087424 */ /* 0x000fe400078e00ff */
[----:B------:R-:W-:Y:S01]  /*6c60*/  IMAD.MOV.U32 R13, RZ, RZ, RZ ;  /* 0x000000ffff0d7224 */ /* 0x000fe200078e00ff */
[----:B------:R-:W3:Y:S01]  /*6c70*/  LDCU.64 UR6, c[0x4][0x88] ;  /* 0x01001100ff0677ac */ /* 0x000ee20008000a00 */
[----:B------:R-:W4:Y:S01]  /*6c80*/  LDCU.64 UR4, c[0x4][0x8] ;  /* 0x01000100ff0477ac */ /* 0x000f220008000a00 */
[----:B-1----:R-:W-:Y:S02]  /*6c90*/  MOV R4, UR8 ;  /* 0x0000000800047c02 */ /* 0x002fe40008000f00 */
[----:B------:R-:W-:Y:S02]  /*6ca0*/  MOV R5, UR9 ;  /* 0x0000000900057c02 */ /* 0x000fe40008000f00 */
[----:B---3--:R-:W-:Y:S01]  /*6cb0*/  MOV R7, UR7 ;  /* 0x0000000700077c02 */ /* 0x008fe20008000f00 */
[----:B------:R-:W-:Y:S01]  /*6cc0*/  IMAD.U32 R6, RZ, RZ, UR6 ;  /* 0x00000006ff067e24 */ /* 0x000fe2000f8e00ff */
[----:B----4-:R-:W-:Y:S01]  /*6cd0*/  MOV R11, UR5 ;  /* 0x00000005000b7c02 */ /* 0x010fe20008000f00 */
[----:B------:R-:W-:Y:S02]  /*6ce0*/  IMAD.U32 R10, RZ, RZ, UR4 ;  /* 0x00000004ff0a7e24 */ /* 0x000fe4000f8e00ff */
[----:B------:R-:W-:Y:S07]  /*6cf0*/  LEPC R20, `(.L_x_100) ;  /* 0x000000001014794e */ /* 0x000fee0000000000 */
[----:B--2---:R-:W-:Y:S05]  /*6d00*/  CALL.ABS.NOINC R2 ;  /* 0x0000000002007343 */ /* 0x004fea0003c00000 */
.L_x_100:
[----:B------:R-:W-:Y:S02]  /*6d10*/  R2UR UR6, R96 ;  /* 0x00000000600672ca */ /* 0x000fe400000e0000 */
[----:B------:R-:W-:Y:S02]  /*6d20*/  R2UR UR5, R88 ;  /* 0x00000000580572ca */ /* 0x000fe400000e0000 */
[----:B------:R-:W-:Y:S02]  /*6d30*/  R2UR UR4, R87 ;  /* 0x00000000570472ca */ /* 0x000fe400000e0000 */
[----:B------:R-:W-:Y:S02]  /*6d40*/  ISETP.NE.U32.AND P4, PT, R74, RZ, PT ;  /* 0x000000ff4a00720c */ /* 0x000fe40003f85070 */
[----:B------:R-:W-:Y:S02]  /*6d50*/  ISETP.NE.U32.AND P2, PT, RZ, UR58, PT ;  /* 0x0000003aff007c0c */ /* 0x000fe4000bf45070 */
[----:B------:R-:W-:Y:S02]  /*6d60*/  ISETP.NE.AND.EX P4, PT, R75, RZ, PT, P4 ;  /* 0x000000ff4b00720c */ /* 0x000fe40003f85340 */
[----:B------:R-:W-:Y:S01]  /*6d70*/  ISETP.NE.AND.EX P2, PT, RZ, UR59, PT, P2 ;  /* 0x0000003bff007c0c */ /* 0x000fe2000bf45320 */
[----:B------:R-:W-:Y:S02]  /*6d80*/  UISETP.NE.AND UP2, UPT, UR6, URZ, UPT ;  /* 0x000000ff0600728c */ /* 0x000fe4000bf45270 */
[----:B------:R-:W-:Y:S04]  /*6d90*/  UISETP.NE.U32.AND UP0, UPT, UR5, URZ, UPT ;  /* 0x000000ff0500728c */ /* 0x000fe8000bf05070 */
[----:B------:R-:W-:Y:S01]  /*6da0*/  UISETP.NE.AND.EX UP1, UPT, UR4, URZ, UPT, UP0 ;  /* 0x000000ff0400728c */ /* 0x000fe2000bf25300 */
[----:B------:R-:W-:Y:S01]  /*6db0*/  PLOP3.LUT P1, PT, PT, PT, UP2, 0x80, 0x8 ;  /* 0x000000000008781c */ /* 0x000fe20003f2f028 */
[----:B------:R-:W-:Y:S03]  /*6dc0*/  UPLOP3.LUT UP0, UPT, UPT, UPT, UPT, 0x40, 0x4 ;  /* 0x000000000004789c */ /* 0x000fe60003f0e870 */
[----:B------:R-:W-:Y:S06]  /*6dd0*/  @UP2 UPLOP3.LUT UP0, UPT, UPT, UPT, UP1, 0x80, 0x8 ;  /* 0x000000000008289c */ /* 0x000fec0003f0f010 */
[----:B------:R-:W-:Y:S01]  /*6de0*/  PLOP3.LUT P0, PT, PT, PT, UP0, 0x80, 0x8 ;  /* 0x000000000008781c */ /* 0x000fe20003f0f008 */
[----:B------:R-:W-:Y:S01]  /*6df0*/  @!UPT UIADD3 URZ, UPT, UPT, URZ, URZ, URZ ;  /* 0x000000fffffff290 */ /* 0x000fe2000fffe0ff */
[----:B------:R-:W-:Y:S11]  /*6e00*/  BRA.U !UP1, `(.L_x_102) ;  /* 0x0000000109407547 */ /* 0x000ff6000b800000 */
[----:B------:R-:W-:Y:S01]  /*6e10*/  UISETP.NE.U32.AND UP0, UPT, UR58, URZ, UPT ;  /* 0x000000ff3a00728c */ /* 0x000fe2000bf05070 */
[----:B------:R-:W-:Y:S01]  /*6e20*/  R2UR UR6, R88 ;  /* 0x00000000580672ca */ /* 0x000fe200000e0000 */
[----:B------:R-:W1:Y:S01]  /*6e30*/  LDCU.64 UR8, c[0x0][0x358] ;  /* 0x00006b00ff0877ac */ /* 0x000e620008000a00 */
[----:B------:R-:W-:Y:S02]  /*6e40*/  HFMA2 R85, -RZ, RZ, 0, 5.9604644775390625e-08 ;  /* 0x00000001ff557431 */ /* 0x000fe400000001ff */
[----:B------:R-:W-:Y:S01]  /*6e50*/  IMAD.MOV.U32 R0, RZ, RZ, 0x1 ;  /* 0x00000001ff007424 */ /* 0x000fe200078e00ff */
[----:B------:R-:W-:Y:S06]  /*6e60*/  UISETP.NE.AND.EX UP0, UPT, UR59, URZ, UPT, UP0 ;  /* 0x000000ff3b00728c */ /* 0x000fec000bf05300 */
[----:B------:R-:W-:Y:S05]  /*6e70*/  PLOP3.LUT P3, PT, PT, PT, UP0, 0x80, 0x8 ;  /* 0x000000000008781c */ /* 0x000fea0003f6f008 */
[----:B------:R-:W2:Y:S01]  /*6e80*/  @UP0 LDCU.64 UR4, c[0x0][0xc88] ;  /* 0x00019100ff0407ac */ /* 0x000ea20008000a00 */
[----:B------:R-:W-:Y:S07]  /*6e90*/  @UP0 UIMAD UR6, UR36, UR6, URZ ;  /* 0x00000006240602a4 */ /* 0x000fee000f8e02ff */
[----:B------:R-:W-:Y:S01]  /*6ea0*/  @!P3 PRMT R85, R0, 0x7610, R85 ;  /* 0x000076100055b816 */ /* 0x000fe20000000055 */
[----:B--2---:R-:W-:Y:S06]  /*6eb0*/  @UP0 UIMAD.WIDE UR4, UR6, 0x4, UR4 ;  /* 0x00000004060408a5 */ /* 0x004fec000f8e0204 */
[----:B------:R-:W-:Y:S02]  /*6ec0*/  IMAD.U32 R2, RZ, RZ, UR4 ;  /* 0x00000004ff027e24 */ /* 0x000fe4000f8e00ff */
[----:B------:R-:W-:Y:S03]  /*6ed0*/  IMAD.U32 R3, RZ, RZ, UR5 ;  /* 0x00000005ff037e24 */ /* 0x000fe6000f8e00ff */
[----:B------:R-:W2:Y:S02]  /*6ee0*/  @!UP0 LDCU UR4, c[0x0][0xc80] ;  /* 0x00019000ff0487ac */ /* 0x000ea40008000800 */
[----:B-1---5:R1:W5:Y:S02]  /*6ef0*/  @P3 LDG.E R45, desc[UR8][R2.64] ;  /* 0x00000008022d3981 */ /* 0x022364000c1e1900 */
[----:B-12---:R-:W-:Y:S02]  /*6f00*/  @!P3 MOV R45, UR4 ;  /* 0x00000004002dbc02 */ /* 0x006fe40008000f00 */
.L_x_102:
[----:B------:R-:W-:Y:S05]  /*6f10*/  @!P4 BRA `(.L_x_103) ;  /* 0x000000000024c947 */ /* 0x000fea0003800000 */
[----:B------:R-:W-:Y:S01]  /*6f20*/  ISETP.NE.U32.AND P3, PT, R72, RZ, PT ;  /* 0x000000ff4800720c */ /* 0x000fe20003f65070 */
[----:B------:R-:W1:Y:S03]  /*6f30*/  LDCU.64 UR4, c[0x0][0x358] ;  /* 0x00006b00ff0477ac */ /* 0x000e660008000a00 */
[----:B------:R-:W-:Y:S11]  /*6f40*/  ISETP.NE.AND.EX P3, PT, R73, RZ, PT, P3 ;  /* 0x000000ff4900720c */ /* 0x000ff60003f65330 */
[----:B------:R-:W-:Y:S02]  /*6f50*/  @!UPT UIADD3 URZ, UPT, UPT, URZ, URZ, URZ ;  /* 0x000000fffffff290 */ /* 0x000fe4000fffe0ff */
[----:B------:R-:W2:Y:S01]  /*6f60*/  @P3 LDC.64 R2, c[0x0][0xca8] ;  /* 0x00032a00ff023b82 */ /* 0x000ea20000000a00 */
[----:B------:R-:W-:Y:S04]  /*6f70*/  @P3 IMAD R0, R74, UR36, RZ ;  /* 0x000000244a003c24 */ /* 0x000fe8000f8e02ff */
[----:B--2---:R-:W-:Y:S05]  /*6f80*/  @P3 IMAD.WIDE R2, R0, 0x4, R2 ;  /* 0x0000000400023825 */ /* 0x004fea00078e0202 */
[----:B-1---5:R1:W5:Y:S02]  /*6f90*/  @P3 LDG.E R43, desc[UR4][R2.64] ;  /* 0x00000004022b3981 */ /* 0x022364000c1e1900 */
[----:B-1----:R-:W2:Y:S02]  /*6fa0*/  @!P3 LDC R43, c[0x0][0xca0] ;  /* 0x00032800ff2bbb82 */ /* 0x002ea40000000800 */
.L_x_103:
[----:B-----5:R-:W-:Y:S01]  /*6fb0*/  FSETP.NEU.AND P3, PT, R45, RZ, PT ;  /* 0x000000ff2d00720b */ /* 0x020fe20003f6d000 */
[----:B------:R-:W-:Y:S01]  /*6fc0*/  ULOP3.LUT UR4, UR57, 0x1, URZ, 0x3c, !UPT ;  /* 0x0000000139047892 */ /* 0x000fe2000f8e3cff */
[----:B------:R-:W-:Y:S01]  /*6fd0*/  SEL R4, RZ, 0xffffffff, P2 ;  /* 0xffffffffff047807 */ /* 0x000fe20001000000 */
[----:B------:R-:W-:Y:S01]  /*6fe0*/  IMAD.U32 R51, RZ, RZ, UR44 ;  /* 0x0000002cff337e24 */ /* 0x000fe2000f8e00ff */
[----:B------:R-:W-:Y:S01]  /*6ff0*/  @P1 LOP3.LUT P2, RZ, R85, 0xff, RZ, 0xc0, !PT ;  /* 0x000000ff55ff1812 */ /* 0x000fe2000784c0ff */
[----:B------:R-:W-:Y:S01]  /*7000*/  IMAD.MOV.U32 R98, RZ, RZ, 0x10 ;  /* 0x00000010ff627424 */ /* 0x000fe200078e00ff */
[----:B------:R-:W-:Y:S01]  /*7010*/  @P1 SEL R0, RZ, 0xffffffff, P3 ;  /* 0xffffffffff001807 */ /* 0x000fe20001800000 */
[----:B------:R-:W-:Y:S01]  /*7020*/  IMAD.U32 R112, RZ, RZ, UR4 ;  /* 0x00000004ff707e24 */ /* 0x000fe2000f8e00ff */
[----:B------:R-:W-:Y:S01]  /*7030*/  LEA R104, R80, UR43, 0x3 ;  /* 0x0000002b50687c11 */ /* 0x000fe2000f8e18ff */
[----:B------:R-:W-:Y:S01]  /*7040*/  IMAD.SHL.U32 R99, R82, 0x2, RZ ;  /* 0x0000000252637824 */ /* 0x000fe200078e00ff */
[----:B------:R-:W-:Y:S01]  /*7050*/  @P0 SEL R0, R4, R0, !P2 ;  /* 0x0000000004000207 */ /* 0x000fe20005000000 */
[----:B------:R-:W-:Y:S01]  /*7060*/  IMAD.SHL.U32 R51, R51, 0x1000, RZ ;  /* 0x0000100033337824 */ /* 0x000fe200078e00ff */
[----:B------:R-:W-:Y:S01]  /*7070*/  PLOP3.LUT P2, PT, PT, PT, UP1, 0x80, 0x8 ;  /* 0x000000000008781c */ /* 0x000fe20003f4f018 */
[----:B------:R-:W-:Y:S01]  /*7080*/  BSSY B1, `(.L_x_104) ;  /* 0x000003b000017945 */ /* 0x000fe20003800000 */
[----:B------:R-:W-:Y:S01]  /*7090*/  @P1 LOP3.LUT R0, R0, 0x1, RZ, 0xc0, !PT ;  /* 0x0000000100001812 */ /* 0x000fe200078ec0ff */
[----:B------:R-:W-:Y:S01]  /*70a0*/  IMAD.MOV.U32 R107, RZ, RZ, 0x1 ;  /* 0x00000001ff6b7424 */ /* 0x000fe200078e00ff */
[----:B------:R-:W-:Y:S01]  /*70b0*/  LOP3.LUT P4, R76, R85, 0xff, RZ, 0xc0, !PT ;  /* 0x000000ff554c7812 */ /* 0x000fe2000788c0ff */
[----:B------:R-:W-:Y:S01]  /*70c0*/  IMAD R105, R80, 0x40, R81 ;  /* 0x0000004050697824 */ /* 0x000fe200078e0251 */
[----:B------:R-:W-:Y:S01]  /*70d0*/  ISETP.NE.U32.OR P5, PT, R0, 0x1, !P1 ;  /* 0x000000010000780c */ /* 0x000fe20004fa5470 */
[----:B------:R-:W-:Y:S01]  /*70e0*/  IMAD.U32 R0, RZ, RZ, UR44 ;  /* 0x0000002cff007e24 */ /* 0x000fe2000f8e00ff */
[----:B------:R-:W-:Y:S01]  /*70f0*/  SEL R3, RZ, 0xffffffff, P3 ;  /* 0xffffffffff037807 */ /* 0x000fe20001800000 */
[----:B------:R-:W-:Y:S01]  /*7100*/  IMAD.U32 R106, RZ, RZ, UR44 ;  /* 0x0000002cff6a7e24 */ /* 0x000fe2000f8e00ff */
[----:B------:R-:W-:Y:S02]  /*7110*/  LOP3.LUT P6, RZ, R83, 0x40, RZ, 0xc0, !PT ;  /* 0x0000004053ff7812 */ /* 0x000fe400078cc0ff */
[----:B------:R-:W-:Y:S02]  /*7120*/  CS2R R70, SRZ ;  /* 0x0000000000467805 */ /* 0x000fe4000001ff00 */
[----:B------:R-:W-:Y:S02]  /*7130*/  LEA R0, R0, UR43, 0x3 ;  /* 0x0000002b00007c11 */ /* 0x000fe4000f8e18ff */
[----:B------:R-:W-:Y:S02]  /*7140*/  CS2R R68, SRZ ;  /* 0x0000000000447805 */ /* 0x000fe4000001ff00 */
[----:B------:R-:W-:Y:S02]  /*7150*/  @P2 SEL R3, R4, R3, !P4 ;  /* 0x0000000304032207 */ /* 0x000fe40006000000 */
[----:B------:R-:W-:Y:S02]  /*7160*/  CS2R R66, SRZ ;  /* 0x0000000000427805 */ /* 0x000fe4000001ff00 */
[----:B------:R-:W-:Y:S02]  /*7170*/  SEL R98, R98, 0xfffffff0, !P6 ;  /* 0xfffffff062627807 */ /* 0x000fe40007000000 */
[----:B------:R-:W-:Y:S02]  /*7180*/  CS2R R64, SRZ ;  /* 0x0000000000407805 */ /* 0x000fe4000001ff00 */
[----:B------:R-:W-:Y:S02]  /*7190*/  LOP3.LUT R3, R3, 0x1, RZ, 0xc0, !PT ;  /* 0x0000000103037812 */ /* 0x000fe400078ec0ff */
[----:B------:R-:W-:Y:S02]  /*71a0*/  CS2R R58, SRZ ;  /* 0x00000000003a7805 */ /* 0x000fe4000001ff00 */
[----:B------:R-:W-:Y:S02]  /*71b0*/  @P5 SHF.L.U32 R2, R112, 0x1f, RZ ;  /* 0x0000001f70025819 */ /* 0x000fe400000006ff */
[----:B------:R-:W-:Y:S02]  /*71c0*/  CS2R R56, SRZ ;  /* 0x0000000000387805 */ /* 0x000fe4000001ff00 */
[----:B------:R-:W-:Y:S02]  /*71d0*/  IADD3 R50, PT, PT, R51, UR43, R99 ;  /* 0x0000002b33327c10 */ /* 0x000fe4000fffe063 */
[----:B------:R-:W-:Y:S01]  /*71e0*/  CS2R R54, SRZ ;  /* 0x0000000000367805 */ /* 0x000fe2000001ff00 */
[----:B------:R1:W3:Y:S01]  /*71f0*/  @P5 SYNCS.PHASECHK.TRANS64.TRYWAIT P1, [R0+URZ+0x80], R2 ;  /* 0x00008002000055a7 */ /* 0x0002e200080211ff */
[----:B------:R-:W-:Y:S02]  /*7200*/  ISETP.NE.U32.AND P2, PT, R3, 0x1, PT ;  /* 0x000000010300780c */ /* 0x000fe40003f45070 */
[----:B------:R-:W-:Y:S02]  /*7210*/  CS2R R52, SRZ ;  /* 0x0000000000347805 */ /* 0x000fe4000001ff00 */
[----:B------:R-:W-:Y:S01]  /*7220*/  P2R R97, PR, RZ, 0x20 ;  /* 0x00000020ff617803 */ /* 0x000fe20000000000 */
[----:B------:R-:W-:Y:S01]  /*7230*/  IMAD.IADD R49, R50, 0x1, R98 ;  /* 0x0000000132317824 */ /* 0x000fe200078e0262 */
[----:B------:R-:W-:Y:S02]  /*7240*/  P2R R113, PR, RZ, 0x4 ;  /* 0x00000004ff717803 */ /* 0x000fe40000000000 */
[----:B-1----:R-:W-:Y:S04]  /*7250*/  SHF.L.U32 R2, R79, 0x1f, RZ ;  /* 0x0000001f4f027819 */ /* 0x002fe800000006ff */
[----:B------:R1:W4:Y:S01]  /*7260*/  SYNCS.PHASECHK.TRANS64.TRYWAIT P0, [R104+URZ+0xe0], R2 ;  /* 0x0000e002680075a7 */ /* 0x00032200080011ff */
[----:B---3--:R-:W-:Y:S01]  /*7270*/  @P5 SEL R107, RZ, 0x1, !P1 ;  /* 0x00000001ff6b5807 */ /* 0x008fe20004800000 */
[----:B-1----:R-:W-:Y:S06]  /*7280*/  @!P5 BRA `(.L_x_105) ;  /* 0x000000000068d947 */ /* 0x002fec0003800000 */
[----:B------:R-:W-:Y:S01]  /*7290*/  ISETP.NE.AND P1, PT, R107, RZ, PT ;  /* 0x000000ff6b00720c */ /* 0x000fe20003f25270 */
[----:B------:R-:W-:Y:S01]  /*72a0*/  BSSY B0, `(.L_x_106) ;  /* 0x000000d000007945 */ /* 0x000fe20003800000 */
[----:B------:R-:W-:Y:S02]  /*72b0*/  CS2R R54, SRZ ;  /* 0x0000000000367805 */ /* 0x000fe4000001ff00 */
[----:B------:R-:W-:Y:S02]  /*72c0*/  CS2R R52, SRZ ;  /* 0x0000000000347805 */ /* 0x000fe4000001ff00 */
[----:B------:R-:W-:Y:S02]  /*72d0*/  CS2R R58, SRZ ;  /* 0x00000000003a7805 */ /* 0x000fe4000001ff00 */
[----:B------:R-:W-:Y:S02]  /*72e0*/  CS2R R56, SRZ ;  /* 0x0000000000387805 */ /* 0x000fe4000001ff00 */
[----:B------:R-:W-:Y:S02]  /*72f0*/  CS2R R66, SRZ ;  /* 0x0000000000427805 */ /* 0x000fe4000001ff00 */
[----:B------:R-:W-:Y:S02]  /*7300*/  CS2R R64, SRZ ;  /* 0x0000000000407805 */ /* 0x000fe4000001ff00 */
[----:B------:R-:W-:Y:S02]  /*7310*/  CS2R R70, SRZ ;  /* 0x0000000000467805 */ /* 0x000fe4000001ff00 */
[----:B------:R-:W-:Y:S01]  /*7320*/  CS2R R68, SRZ ;  /* 0x0000000000447805 */ /* 0x000fe2000001ff00 */
[----:B------:R-:W-:Y:S06]  /*7330*/  @P1 BRA `(.L_x_107) ;  /* 0x00000000000c1947 */ /* 0x000fec0003800000 */
[----:B------:R-:W-:Y:S04]  /*7340*/  SHF.L.U32 R3, R112, 0x1f, RZ ;  /* 0x0000001f70037819 */ /* 0x000fe800000006ff */
[----:B------:R-:W1:Y:S02]  /*7350*/  SYNCS.PHASECHK.TRANS64.TRYWAIT P1, [R0+URZ+0x80], R3 ;  /* 0x00008003000075a7 */ /* 0x000e6400080211ff */
[----:B-1----:R-:W-:Y:S05]  /*7360*/  @!P1 BRA `(.L_x_108) ;  /* 0x0000004c00109947 */ /* 0x002fea0003800000 */
.L_x_107:
[----:B------:R-:W-:Y:S05]  /*7370*/  BSYNC B0 ;  /* 0x0000000000007941 */ /* 0x000fea0003800000 */
.L_x_106:
[----:B------:R-:W-:Y:S01]  /*7380*/  ISETP.NE.AND P1, PT, R113, RZ, PT ;  /* 0x000000ff7100720c */ /* 0x000fe20003f25270 */
[----:B------:R-:W-:Y:S04]  /*7390*/  UIADD3 UR4, UPT, UPT, UR44, 0x1, URZ ;  /* 0x000000012c047890 */ /* 0x000fe8000fffe0ff */
[----:B------:R-:W-:Y:S04]  /*73a0*/  UISETP.NE.AND UP0, UPT, UR4, 0x3, UPT ;  /* 0x000000030400788c */ /* 0x000fe8000bf05270 */
[----:B------:R-:W-:Y:S02]  /*73b0*/  USEL UR5, URZ, 0x1, UP0 ;  /* 0x00000001ff057887 */ /* 0x000fe40008000000 */
[----:B------:R-:W-:Y:S02]  /*73c0*/  USEL UR4, UR4, URZ, UP0 ;  /* 0x000000ff04047287 */ /* 0x000fe40008000000 */
[----:B------:R3:W1:Y:S02]  /*73d0*/  @P1 LDS.128 R52, [R50+0x200] ;  /* 0x0002000032341984 */ /* 0x0006640000000c00 */
[----:B------:R-:W-:Y:S02]  /*73e0*/  LOP3.LUT R112, R112, UR5, RZ, 0x3c, !PT ;  /* 0x0000000570707c12 */ /* 0x000fe4000f8e3cff */
[----:B------:R3:W1:Y:S01]  /*73f0*/  @P1 LDS.128 R56, [R49+0x200] ;  /* 0x0002000031381984 */ /* 0x0006620000000c00 */
[----:B------:R-:W-:Y:S03]  /*7400*/  IMAD.U32 R106, RZ, RZ, UR4 ;  /* 0x00000004ff6a7e24 */ /* 0x000fe6000f8e00ff */
[----:B------:R3:W1:Y:S04]  /*7410*/  @P1 LDS.128 R64, [R50+0xa00] ;  /* 0x000a000032401984 */ /* 0x0006680000000c00 */
[----:B------:R3:W1:Y:S02]  /*7420*/  @P1 LDS.128 R68, [R49+0xa00] ;  /* 0x000a000031441984 */ /* 0x0006640000000c00 */
.L_x_105:
[----:B------:R-:W-:Y:S05]  /*7430*/  BSYNC B1 ;  /* 0x0000000000017941 */ /* 0x000fea0003800000 */
.L_x_104:
[----:B------:R-:W-:Y:S01]  /*7440*/  HFMA2 R39, -RZ, RZ, 0, 0 ;  /* 0x00000000ff277431 */ /* 0x000fe200000001ff */
[----:B-1----:R-:W-:Y:S01]  /*7450*/  SHF.R.U32.HI R0, RZ, 0x15, R105 ;  /* 0x00000015ff007819 */ /* 0x002fe20000011669 */
[----:B----4-:R-:W-:Y:S06]  /*7460*/  @P0 BRA `(.L_x_109) ;  /* 0x0000000000080947 */ /* 0x010fec0003800000 */
[----:B------:R-:W1:Y:S02]  /*7470*/  SYNCS.PHASECHK.TRANS64.TRYWAIT P0, [R104+URZ+0xe0], R2 ;  /* 0x0000e002680075a7 */ /* 0x000e6400080011ff */
[----:B-1----:R-:W-:Y:S05]  /*7480*/  @!P0 BRA `(.L_x_110) ;  /* 0x0000004800dc8947 */ /* 0x002fea0003800000 */
.L_x_109:
[----:B-1----:R-:W-:Y:S01]  /*7490*/  LOP3.LUT R2, R0, 0x3, RZ, 0xc0, !PT ;  /* 0x0000000300027812 */ /* 0x002fe200078ec0ff */
[----:B------:R-:W-:Y:S01]  /*74a0*/  IMAD.MOV.U32 R38, RZ, RZ, RZ ;  /* 0x000000ffff267224 */ /* 0x000fe200078e00ff */
[----:B------:R-:W-:Y:S02]  /*74b0*/  CS2R R36, SRZ ;  /* 0x0000000000247805 */ /* 0x000fe4000001ff00 */
[----:B------:R-:W-:Y:S02]  /*74c0*/  CS2R R34, SRZ ;  /* 0x0000000000227805 */ /* 0x000fe4000001ff00 */
[----:B------:R-:W-:Y:S02]  /*74d0*/  ISETP.NE.AND P0, PT, R84, R2, PT ;  /* 0x000000025400720c */ /* 0x000fe40003f05270 */
[----:B------:R-:W-:Y:S02]  /*74e0*/  CS2R R32, SRZ ;  /* 0x0000000000207805 */ /* 0x000fe4000001ff00 */
        /* <DEDUP_REMOVED lines=13> */
[----:B------:R-:W-:Y:S11]  /*75c0*/  LOP3.LUT P0, RZ, R0, 0x3, R86, 0x48, !PT ;  /* 0x0000000300ff7812 */ /* 0x000ff60007804856 */
[----:B------:R-:W-:Y:S02]  /*75d0*/  @!UPT UIADD3 URZ, UPT, UPT, URZ, URZ, URZ ;  /* 0x000000fffffff290 */ /* 0x000fe4000fffe0ff */
[----:B------:R-:W-:Y:S05]  /*75e0*/  @!P0 BRA `(.L_x_112) ;  /* 0x0000000000408947 */ /* 0x000fea0003800000 */
[----:B------:R-:W1:Y:S01]  /*75f0*/  LDCU.64 UR8, c[0x4][0x70] ;  /* 0x01000e00ff0877ac */ /* 0x000e620008000a00 */
[----:B------:R-:W-:Y:S01]  /*7600*/  MOV R15, 0x0 ;  /* 0x00000000000f7802 */ /* 0x000fe20000000f00 */
[----:B------:R-:W-:Y:S02]  /*7610*/  HFMA2 R12, -RZ, RZ, 0, 5.9604644775390625e-08 ;  /* 0x00000001ff0c7431 */ /* 0x000fe400000001ff */
[----:B------:R-:W-:Y:S02]  /*7620*/  IMAD.MOV.U32 R8, RZ, RZ, 0x192 ;  /* 0x00000192ff087424 */ /* 0x000fe400078e00ff */
[----:B------:R-:W-:Y:S01]  /*7630*/  IMAD.MOV.U32 R13, RZ, RZ, RZ ;  /* 0x000000ffff0d7224 */ /* 0x000fe200078e00ff */
[----:B------:R-:W4:Y:S01]  /*7640*/  LDCU.64 UR6, c[0x4][0x78] ;  /* 0x01000f00ff0677ac */ /* 0x000f220008000a00 */
[----:B------:R-:W2:Y:S01]  /*7650*/  LDC.64 R14, c[0x4][R15] ;  /* 0x010000000f0e7b82 */ /* 0x000ea20000000a00 */
[----:B------:R-:W5:Y:S01]  /*7660*/  LDCU.64 UR4, c[0x4][0x10] ;  /* 0x01000200ff0477ac */ /* 0x000f620008000a00 */
[----:B-1----:R-:W-:Y:S01]  /*7670*/  MOV R5, UR9 ;  /* 0x0000000900057c02 */ /* 0x002fe20008000f00 */
[----:B------:R-:W-:Y:S01]  /*7680*/  IMAD.U32 R4, RZ, RZ, UR8 ;  /* 0x00000008ff047e24 */ /* 0x000fe2000f8e00ff */
[----:B----4-:R-:W-:Y:S01]  /*7690*/  MOV R7, UR7 ;  /* 0x0000000700077c02 */ /* 0x010fe20008000f00 */
[----:B------:R-:W-:Y:S01]  /*76a0*/  IMAD.U32 R6, RZ, RZ, UR6 ;  /* 0x00000006ff067e24 */ /* 0x000fe2000f8e00ff */
[----:B-----5:R-:W-:Y:S01]  /*76b0*/  MOV R11, UR5 ;  /* 0x00000005000b7c02 */ /* 0x020fe20008000f00 */
[----:B------:R-:W-:Y:S02]  /*76c0*/  IMAD.U32 R10, RZ, RZ, UR4 ;  /* 0x00000004ff0a7e24 */ /* 0x000fe4000f8e00ff */
[----:B------:R-:W-:Y:S07]  /*76d0*/  LEPC R20, `(.L_x_112) ;  /* 0x000000001014794e */ /* 0x000fee0000000000 */
[----:B--23--:R-:W-:Y:S05]  /*76e0*/  CALL.ABS.NOINC R14 ;  /* 0x000000000e007343 */ /* 0x00cfea0003c00000 */
.L_x_112:
[----:B------:R-:W-:Y:S05]  /*76f0*/  WARPSYNC.ALL ;  /* 0x0000000000007948 */ /* 0x000fea0003800000 */
[C---:B------:R-:W-:Y:S01]  /*7700*/  R2UR UR4, R105.reuse ;  /* 0x00000000690472ca */ /* 0x040fe200000e0000 */
[----:B------:R-:W-:Y:S05]  /*7710*/  VIADD R0, R105, 0x20 ;  /* 0x0000002069007836 */ /* 0x000fea0000000000 */
[----:B------:R-:W-:Y:S04]  /*7720*/  SHF.R.U32.HI R0, RZ, 0x15, R0 ;  /* 0x00000015ff007819 */ /* 0x000fe80000011600 */
[----:B------:R-:W-:Y:S03]  /*7730*/  LOP3.LUT P0, RZ, R0, 0x3, R86, 0x48, !PT ;  /* 0x0000000300ff7812 */ /* 0x000fe60007804856 */
[----:B------:R-:W1:Y:S10]  /*7740*/  LDTM.x16 R24, tmem[UR4] ;  /* 0x00000004001879ee */ /* 0x000e740008240000 */
[----:B-1----:R-:W-:Y:S05]  /*7750*/  @!P0 BRA `(.L_x_113) ;  /* 0x0000000000408947 */ /* 0x002fea0003800000 */
        /* <DEDUP_REMOVED lines=16> */
.L_x_113:
[----:B------:R-:W-:Y:S05]  /*7860*/  WARPSYNC.ALL ;  /* 0x0000000000007948 */ /* 0x000fea0003800000 */
[----:B------:R-:W-:Y:S11]  /*7870*/  R2UR UR4, R105 ;  /* 0x00000000690472ca */ /* 0x000ff600000e0000 */
[----:B------:R-:W-:Y:S02]  /*7880*/  @!UPT UIADD3 URZ, UPT, UPT, URZ, URZ, URZ ;  /* 0x000000fffffff290 */ /* 0x000fe4000fffe0ff */
[----:B------:R-:W1:Y:S02]  /*7890*/  LDTM.x16 R4, tmem[UR4+0x20] ;  /* 0x00002004000479ee */ /* 0x000e640008240000 */
[----:B-1----:R-:W-:Y:S01]  /*78a0*/  NOP ;  /* 0x0000000000007918 */ /* 0x002fe20000000000 */
.L_x_111:
[----:B------:R-:W-:Y:S01]  /*78b0*/  SHF.L.U32 R20, R52, 0x10, RZ ;  /* 0x0000001034147819 */ /* 0x000fe200000006ff */
[C---:B--2---:R-:W-:Y:S01]  /*78c0*/  FMUL R0, R43.reuse, R24 ;  /* 0x000000182b007220 */ /* 0x044fe20000400000 */
[----:B------:R-:W-:Y:S01]  /*78d0*/  ISETP.NE.AND P0, PT, R84, R2, PT ;  /* 0x000000025400720c */ /* 0x000fe20003f05270 */
[----:B------:R-:W-:Y:S01]  /*78e0*/  FMUL R2, R43, R25 ;  /* 0x000000192b027220 */ /* 0x000fe20000400000 */
[----:B------:R-:W-:Y:S01]  /*78f0*/  LOP3.LUT R21, R52, 0xffff0000, RZ, 0xc0, !PT ;  /* 0xffff000034157812 */ /* 0x000fe200078ec0ff */
[----:B------:R-:W-:Y:S01]  /*7900*/  FFMA R0, R45, R20, R0 ;  /* 0x000000142d007223 */ /* 0x000fe20000000000 */
[----:B------:R-:W-:Y:S01]  /*7910*/  SHF.L.U32 R22, R53, 0x10, RZ ;  /* 0x0000001035167819 */ /* 0x000fe200000006ff */
[----:B------:R-:W-:Y:S01]  /*7920*/  FMUL R3, R43, R26 ;  /* 0x0000001a2b037220 */ /* 0x000fe20000400000 */
[----:B------:R-:W-:Y:S01]  /*7930*/  LOP3.LUT R23, R53, 0xffff0000, RZ, 0xc0, !PT ;  /* 0xffff000035177812 */ /* 0x000fe200078ec0ff */
[----:B------:R-:W-:Y:S01]  /*7940*/  FFMA R2, R45, R21, R2 ;  /* 0x000000152d027223 */ /* 0x000fe20000000002 */
[C---:B------:R-:W-:Y:S01]  /*7950*/  SHF.L.U32 R40, R54.reuse, 0x10, RZ ;  /* 0x0000001036287819 */ /* 0x040fe200000006ff */
[----:B------:R-:W-:Y:S01]  /*7960*/  FMUL R20, R43, R27 ;  /* 0x0000001b2b147220 */ /* 0x000fe20000400000 */
[----:B------:R-:W-:Y:S01]  /*7970*/  LOP3.LUT R41, R54, 0xffff0000, RZ, 0xc0, !PT ;  /* 0xffff000036297812 */ /* 0x000fe200078ec0ff */
[----:B------:R-:W-:Y:S01]  /*7980*/  FFMA R3, R45, R22, R3 ;  /* 0x000000162d037223 */ /* 0x000fe20000000003 */
[----:B------:R-:W-:Y:S01]  /*7990*/  F2FP.BF16.F32.PACK_AB R60, R2, R0 ;  /* 0x00000000023c723e */ /* 0x000fe200000010ff */
[----:B------:R-:W-:Y:S01]  /*79a0*/  FMUL R21, R43, R28 ;  /* 0x0000001c2b157220 */ /* 0x000fe20000400000 */
[----:B------:R-:W-:Y:S01]  /*79b0*/  LOP3.LUT R42, R69, 0xffff0000, RZ, 0xc0, !PT ;  /* 0xffff0000452a7812 */ /* 0x000fe200078ec0ff */
[----:B------:R-:W-:Y:S01]  /*79c0*/  FMUL R22, R43, R29 ;  /* 0x0000001d2b167220 */ /* 0x000fe20000400000 */
[----:B------:R-:W-:Y:S01]  /*79d0*/  SHF.L.U32 R44, R70, 0x10, RZ ;  /* 0x00000010462c7819 */ /* 0x000fe200000006ff */
[----:B------:R-:W-:Y:S01]  /*79e0*/  FFMA R20, R45, R23, R20 ;  /* 0x000000172d147223 */ /* 0x000fe20000000014 */
[----:B------:R-:W-:Y:S01]  /*79f0*/  SHF.L.U32 R23, R55, 0x10, RZ ;  /* 0x0000001037177819 */ /* 0x000fe200000006ff */
[----:B------:R-:W-:Y:S01]  /*7a00*/  FFMA R21, R45, R40, R21 ;  /* 0x000000282d157223 */ /* 0x000fe20000000015 */
[----:B------:R-:W-:Y:S01]  /*7a10*/  LOP3.LUT R40, R55, 0xffff0000, RZ, 0xc0, !PT ;  /* 0xffff000037287812 */ /* 0x000fe200078ec0ff */
[----:B------:R-:W-:Y:S01]  /*7a20*/  FFMA R22, R45, R41, R22 ;  /* 0x000000292d167223 */ /* 0x000fe20000000016 */
[----:B------:R-:W-:Y:S01]  /*7a30*/  F2FP.BF16.F32.PACK_AB R61, R20, R3 ;  /* 0x00000003143d723e */ /* 0x000fe200000010ff */
[C---:B------:R-:W-:Y:S01]  /*7a40*/  FMUL R0, R43.reuse, R30 ;  /* 0x0000001e2b007220 */ /* 0x040fe20000400000 */
[----:B------:R-:W-:Y:S01]  /*7a50*/  LOP3.LUT R41, R58, 0xffff0000, RZ, 0xc0, !PT ;  /* 0xffff00003a297812 */ /* 0x000fe200078ec0ff */
[----:B------:R-:W-:Y:S01]  /*7a60*/  FMUL R2, R43, R31 ;  /* 0x0000001f2b027220 */ /* 0x000fe20000400000 */
[----:B------:R-:W-:Y:S01]  /*7a70*/  F2FP.BF16.F32.PACK_AB R62, R22, R21 ;  /* 0x00000015163e723e */ /* 0x000fe200000010ff */
[C---:B------:R-:W-:Y:S01]  /*7a80*/  FFMA R0, R45.reuse, R23, R0 ;  /* 0x000000172d007223 */ /* 0x040fe20000000000 */
[C---:B------:R-:W-:Y:S01]  /*7a90*/  SHF.L.U32 R22, R56.reuse, 0x10, RZ ;  /* 0x0000001038167819 */ /* 0x040fe200000006ff */
[----:B------:R-:W-:Y:S01]  /*7aa0*/  FFMA R2, R45, R40, R2 ;  /* 0x000000282d027223 */ /* 0x000fe20000000002 */
[----:B------:R-:W-:Y:S01]  /*7ab0*/  LOP3.LUT R23, R56, 0xffff0000, RZ, 0xc0, !PT ;  /* 0xffff000038177812 */ /* 0x000fe200078ec0ff */
[----:B------:R-:W-:Y:S01]  /*7ac0*/  FMUL R3, R43, R32 ;  /* 0x000000202b037220 */ /* 0x000fe20000400000 */
[----:B------:R-:W-:Y:S01]  /*7ad0*/  SHF.L.U32 R40, R57, 0x10, RZ ;  /* 0x0000001039287819 */ /* 0x000fe200000006ff */
[C---:B------:R-:W-:Y:S01]  /*7ae0*/  FMUL R20, R43.reuse, R33 ;  /* 0x000000212b147220 */ /* 0x040fe20000400000 */
[----:B------:R-:W-:Y:S01]  /*7af0*/  F2FP.BF16.F32.PACK_AB R63, R2, R0 ;  /* 0x00000000023f723e */ /* 0x000fe200000010ff */
[----:B------:R-:W-:Y:S01]  /*7b00*/  FMUL R21, R43, R34 ;  /* 0x000000222b157220 */ /* 0x000fe20000400000 */
[----:B------:R-:W-:Y:S01]  /*7b10*/  LOP3.LUT R46, R70, 0xffff0000, RZ, 0xc0, !PT ;  /* 0xffff0000462e7812 */ /* 0x000fe200078ec0ff */
[----:B------:R-:W-:Y:S01]  /*7b20*/  FFMA R3, R45, R22, R3 ;  /* 0x000000162d037223 */ /* 0x000fe20000000003 */
[----:B------:R-:W-:Y:S01]  /*7b30*/  SHF.L.U32 R47, R71, 0x10, RZ ;  /* 0x00000010472f7819 */ /* 0x000fe200000006ff */
[----:B------:R-:W-:Y:S01]  /*7b40*/  FFMA R20, R45, R23, R20 ;  /* 0x000000172d147223 */ /* 0x000fe20000000014 */
[----:B------:R-:W-:Y:S01]  /*7b50*/  LOP3.LUT R23, R57, 0xffff0000, RZ, 0xc0, !PT ;  /* 0xffff000039177812 */ /* 0x000fe200078ec0ff */
[----:B------:R-:W-:Y:S01]  /*7b60*/  FFMA R21, R45, R40, R21 ;  /* 0x000000282d157223 */ /* 0x000fe20000000015 */
[----:B------:R-:W-:Y:S01]  /*7b70*/  SHF.L.U32 R40, R58, 0x10, RZ ;  /* 0x000000103a287819 */ /* 0x000fe200000006ff */
[C---:B------:R-:W-:Y:S01]  /*7b80*/  FMUL R0, R43.reuse, R35 ;  /* 0x000000232b007220 */ /* 0x040fe20000400000 */
[----:B------:R-:W-:Y:S01]  /*7b90*/  F2FP.BF16.F32.PACK_AB R100, R20, R3 ;  /* 0x000000031464723e */ /* 0x000fe200000010ff */
[----:B------:R-:W-:Y:S01]  /*7ba0*/  FMUL R2, R43, R36 ;  /* 0x000000242b027220 */ /* 0x000fe20000400000 */
[----:B------:R-:W-:Y:S01]  /*7bb0*/  LOP3.LUT R48, R71, 0xffff0000, RZ, 0xc0, !PT ;  /* 0xffff000047307812 */ /* 0x000fe200078ec0ff */
[----:B------:R-:W-:Y:S01]  /*7bc0*/  FMUL R22, R43, R37 ;  /* 0x000000252b167220 */ /* 0x000fe20000400000 */
[----:B------:R-:W-:Y:S01]  /*7bd0*/  ISETP.NE.AND P1, PT, R84, RZ, PT ;  /* 0x000000ff5400720c */ /* 0x000fe20003f25270 */
[----:B------:R-:W-:Y:S01]  /*7be0*/  FFMA R0, R45, R23, R0 ;  /* 0x000000172d007223 */ /* 0x000fe20000000000 */
[----:B------:R-:W-:Y:S01]  /*7bf0*/  SHF.L.U32 R23, R59, 0x10, RZ ;  /* 0x000000103b177819 */ /* 0x000fe200000006ff */
[----:B------:R-:W-:Y:S01]  /*7c00*/  FFMA R2, R45, R40, R2 ;  /* 0x000000282d027223 */ /* 0x000fe20000000002 */
[----:B------:R-:W-:Y:S01]  /*7c10*/  LOP3.LUT R40, R59, 0xffff0000, RZ, 0xc0, !PT ;  /* 0xffff00003b287812 */ /* 0x000fe200078ec0ff */
[----:B------:R1:W-:Y:S01]  /*7c20*/  @!P0 STS.128 [R50+0x200], R60 ;  /* 0x0002003c32008388 */ /* 0x0003e20000000c00 */
[----:B------:R-:W-:Y:S01]  /*7c30*/  F2FP.BF16.F32.PACK_AB R101, R0, R21 ;  /* 0x000000150065723e */ /* 0x000fe200000010ff */
[----:B------:R-:W-:Y:S01]  /*7c40*/  FFMA R22, R45, R41, R22 ;  /* 0x000000292d167223 */ /* 0x000fe20000000016 */
[----:B------:R-:W-:Y:S01]  /*7c50*/  LOP3.LUT R41, R66, 0xffff0000, RZ, 0xc0, !PT ;  /* 0xffff000042297812 */ /* 0x000fe200078ec0ff */
[C---:B------:R-:W-:Y:S01]  /*7c60*/  FMUL R3, R43.reuse, R38 ;  /* 0x000000262b037220 */ /* 0x040fe20000400000 */
[C---:B------:R-:W-:Y:S01]  /*7c70*/  FMUL R20, R43.reuse, R39 ;  /* 0x000000272b147220 */ /* 0x040fe20000400000 */
        /* <DEDUP_REMOVED lines=8> */
[----:B------:R-:W-:Y:S01]  /*7d00*/  FMUL R21, R43, R6 ;  /* 0x000000062b157220 */ /* 0x000fe20000400000 */
[C---:B------:R-:W-:Y:S01]  /*7d10*/  FFMA R0, R45.reuse, R22, R0 ;  /* 0x000000162d007223 */ /* 0x040fe20000000000 */
[C---:B------:R-:W-:Y:S01]  /*7d20*/  FFMA R2, R45.reuse, R23, R2 ;  /* 0x000000172d027223 */ /* 0x040fe20000000002 */
[----:B------:R-:W-:Y:S01]  /*7d30*/  F2FP.BF16.F32.PACK_AB R103, R20, R3 ;  /* 0x000000031467723e */ /* 0x000fe200000010ff */
[----:B------:R-:W-:Y:S01]  /*7d40*/  FFMA R21, R45, R40, R21 ;  /* 0x000000282d157223 */ /* 0x000fe20000000015 */
[----:B------:R-:W-:Y:S01]  /*7d50*/  LOP3.LUT R23, R65, 0xffff0000, RZ, 0xc0, !PT ;  /* 0xffff000041177812 */ /* 0x000fe200078ec0ff */
[C---:B------:R-:W-:Y:S01]  /*7d60*/  FMUL R3, R43.reuse, R7 ;  /* 0x000000072b037220 */ /* 0x040fe20000400000 */
[----:B------:R-:W-:Y:S01]  /*7d70*/  SHF.L.U32 R40, R66, 0x10, RZ ;  /* 0x0000001042287819 */ /* 0x000fe200000006ff */
[----:B------:R1:W-:Y:S01]  /*7d80*/  @!P0 STS.128 [R49+0x200], R100 ;  /* 0x0002006431008388 */ /* 0x0003e20000000c00 */
[C---:B------:R-:W-:Y:S01]  /*7d90*/  FMUL R20, R43.reuse, R8 ;  /* 0x000000082b147220 */ /* 0x040fe20000400000 */
[----:B------:R-:W-:Y:S01]  /*7da0*/  FMUL R22, R43, R9 ;  /* 0x000000092b167220 */ /* 0x000fe20000400000 */
[C---:B------:R-:W-:Y:S01]  /*7db0*/  FFMA R3, R45.reuse, R23, R3 ;  /* 0x000000172d037223 */ /* 0x040fe20000000003 */
[----:B------:R-:W-:Y:S01]  /*7dc0*/  F2FP.BF16.F32.PACK_AB R108, R2, R0 ;  /* 0x00000000026c723e */ /* 0x000fe200000010ff */
[----:B------:R-:W-:Y:S01]  /*7dd0*/  FFMA R20, R45, R40, R20 ;  /* 0x000000282d147223 */ /* 0x000fe20000000014 */
[----:B------:R-:W-:Y:S01]  /*7de0*/  SHF.L.U32 R23, R67, 0x10, RZ ;  /* 0x0000001043177819 */ /* 0x000fe200000006ff */
[----:B------:R-:W-:Y:S01]  /*7df0*/  FMUL R0, R43, R10 ;  /* 0x0000000a2b007220 */ /* 0x000fe20000400000 */
[----:B------:R-:W-:Y:S01]  /*7e00*/  LOP3.LUT R40, R67, 0xffff0000, RZ, 0xc0, !PT ;  /* 0xffff000043287812 */ /* 0x000fe200078ec0ff */
[----:B------:R-:W-:Y:S01]  /*7e10*/  FFMA R22, R45, R41, R22 ;  /* 0x000000292d167223 */ /* 0x000fe20000000016 */
[----:B------:R-:W-:Y:S01]  /*7e20*/  FMUL R2, R43, R11 ;  /* 0x0000000b2b027220 */ /* 0x000fe20000400000 */
[----:B------:R-:W-:Y:S01]  /*7e30*/  FFMA R0, R45, R23, R0 ;  /* 0x000000172d007223 */ /* 0x000fe20000000000 */
[----:B------:R-:W-:Y:S01]  /*7e40*/  F2FP.BF16.F32.PACK_AB R109, R3, R21 ;  /* 0x00000015036d723e */ /* 0x000fe200000010ff */
[----:B------:R-:W-:Y:S01]  /*7e50*/  FMUL R3, R43, R12 ;  /* 0x0000000c2b037220 */ /* 0x000fe20000400000 */
[----:B------:R-:W-:Y:S01]  /*7e60*/  FFMA R2, R45, R40, R2 ;  /* 0x000000282d027223 */ /* 0x000fe20000000002 */
[----:B------:R-:W-:Y:S01]  /*7e70*/  SHF.L.U32 R23, R68, 0x10, RZ ;  /* 0x0000001044177819 */ /* 0x000fe200000006ff */
[C---:B------:R-:W-:Y:S01]  /*7e80*/  FMUL R21, R43.reuse, R14 ;  /* 0x0000000e2b157220 */ /* 0x040fe20000400000 */
[----:B------:R-:W-:Y:S01]  /*7e90*/  F2FP.BF16.F32.PACK_AB R110, R22, R20 ;  /* 0x00000014166e723e */ /* 0x000fe200000010ff */
[C---:B------:R-:W-:Y:S01]  /*7ea0*/  FMUL R20, R43.reuse, R13 ;  /* 0x0000000d2b147220 */ /* 0x040fe20000400000 */
[----:B------:R-:W-:Y:S01]  /*7eb0*/  LOP3.LUT R40, R68, 0xffff0000, RZ, 0xc0, !PT ;  /* 0xffff000044287812 */ /* 0x000fe200078ec0ff */
[----:B------:R-:W-:Y:S01]  /*7ec0*/  FMUL R22, R43, R15 ;  /* 0x0000000f2b167220 */ /* 0x000fe20000400000 */
[----:B------:R-:W-:Y:S01]  /*7ed0*/  SHF.L.U32 R41, R69, 0x10, RZ ;  /* 0x0000001045297819 */ /* 0x000fe200000006ff */
[----:B------:R-:W-:Y:S01]  /*7ee0*/  FFMA R3, R45, R23, R3 ;  /* 0x000000172d037223 */ /* 0x000fe20000000003 */
[----:B------:R-:W-:Y:S01]  /*7ef0*/  FMUL R23, R43, R16 ;  /* 0x000000102b177220 */ /* 0x000fe20000400000 */
[----:B------:R-:W-:Y:S01]  /*7f00*/  FFMA R20, R45, R40, R20 ;  /* 0x000000282d147223 */ /* 0x000fe20000000014 */
[----:B------:R-:W-:Y:S01]  /*7f10*/  FMUL R40, R43, R17 ;  /* 0x000000112b287220 */ /* 0x000fe20000400000 */
[C---:B------:R-:W-:Y:S01]  /*7f20*/  FFMA R21, R45.reuse, R41, R21 ;  /* 0x000000292d157223 */ /* 0x040fe20000000015 */
[----:B------:R-:W-:Y:S01]  /*7f30*/  FFMA R22, R45, R42, R22 ;  /* 0x0000002a2d167223 */ /* 0x000fe20000000016 */
[C---:B------:R-:W-:Y:S01]  /*7f40*/  FMUL R41, R43.reuse, R18 ;  /* 0x000000122b297220 */ /* 0x040fe20000400000 */
[----:B------:R-:W-:Y:S01]  /*7f50*/  FMUL R42, R43, R19 ;  /* 0x000000132b2a7220 */ /* 0x000fe20000400000 */
[----:B------:R-:W-:Y:S01]  /*7f60*/  F2FP.BF16.F32.PACK_AB R111, R2, R0 ;  /* 0x00000000026f723e */ /* 0x000fe200000010ff */
[C---:B------:R-:W-:Y:S01]  /*7f70*/  FFMA R23, R45.reuse, R44, R23 ;  /* 0x0000002c2d177223 */ /* 0x040fe20000000017 */
[C---:B------:R-:W-:Y:S01]  /*7f80*/  FFMA R40, R45.reuse, R46, R40 ;  /* 0x0000002e2d287223 */ /* 0x040fe20000000028 */
[C---:B------:R-:W-:Y:S01]  /*7f90*/  FFMA R41, R45.reuse, R47, R41 ;  /* 0x0000002f2d297223 */ /* 0x040fe20000000029 */
[----:B------:R-:W-:Y:S01]  /*7fa0*/  FFMA R42, R45, R48, R42 ;  /* 0x000000302d2a7223 */ /* 0x000fe2000000002a */
[----:B------:R1:W-:Y:S01]  /*7fb0*/  @!P0 STS.128 [R50+0xa00], R108 ;  /* 0x000a006c32008388 */ /* 0x0003e20000000c00 */
[----:B------:R-:W-:Y:S02]  /*7fc0*/  F2FP.BF16.F32.PACK_AB R21, R22, R21 ;  /* 0x000000151615723e */ /* 0x000fe400000010ff */
[----:B------:R-:W-:Y:S02]  /*7fd0*/  F2FP.BF16.F32.PACK_AB R22, R40, R23 ;  /* 0x000000172816723e */ /* 0x000fe400000010ff */
[----:B------:R-:W-:Y:S02]  /*7fe0*/  F2FP.BF16.F32.PACK_AB R20, R20, R3 ;  /* 0x000000031414723e */ /* 0x000fe400000010ff */
[----:B------:R-:W-:Y:S05]  /*7ff0*/  F2FP.BF16.F32.PACK_AB R23, R42, R41 ;  /* 0x000000292a17723e */ /* 0x000fea00000010ff */
[----:B------:R1:W-:Y:S01]  /*8000*/  @!P0 STS.128 [R49+0xa00], R20 ;  /* 0x000a001431008388 */ /* 0x0003e20000000c00 */
[----:B------:R-:W-:Y:S01]  /*8010*/  @!PT LDS RZ, [RZ] ;  /* 0x00000000fffff984 */ /* 0x000fe20000000800 */
[----:B------:R-:W-:Y:S01]  /*8020*/  @!PT LDS RZ, [RZ] ;  /* 0x00000000fffff984 */ /* 0x000fe20000000800 */
[----:B------:R-:W-:Y:S01]  /*8030*/  @!PT LDS RZ, [RZ] ;  /* 0x00000000fffff984 */ /* 0x000fe20000000800 */
[----:B------:R-:W-:Y:S01]  /*8040*/  @!PT LDS RZ, [RZ] ;  /* 0x00000000fffff984 */ /* 0x000fe20000000800 */
[----:B------:R2:W-:Y:S07]  /*8050*/  MEMBAR.ALL.CTA ;  /* 0x0000000000007992 */ /* 0x0005ee0000008000 */
[----:B--2---:R-:W2:Y:S01]  /*8060*/  FENCE.VIEW.ASYNC.S ;  /* 0x00000000000073c6 */ /* 0x004ea20000000000 */
[----:B------:R-:W-:Y:S05]  /*8070*/  WARPSYNC.ALL ;  /* 0x0000000000007948 */ /* 0x000fea0003800000 */
[----:B------:R-:W-:Y:S01]  /*8080*/  BSSY.RECONVERGENT B0, `(.L_x_114) ;  /* 0x0000011000007945 */ /* 0x000fe20003800200 */
[----:B--2---:R-:W-:Y:S06]  /*8090*/  BAR.SYNC.DEFER_BLOCKING 0x1, 0x80 ;  /* 0x0042000000007b1d */ /* 0x004fec0000010000 */
[----:B------:R-:W-:Y:S05]  /*80a0*/  @P1 BRA `(.L_x_115) ;  /* 0x0000000000381947 */ /* 0x000fea0003800000 */
[----:B------:R-:W2:Y:S01]  /*80b0*/  LDCU.64 UR6, c[0x0][0x348] ;  /* 0x00006900ff0677ac */ /* 0x000ea20008000a00 */
[----:B------:R-:W-:Y:S01]  /*80c0*/  R2UR UR5, R51 ;  /* 0x00000000330572ca */ /* 0x000fe200000e0000 */
[----:B------:R-:W-:Y:S01]  /*80d0*/  UMOV UR51, UR36 ;  /* 0x0000002400337c82 */ /* 0x000fe20008000000 */
[----:B------:R-:W-:Y:S01]  /*80e0*/  UIADD3 UR9, UPT, UPT, UR49, 0x20, URZ ;  /* 0x0000002031097890 */ /* 0x000fe2000fffe0ff */
[----:B------:R-:W-:Y:S01]  /*80f0*/  UMOV UR10, UR50 ;  /* 0x00000032000a7c82 */ /* 0x000fe20008000000 */
[----:B------:R-:W-:Y:S09]  /*8100*/  UMOV UR11, UR36 ;  /* 0x00000024000b7c82 */ /* 0x000ff20008000000 */
[----:B------:R-:W-:Y:S02]  /*8110*/  UIADD3 UR5, UPT, UPT, UR43, UR5, URZ ;  /* 0x000000052b057290 */ /* 0x000fe4000fffe0ff */
[----:B--2---:R-:W-:Y:S02]  /*8120*/  UIADD3 UR4, UP0, UPT, UR6, 0xa80, URZ ;  /* 0x00000a8006047890 */ /* 0x004fe4000ff1e0ff */
[----:B------:R-:W-:Y:S02]  /*8130*/  UIADD3 UR48, UPT, UPT, UR5, 0x200, URZ ;  /* 0x0000020005307890 */ /* 0x000fe4000fffe0ff */
[----:B------:R-:W-:Y:S02]  /*8140*/  UIADD3 UR8, UPT, UPT, UR5, 0xa00, URZ ;  /* 0x00000a0005087890 */ /* 0x000fe4000fffe0ff */
[----:B------:R-:W-:Y:S09]  /*8150*/  UIADD3.X UR5, UPT, UPT, URZ, UR7, URZ, UP0, !UPT ;  /* 0x00000007ff057290 */ /* 0x000ff200087fe4ff */
[----:B------:R2:W-:Y:S01]  /*8160*/  UTMASTG.3D [UR48], [UR4] ;  /* 0x00000030040073b5 */ /* 0x0005e20008010000 */
[----:B------:R2:W-:Y:S02]  /*8170*/  UTMASTG.3D [UR8], [UR4] ;  /* 0x00000008040073b5 */ /* 0x0005e40008010000 */
[----:B--2---:R0:W-:Y:S02]  /*8180*/  UTMACMDFLUSH ;  /* 0x00000000000079b7 */ /* 0x0041e40000000000 */
.L_x_115:
[----:B------:R-:W-:Y:S05]  /*8190*/  BSYNC.RECONVERGENT B0 ;  /* 0x0000000000007941 */ /* 0x000fea0003800200 */
.L_x_114:
[----:B------:R-:W-:Y:S01]  /*81a0*/  UIADD3 UR47, UPT, UPT, UR44, 0x1, URZ ;  /* 0x000000012c2f7890 */ /* 0x000fe2000fffe0ff */
[----:B------:R-:W-:Y:S03]  /*81b0*/  BSSY.RECONVERGENT B0, `(.L_x_116) ;  /* 0x0000005000007945 */ /* 0x000fe60003800200 */
[----:B------:R-:W-:Y:S04]  /*81c0*/  UISETP.NE.AND UP0, UPT, UR47, 0x3, UPT ;  /* 0x000000032f00788c */ /* 0x000fe8000bf05270 */
[----:B------:R-:W-:Y:S01]  /*81d0*/  USEL UR46, UR47, URZ, UP0 ;  /* 0x000000ff2f2e7287 */ /* 0x000fe20008000000 */
[----:B------:R-:W-:Y:S11]  /*81e0*/  @P1 BRA `(.L_x_117) ;  /* 0x0000000000041947 */ /* 0x000ff60003800000 */
[----:B------:R-:W-:Y:S04]  /*81f0*/  DEPBAR.LE SB0, 0x1 ;  /* 0x000080400000791a */ /* 0x000fe80000000000 */
.L_x_117:
[----:B------:R-:W-:Y:S05]  /*8200*/  BSYNC.RECONVERGENT B0 ;  /* 0x0000000000007941 */ /* 0x000fea0003800200 */
.L_x_116:
[----:B------:R-:W-:Y:S01]  /*8210*/  BAR.SYNC.DEFER_BLOCKING 0x1, 0x80 ;  /* 0x0042000000007b1d */ /* 0x000fe20000010000 */
[----:B------:R-:W-:Y:S01]  /*8220*/  ISETP.NE.AND P1, PT, R97, RZ, PT ;  /* 0x000000ff6100720c */ /* 0x000fe20003f25270 */
[----:B------:R-:W-:Y:S01]  /*8230*/  UISETP.NE.AND UP0, UPT, UR56, URZ, UPT ;  /* 0x000000ff3800728c */ /* 0x000fe2000bf05270 */
[----:B-1----:R-:W-:Y:S11]  /*8240*/  LEA R20, R106, UR43, 0x3 ;  /* 0x0000002b6a147c11 */ /* 0x002ff6000f8e18ff */
[----:B------:R-:W-:Y:S01]  /*8250*/  @P1 SHF.L.U32 R3, R112, 0x1f, RZ ;  /* 0x0000001f70031819 */ /* 0x000fe200000006ff */
[----:B------:R-:W-:Y:S06]  /*8260*/  BRA.U !UP0, `(.L_x_118) ;  /* 0x0000000108247547 */ /* 0x000fec000b800000 */
[----:B------:R-:W1:Y:S01]  /*8270*/  S2R R0, SR_CgaCtaId ;  /* 0x0000000000007919 */ /* 0x000e620000008800 */
[----:B------:R-:W-:Y:S01]  /*8280*/  IMAD.U32 R2, RZ, RZ, UR52 ;  /* 0x00000034ff027e24 */ /* 0x000fe2000f8e00ff */
[----:B------:R-:W-:Y:S04]  /*8290*/  UIADD3 UR4, UPT, UPT, UR52, 0x1, URZ ;  /* 0x0000000134047890 */ /* 0x000fe8000fffe0ff */
[----:B------:R-:W-:Y:S01]  /*82a0*/  @P1 LEA R2, R2, UR43, 0x3 ;  /* 0x0000002b02021c11 */ /* 0x000fe2000f8e18ff */
[----:B------:R-:W-:Y:S04]  /*82b0*/  UISETP.NE.AND UP0, UPT, UR4, 0x3, UPT ;  /* 0x000000030400788c */ /* 0x000fe8000bf05270 */
[----:B------:R-:W-:Y:S01]  /*82c0*/  @P1 VIADD R2, R2, 0x98 ;  /* 0x0000009802021836 */ /* 0x000fe20000000000 */
[----:B------:R-:W-:Y:S04]  /*82d0*/  USEL UR52, UR4, URZ, UP0 ;  /* 0x000000ff04347287 */ /* 0x000fe80008000000 */
[----:B-1----:R-:W-:Y:S04]  /*82e0*/  @P1 PRMT R0, R0, 0x654, R2 ;  /* 0x0000065400001816 */ /* 0x002fe80000000002 */
[----:B------:R1:W-:Y:S04]  /*82f0*/  @P1 SYNCS.ARRIVE.TRANS64.RED.A1T0 RZ, [R0+URZ], RZ ;  /* 0x000000ff00ff19a7 */ /* 0x0003e800081004ff */
.L_x_118:
[----:B------:R-:W2:Y:S01]  /*8300*/  @P1 SYNCS.PHASECHK.TRANS64.TRYWAIT P0, [R20+URZ+0x80], R3 ;  /* 0x00008003140015a7 */ /* 0x000ea200080011ff */
[----:B------:R-:W-:Y:S01]  /*8310*/  BSSY B1, `(.L_x_119) ;  /* 0x0000019000017945 */ /* 0x000fe20003800000 */
[----:B--2---:R-:W-:Y:S03]  /*8320*/  @P1 SEL R107, RZ, 0x1, !P0 ;  /* 0x00000001ff6b1807 */ /* 0x004fe60004000000 */
[----:B------:R-:W-:Y:S05]  /*8330*/  @!P1 BRA `(.L_x_120) ;  /* 0x0000000000589947 */ /* 0x000fea0003800000 */
[----:B------:R-:W-:Y:S01]  /*8340*/  ISETP.NE.AND P1, PT, R113, RZ, PT ;  /* 0x000000ff7100720c */ /* 0x000fe20003f25270 */
[----:B------:R-:W-:Y:S01]  /*8350*/  BSSY B0, `(.L_x_121) ;  /* 0x0000009000007945 */ /* 0x000fe20003800000 */
[----:B------:R-:W-:Y:S11]  /*8360*/  ISETP.NE.AND P0, PT, R107, RZ, PT ;  /* 0x000000ff6b00720c */ /* 0x000ff60003f05270 */
[----:B------:R-:W-:Y:S05]  /*8370*/  @P1 IMAD R3, R106, 0x1000, R99 ;  /* 0x000010006a031824 */ /* 0x000fea00078e0263 */
[----:B------:R-:W-:Y:S05]  /*8380*/  @P1 IADD3 R2, PT, PT, R3, UR43, RZ ;  /* 0x0000002b03021c10 */ /* 0x000fea000fffe0ff */
[----:B------:R-:W-:Y:S01]  /*8390*/  @P1 IMAD.IADD R2, R98, 0x1, R2 ;  /* 0x0000000162021824 */ /* 0x000fe200078e0202 */
[----:B------:R-:W-:Y:S06]  /*83a0*/  @P0 BRA `(.L_x_122) ;  /* 0x00000000000c0947 */ /* 0x000fec0003800000 */
[----:B-1----:R-:W-:Y:S04]  /*83b0*/  SHF.L.U32 R0, R112, 0x1f, RZ ;  /* 0x0000001f70007819 */ /* 0x002fe800000006ff */
[----:B------:R-:W1:Y:S02]  /*83c0*/  SYNCS.PHASECHK.TRANS64.TRYWAIT P0, [R20+URZ+0x80], R0 ;  /* 0x00008000140075a7 */ /* 0x000e6400080011ff */
[----:B-1----:R-:W-:Y:S05]  /*83d0*/  @!P0 BRA `(.L_x_123) ;  /* 0x0000003c001c8947 */ /* 0x002fea0003800000 */
.L_x_122:
[----:B------:R-:W-:Y:S05]  /*83e0*/  BSYNC B0 ;  /* 0x0000000000007941 */ /* 0x000fea0003800000 */
.L_x_121:
[----:B------:R-:W-:Y:S01]  /*83f0*/  ISETP.NE.AND P0, PT, R113, RZ, PT ;  /* 0x000000ff7100720c */ /* 0x000fe20003f05270 */
[----:B------:R-:W-:Y:S11]  /*8400*/  VIADD R106, R106, 0x1 ;  /* 0x000000016a6a7836 */ /* 0x000ff60000000000 */
[----:B------:R-:W-:Y:S01]  /*8410*/  @!UPT UIADD3 URZ, UPT, UPT, URZ, URZ, URZ ;  /* 0x000000fffffff290 */ /* 0x000fe2000fffe0ff */
[----:B------:R2:W4:Y:S04]  /*8420*/  @P0 LDS.128 R52, [R3+UR43+0x200] ;  /* 0x0002002b03340984 */ /* 0x0005280008000c00 */
[----:B------:R2:W2:Y:S04]  /*8430*/  @P0 LDS.128 R64, [R3+UR43+0xa00] ;  /* 0x000a002b03400984 */ /* 0x0004a80008000c00 */
[----:B------:R2:W2:Y:S04]  /*8440*/  @P0 LDS.128 R56, [R2+0x200] ;  /* 0x0002000002380984 */ /* 0x0004a80000000c00 */
[----:B------:R2:W2:Y:S01]  /*8450*/  @P0 LDS.128 R68, [R2+0xa00] ;  /* 0x000a000002440984 */ /* 0x0004a20000000c00 */
[C---:B------:R-:W-:Y:S04]  /*8460*/  ISETP.NE.AND P0, PT, R106.reuse, 0x3, PT ;  /* 0x000000036a00780c */ /* 0x040fe80003f05270 */
[----:B-1----:R-:W-:Y:S02]  /*8470*/  SEL R0, RZ, 0x1, P0 ;  /* 0x00000001ff007807 */ /* 0x002fe40000000000 */
[----:B------:R-:W-:Y:S02]  /*8480*/  SEL R106, R106, RZ, P0 ;  /* 0x000000ff6a6a7207 */ /* 0x000fe40000000000 */
[----:B------:R-:W-:Y:S02]  /*8490*/  LOP3.LUT R112, R112, R0, RZ, 0x3c, !PT ;  /* 0x0000000070707212 */ /* 0x000fe400078e3cff */
.L_x_120:
[----:B------:R-:W-:Y:S05]  /*84a0*/  BSYNC B1 ;  /* 0x0000000000017941 */ /* 0x000fea0003800000 */
.L_x_119:
[----:B--2---:R-:W-:Y:S05]  /*84b0*/  VIADD R3, R105, 0x400000 ;  /* 0x0040000069037836 */ /* 0x004fea0000000000 */
[----:B-1----:R-:W-:Y:S04]  /*84c0*/  SHF.R.U32.HI R0, RZ, 0x15, R3 ;  /* 0x00000015ff007819 */ /* 0x002fe80000011603 */
[----:B------:R-:W-:Y:S04]  /*84d0*/  LOP3.LUT R2, R0, 0x3, RZ, 0xc0, !PT ;  /* 0x0000000300027812 */ /* 0x000fe800078ec0ff */
[----:B------:R-:W-:Y:S11]  /*84e0*/  ISETP.NE.AND P0, PT, R84, R2, PT ;  /* 0x000000025400720c */ /* 0x000ff60003f05270 */
[----:B------:R-:W-:Y:S02]  /*84f0*/  @!UPT UIADD3 URZ, UPT, UPT, URZ, URZ, URZ ;  /* 0x000000fffffff290 */ /* 0x000fe4000fffe0ff */
[----:B------:R-:W-:Y:S05]  /*8500*/  @P0 BRA `(.L_x_124) ;  /* 0x0000000000bc0947 */ /* 0x000fea0003800000 */
[----:B------:R-:W-:Y:S02]  /*8510*/  LOP3.LUT P0, RZ, R0, 0x3, R86, 0x48, !PT ;  /* 0x0000000300ff7812 */ /* 0x000fe40007804856 */
[----:B------:R-:W-:Y:S11]  /*8520*/  MOV R16, R3 ;  /* 0x0000000300107202 */ /* 0x000ff60000000f00 */
[----:B------:R-:W-:Y:S05]  /*8530*/  @!P0 BRA `(.L_x_125) ;  /* 0x0000000000408947 */ /* 0x000fea0003800000 */
[----:B------:R-:W1:Y:S01]  /*8540*/  LDCU.64 UR8, c[0x4][0x70] ;  /* 0x01000e00ff0877ac */ /* 0x000e620008000a00 */
[----:B------:R-:W-:Y:S01]  /*8550*/  MOV R15, 0x0 ;  /* 0x00000000000f7802 */ /* 0x000fe20000000f00 */
[----:B------:R-:W-:Y:S02]  /*8560*/  HFMA2 R12, -RZ, RZ, 0, 5.9604644775390625e-08 ;  /* 0x00000001ff0c7431 */ /* 0x000fe400000001ff */
[----:B------:R-:W-:Y:S02]  /*8570*/  IMAD.MOV.U32 R8, RZ, RZ, 0x192 ;  /* 0x00000192ff087424 */ /* 0x000fe400078e00ff */
[----:B------:R-:W-:Y:S01]  /*8580*/  IMAD.MOV.U32 R13, RZ, RZ, RZ ;  /* 0x000000ffff0d7224 */ /* 0x000fe200078e00ff */
[----:B------:R-:W2:Y:S01]  /*8590*/  LDCU.64 UR6, c[0x4][0x78] ;  /* 0x01000f00ff0677ac */ /* 0x000ea20008000a00 */
[----:B------:R-:W3:Y:S01]  /*85a0*/  LDC.64 R14, c[0x4][R15] ;  /* 0x010000000f0e7b82 */ /* 0x000ee20000000a00 */
[----:B------:R-:W5:Y:S01]  /*85b0*/  LDCU.64 UR4, c[0x4][0x10] ;  /* 0x01000200ff0477ac */ /* 0x000f620008000a00 */
[----:B-1----:R-:W-:Y:S01]  /*85c0*/  MOV R5, UR9 ;  /* 0x0000000900057c02 */ /* 0x002fe20008000f00 */
[----:B------:R-:W-:Y:S01]  /*85d0*/  IMAD.U32 R4, RZ, RZ, UR8 ;  /* 0x00000008ff047e24 */ /* 0x000fe2000f8e00ff */
[----:B--2---:R-:W-:Y:S01]  /*85e0*/  MOV R7, UR7 ;  /* 0x0000000700077c02 */ /* 0x004fe20008000f00 */
[----:B------:R-:W-:Y:S01]  /*85f0*/  IMAD.U32 R6, RZ, RZ, UR6 ;  /* 0x00000006ff067e24 */ /* 0x000fe2000f8e00ff */
[----:B-----5:R-:W-:Y:S01]  /*8600*/  MOV R11, UR5 ;  /* 0x00000005000b7c02 */ /* 0x020fe20008000f00 */
[----:B------:R-:W-:Y:S02]  /*8610*/  IMAD.U32 R10, RZ, RZ, UR4 ;  /* 0x00000004ff0a7e24 */ /* 0x000fe4000f8e00ff */
[----:B------:R-:W-:Y:S07]  /*8620*/  LEPC R20, `(.L_x_125) ;  /* 0x000000001014794e */ /* 0x000fee0000000000 */
[----:B---34-:R-:W-:Y:S05]  /*8630*/  CALL.ABS.NOINC R14 ;  /* 0x000000000e007343 */ /* 0x018fea0003c00000 */
.L_x_125:
        /* <DEDUP_REMOVED lines=23> */
.L_x_126:
[----:B------:R-:W-:Y:S05]  /*87b0*/  WARPSYNC.ALL ;  /* 0x0000000000007948 */ /* 0x000fea0003800000 */
[----:B------:R-:W-:Y:S11]  /*87c0*/  R2UR UR4, R16 ;  /* 0x00000000100472ca */ /* 0x000ff600000e0000 */
[----:B------:R-:W-:Y:S02]  /*87d0*/  @!UPT UIADD3 URZ, UPT, UPT, URZ, URZ, URZ ;  /* 0x000000fffffff290 */ /* 0x000fe4000fffe0ff */
[----:B------:R-:W1:Y:S02]  /*87e0*/  LDTM.x16 R4, tmem[UR4+0x20] ;  /* 0x00002004000479ee */ /* 0x000e640008240000 */
[----:B-1----:R-:W-:Y:S01]  /*87f0*/  NOP ;  /* 0x0000000000007918 */ /* 0x002fe20000000000 */
.L_x_124:
[----:B----4-:R-:W-:Y:S01]  /*8800*/  SHF.L.U32 R3, R52, 0x10, RZ ;  /* 0x0000001034037819 */ /* 0x010fe200000006ff */
[C---:B------:R-:W-:Y:S01]  /*8810*/  FMUL R0, R43.reuse, R24 ;  /* 0x000000182b007220 */ /* 0x040fe20000400000 */
[----:B------:R-:W-:Y:S01]  /*8820*/  ISETP.NE.AND P1, PT, R84, R2, PT ;  /* 0x000000025400720c */ /* 0x000fe20003f25270 */
[----:B------:R-:W-:Y:S01]  /*8830*/  FMUL R2, R43, R25 ;  /* 0x000000192b027220 */ /* 0x000fe20000400000 */
[----:B------:R-:W-:Y:S01]  /*8840*/  LOP3.LUT R21, R52, 0xffff0000, RZ, 0xc0, !PT ;  /* 0xffff000034157812 */ /* 0x000fe200078ec0ff */
[----:B------:R-:W-:Y:S01]  /*8850*/  FFMA R0, R45, R3, R0 ;  /* 0x000000032d007223 */ /* 0x000fe20000000000 */
[----:B------:R-:W-:Y:S01]  /*8860*/  SHF.L.U32 R22, R53, 0x10, RZ ;  /* 0x0000001035167819 */ /* 0x000fe200000006ff */
[----:B------:R-:W-:Y:S01]  /*8870*/  FMUL R3, R43, R26 ;  /* 0x0000001a2b037220 */ /* 0x000fe20000400000 */
[----:B------:R-:W-:Y:S01]  /*8880*/  LOP3.LUT R23, R53, 0xffff0000, RZ, 0xc0, !PT ;  /* 0xffff000035177812 */ /* 0x000fe200078ec0ff */
[----:B------:R-:W-:Y:S01]  /*8890*/  FMUL R20, R43, R27 ;  /* 0x0000001b2b147220 */ /* 0x000fe20000400000 */
[----:B------:R-:W-:Y:S01]  /*88a0*/  SHF.L.U32 R40, R54, 0x10, RZ ;  /* 0x0000001036287819 */ /* 0x000fe200000006ff */
[----:B------:R-:W-:Y:S01]  /*88b0*/  FFMA R2, R45, R21, R2 ;  /* 0x000000152d027223 */ /* 0x000fe20000000002 */
[----:B------:R-:W-:Y:S01]  /*88c0*/  LOP3.LUT R41, R57, 0xffff0000, RZ, 0xc0, !PT ;  /* 0xffff000039297812 */ /* 0x000fe200078ec0ff */
[C---:B------:R-:W-:Y:S01]  /*88d0*/  FFMA R3, R45.reuse, R22, R3 ;  /* 0x000000162d037223 */ /* 0x040fe20000000003 */
[----:B------:R-:W-:Y:S01]  /*88e0*/  LOP3.LUT R42, R66, 0xffff0000, RZ, 0xc0, !PT ;  /* 0xffff0000422a7812 */ /* 0x000fe200078ec0ff */
[----:B------:R-:W-:Y:S01]  /*88f0*/  FFMA R20, R45, R23, R20 ;  /* 0x000000172d147223 */ /* 0x000fe20000000014 */
[----:B------:R-:W-:Y:S01]  /*8900*/  LOP3.LUT R23, R54, 0xffff0000, RZ, 0xc0, !PT ;  /* 0xffff000036177812 */ /* 0x000fe200078ec0ff */
[C---:B------:R-:W-:Y:S01]  /*8910*/  FMUL R21, R43.reuse, R28 ;  /* 0x0000001c2b157220 */ /* 0x040fe20000400000 */
[----:B------:R-:W-:Y:S01]  /*8920*/  F2FP.BF16.F32.PACK_AB R48, R2, R0 ;  /* 0x000000000230723e */ /* 0x000fe200000010ff */
[----:B------:R-:W-:Y:S01]  /*8930*/  FMUL R22, R43, R29 ;  /* 0x0000001d2b167220 */ /* 0x000fe20000400000 */
[----:B---3--:R-:W-:Y:S01]  /*8940*/  F2FP.BF16.F32.PACK_AB R49, R20, R3 ;  /* 0x000000031431723e */ /* 0x008fe200000010ff */
[----:B------:R-:W-:Y:S01]  /*8950*/  FFMA R21, R45, R40, R21 ;  /* 0x000000282d157223 */ /* 0x000fe20000000015 */
[----:B------:R-:W-:Y:S01]  /*8960*/  SHF.L.U32 R20, R55, 0x10, RZ ;  /* 0x0000001037147819 */ /* 0x000fe200000006ff */
[----:B------:R-:W-:Y:S01]  /*8970*/  FFMA R22, R45, R23, R22 ;  /* 0x000000172d167223 */ /* 0x000fe20000000016 */
[----:B------:R-:W-:Y:S01]  /*8980*/  LOP3.LUT R23, R55, 0xffff0000, RZ, 0xc0, !PT ;  /* 0xffff000037177812 */ /* 0x000fe200078ec0ff */
[C---:B------:R-:W-:Y:S01]  /*8990*/  FMUL R0, R43.reuse, R30 ;  /* 0x0000001e2b007220 */ /* 0x040fe20000400000 */
[----:B------:R-:W-:Y:S01]  /*89a0*/  SHF.L.U32 R40, R56, 0x10, RZ ;  /* 0x0000001038287819 */ /* 0x000fe200000006ff */
[C---:B------:R-:W-:Y:S01]  /*89b0*/  FMUL R2, R43.reuse, R31 ;  /* 0x0000001f2b027220 */ /* 0x040fe20000400000 */
[----:B------:R-:W-:Y:S01]  /*89c0*/  F2FP.BF16.F32.PACK_AB R50, R22, R21 ;  /* 0x000000151632723e */ /* 0x000fe200000010ff */
[----:B------:R-:W-:Y:S01]  /*89d0*/  FMUL R3, R43, R32 ;  /* 0x000000202b037220 */ /* 0x000fe20000400000 */
[----:B------:R-:W-:Y:S01]  /*89e0*/  SHF.L.U32 R44, R67, 0x10, RZ ;  /* 0x00000010432c7819 */ /* 0x000fe200000006ff */
[----:B------:R-:W-:Y:S01]  /*89f0*/  FFMA R0, R45, R20, R0 ;  /* 0x000000142d007223 */ /* 0x000fe20000000000 */
[----:B------:R-:W-:Y:S01]  /*8a00*/  LOP3.LUT R46, R67, 0xffff0000, RZ, 0xc0, !PT ;  /* 0xffff0000432e7812 */ /* 0x000fe200078ec0ff */
[C---:B------:R-:W-:Y:S01]  /*8a10*/  FFMA R2, R45.reuse, R23, R2 ;  /* 0x000000172d027223 */ /* 0x040fe20000000002 */
[----:B------:R-:W-:Y:S01]  /*8a20*/  LOP3.LUT R23, R56, 0xffff0000, RZ, 0xc0, !PT ;  /* 0xffff000038177812 */ /* 0x000fe200078ec0ff */
[----:B------:R-:W-:Y:S01]  /*8a30*/  FFMA R3, R45, R40, R3 ;  /* 0x000000282d037223 */ /* 0x000fe20000000003 */
[----:B------:R-:W-:Y:S01]  /*8a40*/  SHF.L.U32 R40, R57, 0x10, RZ ;  /* 0x0000001039287819 */ /* 0x000fe200000006ff */
[C---:B------:R-:W-:Y:S01]  /*8a50*/  FMUL R20, R43.reuse, R33 ;  /* 0x000000212b147220 */ /* 0x040fe20000400000 */
[----:B------:R-:W-:Y:S01]  /*8a60*/  F2FP.BF16.F32.PACK_AB R51, R2, R0 ;  /* 0x000000000233723e */ /* 0x000fe200000010ff */
[C---:B------:R-:W-:Y:S01]  /*8a70*/  FMUL R21, R43.reuse, R34 ;  /* 0x000000222b157220 */ /* 0x040fe20000400000 */
[----:B------:R-:W-:Y:S01]  /*8a80*/  MOV R47, UR46 ;  /* 0x0000002e002f7c02 */ /* 0x000fe20008000f00 */
[----:B------:R-:W-:Y:S01]  /*8a90*/  FMUL R22, R43, R35 ;  /* 0x000000232b167220 */ /* 0x000fe20000400000 */
[----:B------:R-:W-:Y:S01]  /*8aa0*/  ISETP.NE.AND P0, PT, R84, RZ, PT ;  /* 0x000000ff5400720c */ /* 0x000fe20003f05270 */
[C---:B------:R-:W-:Y:S01]  /*8ab0*/  FFMA R20, R45.reuse, R23, R20 ;  /* 0x000000172d147223 */ /* 0x040fe20000000014 */
[C---:B------:R-:W-:Y:S01]  /*8ac0*/  SHF.L.U32 R23, R58.reuse, 0x10, RZ ;  /* 0x000000103a177819 */ /* 0x040fe200000006ff */
[C---:B------:R-:W-:Y:S01]  /*8ad0*/  FFMA R21, R45.reuse, R40, R21 ;  /* 0x000000282d157223 */ /* 0x040fe20000000015 */
[----:B------:R-:W-:Y:S01]  /*8ae0*/  LOP3.LUT R40, R58, 0xffff0000, RZ, 0xc0, !PT ;  /* 0xffff00003a287812 */ /* 0x000fe200078ec0ff */
[----:B------:R-:W-:Y:S01]  /*8af0*/  FFMA R22, R45, R41, R22 ;  /* 0x000000292d167223 */ /* 0x000fe20000000016 */
[----:B------:R-:W-:Y:S01]  /*8b00*/  F2FP.BF16.F32.PACK_AB R60, R20, R3 ;  /* 0x00000003143c723e */ /* 0x000fe200000010ff */
[----:B------:R-:W-:Y:S01]  /*8b10*/  FMUL R0, R43, R36 ;  /* 0x000000242b007220 */ /* 0x000fe20000400000 */
[----:B------:R-:W-:Y:S01]  /*8b20*/  LOP3.LUT R41, R65, 0xffff0000, RZ, 0xc0, !PT ;  /* 0xffff000041297812 */ /* 0x000fe200078ec0ff */
[----:B------:R-:W-:Y:S01]  /*8b30*/  FMUL R2, R43, R37 ;  /* 0x000000252b027220 */ /* 0x000fe20000400000 */
[----:B------:R-:W-:Y:S01]  /*8b40*/  F2FP.BF16.F32.PACK_AB R61, R22, R21 ;  /* 0x00000015163d723e */ /* 0x000fe200000010ff */
[----:B------:R-:W-:Y:S01]  /*8b50*/  FFMA R0, R45, R23, R0 ;  /* 0x000000172d007223 */ /* 0x000fe20000000000 */
[----:B------:R-:W-:Y:S01]  /*8b60*/  SHF.L.U32 R22, R59, 0x10, RZ ;  /* 0x000000103b167819 */ /* 0x000fe200000006ff */
[----:B------:R-:W-:Y:S01]  /*8b70*/  FFMA R2, R45, R40, R2 ;  /* 0x000000282d027223 */ /* 0x000fe20000000002 */
[----:B------:R-:W-:Y:S01]  /*8b80*/  LOP3.LUT R23, R59, 0xffff0000, RZ, 0xc0, !PT ;  /* 0xffff00003b177812 */ /* 0x000fe200078ec0ff */
[C---:B------:R-:W-:Y:S01]  /*8b90*/  FMUL R3, R43.reuse, R38 ;  /* 0x000000262b037220 */ /* 0x040fe20000400000 */
[----:B------:R-:W-:Y:S01]  /*8ba0*/  SHF.L.U32 R40, R64, 0x10, RZ ;  /* 0x0000001040287819 */ /* 0x000fe200000006ff */
[C---:B------:R-:W-:Y:S01]  /*8bb0*/  FMUL R20, R43.reuse, R39 ;  /* 0x000000272b147220 */ /* 0x040fe20000400000 */
[----:B------:R-:W-:Y:S01]  /*8bc0*/  FMUL R21, R43, R4 ;  /* 0x000000042b157220 */ /* 0x000fe20000400000 */
[C---:B------:R-:W-:Y:S01]  /*8bd0*/  FFMA R3, R45.reuse, R22, R3 ;  /* 0x000000162d037223 */ /* 0x040fe20000000003 */
[----:B------:R-:W-:Y:S01]  /*8be0*/  F2FP.BF16.F32.PACK_AB R62, R2, R0 ;  /* 0x00000000023e723e */ /* 0x000fe200000010ff */
[C---:B------:R-:W-:Y:S01]  /*8bf0*/  FFMA R20, R45.reuse, R23, R20 ;  /* 0x000000172d147223 */ /* 0x040fe20000000014 */
[----:B------:R-:W-:Y:S01]  /*8c00*/  FFMA R21, R45, R40, R21 ;  /* 0x000000282d157223 */ /* 0x000fe20000000015 */
[----:B------:R-:W-:Y:S01]  /*8c10*/  LOP3.LUT R23, R64, 0xffff0000, RZ, 0xc0, !PT ;  /* 0xffff000040177812 */ /* 0x000fe200078ec0ff */
[----:B------:R-:W-:Y:S01]  /*8c20*/  FMUL R0, R43, R5 ;  /* 0x000000052b007220 */ /* 0x000fe20000400000 */
[----:B------:R-:W-:Y:S01]  /*8c30*/  SHF.L.U32 R40, R65, 0x10, RZ ;  /* 0x0000001041287819 */ /* 0x000fe200000006ff */
[C---:B------:R-:W-:Y:S01]  /*8c40*/  FMUL R2, R43.reuse, R6 ;  /* 0x000000062b027220 */ /* 0x040fe20000400000 */
[----:B------:R-:W-:Y:S01]  /*8c50*/  FMUL R22, R43, R7 ;  /* 0x000000072b167220 */ /* 0x000fe20000400000 */
[C---:B------:R-:W-:Y:S01]  /*8c60*/  FFMA R0, R45.reuse, R23, R0 ;  /* 0x000000172d007223 */ /* 0x040fe20000000000 */
[----:B------:R-:W-:Y:S01]  /*8c70*/  F2FP.BF16.F32.PACK_AB R63, R20, R3 ;  /* 0x00000003143f723e */ /* 0x000fe200000010ff */
[C---:B------:R-:W-:Y:S01]  /*8c80*/  FFMA R2, R45.reuse, R40, R2 ;  /* 0x000000282d027223 */ /* 0x040fe20000000002 */
[----:B------:R-:W-:Y:S01]  /*8c90*/  FFMA R22, R45, R41, R22 ;  /* 0x000000292d167223 */ /* 0x000fe20000000016 */
[----:B------:R-:W-:Y:S01]  /*8ca0*/  SHF.L.U32 R41, R66, 0x10, RZ ;  /* 0x0000001042297819 */ /* 0x000fe200000006ff */
[C---:B------:R-:W-:Y:S01]  /*8cb0*/  FMUL R3, R43.reuse, R8 ;  /* 0x000000082b037220 */ /* 0x040fe20000400000 */
[C---:B------:R-:W-:Y:S01]  /*8cc0*/  FMUL R20, R43.reuse, R9 ;  /* 0x000000092b147220 */ /* 0x040fe20000400000 */
[C---:B------:R-:W-:Y:S01]  /*8cd0*/  FMUL R23, R43.reuse, R10 ;  /* 0x0000000a2b177220 */ /* 0x040fe20000400000 */
[----:B------:R-:W-:Y:S01]  /*8ce0*/  FMUL R40, R43, R11 ;  /* 0x0000000b2b287220 */ /* 0x000fe20000400000 */
[C---:B------:R-:W-:Y:S01]  /*8cf0*/  FFMA R3, R45.reuse, R41, R3 ;  /* 0x000000292d037223 */ /* 0x040fe20000000003 */
[C---:B------:R-:W-:Y:S01]  /*8d00*/  FFMA R20, R45.reuse, R42, R20 ;  /* 0x0000002a2d147223 */ /* 0x040fe20000000014 */
[C---:B------:R-:W-:Y:S01]  /*8d10*/  FFMA R23, R45.reuse, R44, R23 ;  /* 0x0000002c2d177223 */ /* 0x040fe20000000017 */
[----:B------:R-:W-:Y:S01]  /*8d20*/  FFMA R40, R45, R46, R40 ;  /* 0x0000002e2d287223 */ /* 0x000fe20000000028 */
[----:B------:R-:W-:Y:S01]  /*8d30*/  F2FP.BF16.F32.PACK_AB R100, R0, R21 ;  /* 0x000000150064723e */ /* 0x000fe200000010ff */
[----:B------:R-:W1:Y:S01]  /*8d40*/  S2R R46, SR_CgaCtaId ;  /* 0x00000000002e7919 */ /* 0x000e620000008800 */
[----:B------:R-:W-:Y:S01]  /*8d50*/  SHF.L.U32 R42, R68, 0x10, RZ ;  /* 0x00000010442a7819 */ /* 0x000fe200000006ff */
[C---:B------:R-:W-:Y:S01]  /*8d60*/  FMUL R41, R43.reuse, R12 ;  /* 0x0000000c2b297220 */ /* 0x040fe20000400000 */
[----:B------:R-:W-:Y:S01]  /*8d70*/  F2FP.BF16.F32.PACK_AB R101, R22, R2 ;  /* 0x000000021665723e */ /* 0x000fe200000010ff */
[C---:B------:R-:W-:Y:S01]  /*8d80*/  FMUL R0, R43.reuse, R13 ;  /* 0x0000000d2b007220 */ /* 0x040fe20000400000 */
[----:B------:R-:W-:Y:S01]  /*8d90*/  LOP3.LUT R21, R68, 0xffff0000, RZ, 0xc0, !PT ;  /* 0xffff000044157812 */ /* 0x000fe200078ec0ff */
[----:B------:R-:W-:Y:S01]  /*8da0*/  FMUL R2, R43, R14 ;  /* 0x0000000e2b027220 */ /* 0x000fe20000400000 */
[----:B------:R-:W-:Y:S01]  /*8db0*/  F2FP.BF16.F32.PACK_AB R103, R40, R23 ;  /* 0x000000172867723e */ /* 0x000fe200000010ff */
[----:B------:R-:W-:Y:S01]  /*8dc0*/  FFMA R41, R45, R42, R41 ;  /* 0x0000002a2d297223 */ /* 0x000fe20000000029 */
[----:B------:R-:W-:Y:S01]  /*8dd0*/  SHF.L.U32 R22, R69, 0x10, RZ ;  /* 0x0000001045167819 */ /* 0x000fe200000006ff */
[----:B------:R-:W-:Y:S01]  /*8de0*/  FFMA R0, R45, R21, R0 ;  /* 0x000000152d007223 */ /* 0x000fe20000000000 */
[----:B------:R-:W-:Y:S01]  /*8df0*/  F2FP.BF16.F32.PACK_AB R102, R20, R3 ;  /* 0x000000031466723e */ /* 0x000fe200000010ff */
[----:B------:R-:W-:Y:S01]  /*8e00*/  FMUL R3, R43, R15 ;  /* 0x0000000f2b037220 */ /* 0x000fe20000400000 */
[----:B------:R-:W-:Y:S01]  /*8e10*/  LOP3.LUT R23, R69, 0xffff0000, RZ, 0xc0, !PT ;  /* 0xffff000045177812 */ /* 0x000fe200078ec0ff */
[----:B------:R-:W-:Y:S01]  /*8e20*/  FMUL R20, R43, R16 ;  /* 0x000000102b147220 */ /* 0x000fe20000400000 */
[C---:B------:R-:W-:Y:S01]  /*8e30*/  SHF.L.U32 R40, R70.reuse, 0x10, RZ ;  /* 0x0000001046287819 */ /* 0x040fe200000006ff */
[----:B------:R-:W-:Y:S01]  /*8e40*/  FFMA R2, R45, R22, R2 ;  /* 0x000000162d027223 */ /* 0x000fe20000000002 */
[----:B------:R-:W-:Y:S01]  /*8e50*/  FMUL R21, R43, R17 ;  /* 0x000000112b157220 */ /* 0x000fe20000400000 */
[----:B------:R-:W-:Y:S01]  /*8e60*/  FFMA R3, R45, R23, R3 ;  /* 0x000000172d037223 */ /* 0x000fe20000000003 */
[----:B------:R-:W-:Y:S01]  /*8e70*/  @!P1 LEA R47, R47, R99, 0xc ;  /* 0x000000632f2f9211 */ /* 0x000fe200078e60ff */
[----:B------:R-:W-:Y:S01]  /*8e80*/  FFMA R20, R45, R40, R20 ;  /* 0x000000282d147223 */ /* 0x000fe20000000014 */
[----:B------:R-:W-:Y:S01]  /*8e90*/  LOP3.LUT R40, R70, 0xffff0000, RZ, 0xc0, !PT ;  /* 0xffff000046287812 */ /* 0x000fe200078ec0ff */
[----:B------:R-:W-:Y:S01]  /*8ea0*/  FMUL R22, R43, R18 ;  /* 0x000000122b167220 */ /* 0x000fe20000400000 */
[----:B------:R-:W-:Y:S01]  /*8eb0*/  F2FP.BF16.F32.PACK_AB R108, R0, R41 ;  /* 0x00000029006c723e */ /* 0x000fe200000010ff */
[----:B------:R2:W-:Y:S01]  /*8ec0*/  @!P1 STS.128 [R47+UR43+0x200], R48 ;  /* 0x000200302f009988 */ /* 0x0005e20008000c2b */
[----:B------:R-:W-:Y:S01]  /*8ed0*/  SHF.L.U32 R42, R71, 0x10, RZ ;  /* 0x00000010472a7819 */ /* 0x000fe200000006ff */
[----:B------:R-:W-:Y:S01]  /*8ee0*/  FFMA R21, R45, R40, R21 ;  /* 0x000000282d157223 */ /* 0x000fe20000000015 */
[----:B------:R-:W-:Y:S01]  /*8ef0*/  @!P1 IADD3 R40, PT, PT, R47, UR43, RZ ;  /* 0x0000002b2f289c10 */ /* 0x000fe2000fffe0ff */
[----:B------:R-:W-:Y:S01]  /*8f00*/  FMUL R23, R43, R19 ;  /* 0x000000132b177220 */ /* 0x000fe20000400000 */
[----:B------:R-:W-:Y:S01]  /*8f10*/  LOP3.LUT R44, R71, 0xffff0000, RZ, 0xc0, !PT ;  /* 0xffff0000472c7812 */ /* 0x000fe200078ec0ff */
[----:B------:R-:W-:Y:S01]  /*8f20*/  FFMA R22, R45, R42, R22 ;  /* 0x0000002a2d167223 */ /* 0x000fe20000000016 */
[----:B------:R-:W-:Y:S02]  /*8f30*/  @!P1 IADD3 R40, PT, PT, R98, R40, RZ ;  /* 0x0000002862289210 */ /* 0x000fe40007ffe0ff */
[----:B------:R-:W-:Y:S01]  /*8f40*/  F2FP.BF16.F32.PACK_AB R109, R3, R2 ;  /* 0x00000002036d723e */ /* 0x000fe200000010ff */
[----:B------:R-:W-:Y:S01]  /*8f50*/  FFMA R23, R45, R44, R23 ;  /* 0x0000002c2d177223 */ /* 0x000fe20000000017 */
[----:B------:R-:W-:Y:S01]  /*8f60*/  F2FP.BF16.F32.PACK_AB R110, R21, R20 ;  /* 0x00000014156e723e */ /* 0x000fe200000010ff */
[----:B------:R2:W-:Y:S03]  /*8f70*/  @!P1 STS.128 [R40+0x200], R60 ;  /* 0x0002003c28009388 */ /* 0x0005e60000000c00 */
[----:B------:R-:W-:Y:S05]  /*8f80*/  F2FP.BF16.F32.PACK_AB R111, R23, R22 ;  /* 0x00000016176f723e */ /* 0x000fea00000010ff */
[----:B------:R2:W-:Y:S08]  /*8f90*/  @!P1 STS.128 [R47+UR43+0xa00], R100 ;  /* 0x000a00642f009988 */ /* 0x0005f00008000c2b */
[----:B------:R2:W-:Y:S01]  /*8fa0*/  @!P1 STS.128 [R40+0xa00], R108 ;  /* 0x000a006c28009388 */ /* 0x0005e20000000c00 */
[----:B------:R-:W-:Y:S01]  /*8fb0*/  @!PT LDS RZ, [RZ] ;  /* 0x00000000fffff984 */ /* 0x000fe20000000800 */
[----:B------:R-:W-:Y:S01]  /*8fc0*/  @!PT LDS RZ, [RZ] ;  /* 0x00000000fffff984 */ /* 0x000fe20000000800 */
[----:B------:R-:W-:Y:S01]  /*8fd0*/  @!PT LDS RZ, [RZ] ;  /* 0x00000000fffff984 */ /* 0x000fe20000000800 */
[----:B------:R-:W-:Y:S01]  /*8fe0*/  @!PT LDS RZ, [RZ] ;  /* 0x00000000fffff984 */ /* 0x000fe20000000800 */
[----:B------:R3:W-:Y:S07]  /*8ff0*/  MEMBAR.ALL.CTA ;  /* 0x0000000000007992 */ /* 0x0007ee0000008000 */
[----:B---3--:R-:W3:Y:S01]  /*9000*/  FENCE.VIEW.ASYNC.S ;  /* 0x00000000000073c6 */ /* 0x008ee20000000000 */
[----:B------:R-:W-:Y:S05]  /*9010*/  WARPSYNC.ALL ;  /* 0x0000000000007948 */ /* 0x000fea0003800000 */
[----:B------:R-:W-:Y:S01]  /*9020*/  BSSY.RECONVERGENT B0, `(.L_x_127) ;  /* 0x0000012000007945 */ /* 0x000fe20003800200 */
[----:B---3--:R-:W-:Y:S06]  /*9030*/  BAR.SYNC.DEFER_BLOCKING 0x1, 0x80 ;  /* 0x0042000000007b1d */ /* 0x008fec0000010000 */
[----:B-1----:R-:W-:Y:S05]  /*9040*/  @P0 BRA `(.L_x_128) ;  /* 0x00000000003c0947 */ /* 0x002fea0003800000 */
[----:B------:R-:W1:Y:S01]  /*9050*/  LDCU.64 UR6, c[0x0][0x348] ;  /* 0x00006900ff0677ac */ /* 0x000e620008000a00 */
[----:B------:R-:W-:Y:S02]  /*9060*/  ULEA UR5, UR46, UR43, 0xc ;  /* 0x0000002b2e057291 */ /* 0x000fe4000f8e60ff */
[----:B------:R-:W-:Y:S02]  /*9070*/  UIADD3 UR10, UPT, UPT, UR50, 0x40, URZ ;  /* 0x00000040320a7890 */ /* 0x000fe4000fffe0ff */
[----:B------:R-:W-:Y:S02]  /*9080*/  UIADD3 UR8, UPT, UPT, UR5, 0x200, URZ ;  /* 0x0000020005087890 */ /* 0x000fe4000fffe0ff */
[----:B------:R-:W-:Y:S01]  /*9090*/  UIADD3 UR12, UPT, UPT, UR5, 0xa00, URZ ;  /* 0x00000a00050c7890 */ /* 0x000fe2000fffe0ff */
[----:B------:R-:W-:Y:S01]  /*90a0*/  UMOV UR9, UR49 ;  /* 0x0000003100097c82 */ /* 0x000fe20008000000 */
[----:B------:R-:W-:Y:S01]  /*90b0*/  UMOV UR11, UR36 ;  /* 0x00000024000b7c82 */ /* 0x000fe20008000000 */
[----:B------:R-:W-:Y:S01]  /*90c0*/  UIADD3 UR13, UPT, UPT, UR49, 0x20, URZ ;  /* 0x00000020310d7890 */ /* 0x000fe2000fffe0ff */
[----:B------:R-:W-:Y:S01]  /*90d0*/  UMOV UR15, UR36 ;  /* 0x00000024000f7c82 */ /* 0x000fe20008000000 */
[----:B------:R-:W-:Y:S01]  /*90e0*/  UMOV UR14, UR10 ;  /* 0x0000000a000e7c82 */ /* 0x000fe20008000000 */
[----:B-1----:R-:W-:Y:S04]  /*90f0*/  UIADD3 UR4, UP0, UPT, UR6, 0xa80, URZ ;  /* 0x00000a8006047890 */ /* 0x002fe8000ff1e0ff */
[----:B------:R-:W-:Y:S09]  /*9100*/  UIADD3.X UR5, UPT, UPT, URZ, UR7, URZ, UP0, !UPT ;  /* 0x00000007ff057290 */ /* 0x000ff200087fe4ff */
[----:B------:R1:W-:Y:S01]  /*9110*/  UTMASTG.3D [UR8], [UR4] ;  /* 0x00000008040073b5 */ /* 0x0003e20008010000 */
[----:B------:R1:W-:Y:S02]  /*9120*/  UTMASTG.3D [UR12], [UR4] ;  /* 0x0000000c040073b5 */ /* 0x0003e40008010000 */
[----:B-1----:R0:W-:Y:S02]  /*9130*/  UTMACMDFLUSH ;  /* 0x00000000000079b7 */ /* 0x0021e40000000000 */
.L_x_128:
[----:B------:R-:W-:Y:S05]  /*9140*/  BSYNC.RECONVERGENT B0 ;  /* 0x0000000000007941 */ /* 0x000fea0003800200 */
.L_x_127:
[----:B------:R-:W-:Y:S01]  /*9150*/  UIADD3 UR4, UPT, UPT, UR46, 0x1, URZ ;  /* 0x000000012e047890 */ /* 0x000fe2000fffe0ff */
[----:B------:R-:W-:Y:S03]  /*9160*/  BSSY.RECONVERGENT B0, `(.L_x_129) ;  /* 0x0000007000007945 */ /* 0x000fe60003800200 */
[----:B------:R-:W-:Y:S04]  /*9170*/  UISETP.NE.AND UP0, UPT, UR4, 0x3, UPT ;  /* 0x000000030400788c */ /* 0x000fe8000bf05270 */
[----:B------:R-:W-:Y:S02]  /*9180*/  USEL UR44, UR4, URZ, UP0 ;  /* 0x000000ff042c7287 */ /* 0x000fe40008000000 */
[----:B------:R-:W-:Y:S04]  /*9190*/  UISETP.EQ.XOR UP0, UPT, UR47, 0x3, !UP0 ;  /* 0x000000032f00788c */ /* 0x000fe8000c702a70 */
[----:B------:R-:W-:Y:S01]  /*91a0*/  UP2UR UR51, UPR, URZ, 0x1 ;  /* 0x00000001ff337883 */ /* 0x000fe20008000000 */
[----:B------:R-:W-:Y:S11]  /*91b0*/  @P0 BRA `(.L_x_130) ;  /* 0x0000000000040947 */ /* 0x000ff60003800000 */
[----:B------:R-:W-:Y:S04]  /*91c0*/  DEPBAR.LE SB0, 0x1 ;  /* 0x000080400000791a */ /* 0x000fe80000000000 */
.L_x_130:
[----:B------:R-:W-:Y:S05]  /*91d0*/  BSYNC.RECONVERGENT B0 ;  /* 0x0000000000007941 */ /* 0x000fea0003800200 */
.L_x_129:
[----:B------:R-:W1:Y:S08]  /*91e0*/  S2UR UR4, SR_CgaCtaId ;  /* 0x00000000000479c3 */ /* 0x000e700000008800 */
[----:B------:R-:W-:Y:S01]  /*91f0*/  BAR.SYNC.DEFER_BLOCKING 0x1, 0x80 ;  /* 0x0042000000007b1d */ /* 0x000fe20000010000 */
[----:B------:R-:W-:Y:S01]  /*9200*/  ISETP.NE.AND P1, PT, R97, RZ, PT ;  /* 0x000000ff6100720c */ /* 0x000fe20003f25270 */
[----:B------:R-:W-:Y:S01]  /*9210*/  IMAD.U32 R0, RZ, RZ, UR52 ;  /* 0x00000034ff007e24 */ /* 0x000fe2000f8e00ff */
[----:B------:R-:W-:Y:S11]  /*9220*/  UIADD3 UR53, UPT, UPT, UR49, 0x10, URZ ;  /* 0x0000001031357890 */ /* 0x000ff6000fffe0ff */
[----:B------:R-:W-:Y:S05]  /*9230*/  @P1 LEA R0, R0, UR43, 0x3 ;  /* 0x0000002b00001c11 */ /* 0x000fea000f8e18ff */
[----:B------:R-:W-:Y:S01]  /*9240*/  @P1 VIADD R2, R0, 0x98 ;  /* 0x0000009800021836 */ /* 0x000fe20000000000 */
[----:B------:R-:W-:Y:S04]  /*9250*/  @P1 SHF.L.U32 R0, R112, 0x1f, RZ ;  /* 0x0000001f70001819 */ /* 0x000fe800000006ff */
[----:B------:R-:W-:Y:S01]  /*9260*/  @P1 PRMT R46, R46, 0x654, R2 ;  /* 0x000006542e2e1816 */ /* 0x000fe20000000002 */
[----:B------:R-:W-:Y:S01]  /*9270*/  UMOV UR43, 0x400 ;  /* 0x00000400002b7882 */ /* 0x000fe20000000000 */
[----:B------:R-:W-:Y:S01]  /*9280*/  BSSY B1, `(.L_x_131) ;  /* 0x0000021000017945 */ /* 0x000fe20003800000 */
[----:B-1----:R-:W-:Y:S01]  /*9290*/  ULEA UR43, UR4, UR43, 0x18 ;  /* 0x0000002b042b7291 */ /* 0x002fe2000f8ec0ff */
[----:B------:R-:W-:Y:S01]  /*92a0*/  @P1 SYNCS.ARRIVE.TRANS64.RED.A1T0 RZ, [R46+URZ], RZ ;  /* 0x000000ff2eff19a7 */ /* 0x000fe200081004ff */
[----:B------:R-:W-:Y:S04]  /*92b0*/  UIADD3 UR4, UPT, UPT, UR52, 0x1, URZ ;  /* 0x0000000134047890 */ /* 0x000fe8000fffe0ff */
[----:B------:R-:W-:Y:S01]  /*92c0*/  LEA R21, R106, UR43, 0x3 ;  /* 0x0000002b6a157c11 */ /* 0x000fe2000f8e18ff */
[----:B------:R-:W-:Y:S03]  /*92d0*/  UISETP.NE.AND UP0, UPT, UR4, 0x3, UPT ;  /* 0x000000030400788c */ /* 0x000fe6000bf05270 */
[----:B------:R1:W3:Y:S01]  /*92e0*/  @P1 SYNCS.PHASECHK.TRANS64.TRYWAIT P0, [R21+URZ+0x80], R0 ;  /* 0x00008000150015a7 */ /* 0x0002e200080011ff */
[----:B------:R-:W-:Y:S01]  /*92f0*/  USEL UR48, UR4, URZ, UP0 ;  /* 0x000000ff04307287 */ /* 0x000fe20008000000 */
[----:B-1----:R-:W-:Y:S01]  /*9300*/  VIADD R0, R105, 0x10 ;  /* 0x0000001069007836 */ /* 0x002fe20000000000 */
[----:B---3--:R-:W-:Y:S01]  /*9310*/  @P1 SEL R107, RZ, 0x1, !P0 ;  /* 0x00000001ff6b1807 */ /* 0x008fe20004000000 */
[----:B------:R-:W-:Y:S09]  /*9320*/  @!P1 BRA `(.L_x_132) ;  /* 0x0000000000589947 */ /* 0x000ff20003800000 */
[----:B------:R-:W-:Y:S01]  /*9330*/  ISETP.NE.AND P1, PT, R113, RZ, PT ;  /* 0x000000ff7100720c */ /* 0x000fe20003f25270 */
[----:B------:R-:W-:Y:S01]  /*9340*/  BSSY B0, `(.L_x_133) ;  /* 0x0000009000007945 */ /* 0x000fe20003800000 */
[----:B------:R-:W-:Y:S11]  /*9350*/  ISETP.NE.AND P0, PT, R107, RZ, PT ;  /* 0x000000ff6b00720c */ /* 0x000ff60003f05270 */
[----:B------:R-:W-:Y:S05]  /*9360*/  @P1 IMAD R3, R106, 0x1000, R99 ;  /* 0x000010006a031824 */ /* 0x000fea00078e0263 */
[----:B------:R-:W-:Y:S05]  /*9370*/  @P1 IADD3 R2, PT, PT, R3, UR43, RZ ;  /* 0x0000002b03021c10 */ /* 0x000fea000fffe0ff */
[----:B------:R-:W-:Y:S01]  /*9380*/  @P1 IMAD.IADD R2, R98, 0x1, R2 ;  /* 0x0000000162021824 */ /* 0x000fe200078e0202 */
[----:B------:R-:W-:Y:S06]  /*9390*/  @P0 BRA `(.L_x_134) ;  /* 0x00000000000c0947 */ /* 0x000fec0003800000 */
[----:B------:R-:W-:Y:S04]  /*93a0*/  SHF.L.U32 R20, R112, 0x1f, RZ ;  /* 0x0000001f70147819 */ /* 0x000fe800000006ff */
[----:B------:R-:W1:Y:S02]  /*93b0*/  SYNCS.PHASECHK.TRANS64.TRYWAIT P0, [R21+URZ+0x80], R20 ;  /* 0x00008014150075a7 */ /* 0x000e6400080011ff */
[----:B-1----:R-:W-:Y:S05]  /*93c0*/  @!P0 BRA `(.L_x_135) ;  /* 0x0000002c00348947 */ /* 0x002fea0003800000 */
.L_x_134:
[----:B------:R-:W-:Y:S05]  /*93d0*/  BSYNC B0 ;  /* 0x0000000000007941 */ /* 0x000fea0003800000 */
.L_x_133:
[----:B------:R-:W-:Y:S01]  /*93e0*/  ISETP.NE.AND P0, PT, R113, RZ, PT ;  /* 0x000000ff7100720c */ /* 0x000fe20003f05270 */
[----:B------:R-:W-:Y:S11]  /*93f0*/  VIADD R106, R106, 0x1 ;  /* 0x000000016a6a7836 */ /* 0x000ff60000000000 */
[----:B------:R-:W-:Y:S01]  /*9400*/  @!UPT UIADD3 URZ, UPT, UPT, URZ, URZ, URZ ;  /* 0x000000fffffff290 */ /* 0x000fe2000fffe0ff */
[----:B------:R-:W3:Y:S04]  /*9410*/  @P0 LDS.128 R52, [R3+UR43+0x200] ;  /* 0x0002002b03340984 */ /* 0x000ee80008000c00 */
[----:B------:R-:W4:Y:S04]  /*9420*/  @P0 LDS.128 R64, [R3+UR43+0xa00] ;  /* 0x000a002b03400984 */ /* 0x000f280008000c00 */
[----:B------:R-:W1:Y:S04]  /*9430*/  @P0 LDS.128 R56, [R2+0x200] ;  /* 0x0002000002380984 */ /* 0x000e680000000c00 */
[----:B------:R5:W1:Y:S01]  /*9440*/  @P0 LDS.128 R68, [R2+0xa00] ;  /* 0x000a000002440984 */ /* 0x000a620000000c00 */
[C---:B------:R-:W-:Y:S04]  /*9450*/  ISETP.NE.AND P0, PT, R106.reuse, 0x3, PT ;  /* 0x000000036a00780c */ /* 0x040fe80003f05270 */
[----:B------:R-:W-:Y:S02]  /*9460*/  SEL R106, R106, RZ, P0 ;  /* 0x000000ff6a6a7207 */ /* 0x000fe40000000000 */
[----:B-----5:R-:W-:Y:S04]  /*9470*/  SEL R2, RZ, 0x1, P0 ;  /* 0x00000001ff027807 */ /* 0x020fe80000000000 */
[----:B------:R-:W-:Y:S02]  /*9480*/  LOP3.LUT R112, R112, R2, RZ, 0x3c, !PT ;  /* 0x0000000270707212 */ /* 0x000fe400078e3cff */
.L_x_132:
[----:B------:R-:W-:Y:S05]  /*9490*/  BSYNC B1 ;  /* 0x0000000000017941 */ /* 0x000fea0003800000 */
.L_x_131:
[----:B------:R-:W-:Y:S04]  /*94a0*/  SHF.R.U32.HI R3, RZ, 0x15, R0 ;  /* 0x00000015ff037819 */ /* 0x000fe80000011600 */
[----:B------:R-:W-:Y:S04]  /*94b0*/  LOP3.LUT R2, R3, 0x3, RZ, 0xc0, !PT ;  /* 0x0000000303027812 */ /* 0x000fe800078ec0ff */
[----:B------:R-:W-:Y:S11]  /*94c0*/  ISETP.NE.AND P0, PT, R84, R2, PT ;  /* 0x000000025400720c */ /* 0x000ff60003f05270 */
[----:B------:R-:W-:Y:S02]  /*94d0*/  @!UPT UIADD3 URZ, UPT, UPT, URZ, URZ, URZ ;  /* 0x000000fffffff290 */ /* 0x000fe4000fffe0ff */
[----:B------:R-:W-:Y:S05]  /*94e0*/  @P0 BRA `(.L_x_136) ;  /* 0x0000000000bc0947 */ /* 0x000fea0003800000 */
[----:B------:R-:W-:Y:S02]  /*94f0*/  LOP3.LUT P0, RZ, R3, 0x3, R86, 0x48, !PT ;  /* 0x0000000303ff7812 */ /* 0x000fe40007804856 */
[----:B------:R-:W-:Y:S11]  /*9500*/  MOV R16, R0 ;  /* 0x0000000000107202 */ /* 0x000ff60000000f00 */
[----:B------:R-:W-:Y:S05]  /*9510*/  @!P0 BRA `(.L_x_137) ;  /* 0x0000000000408947 */ /* 0x000fea0003800000 */
[----:B------:R-:W5:Y:S01]  /*9520*/  LDCU.64 UR8, c[0x4][0x70] ;  /* 0x01000e00ff0877ac */ /* 0x000f620008000a00 */
[----:B------:R-:W-:Y:S01]  /*9530*/  MOV R15, 0x0 ;  /* 0x00000000000f7802 */ /* 0x000fe20000000f00 */
[----:B------:R-:W-:Y:S02]  /*9540*/  HFMA2 R12, -RZ, RZ, 0, 5.9604644775390625e-08 ;  /* 0x00000001ff0c7431 */ /* 0x000fe400000001ff */
[----:B------:R-:W-:Y:S02]  /*9550*/  IMAD.MOV.U32 R8, RZ, RZ, 0x192 ;  /* 0x00000192ff087424 */ /* 0x000fe400078e00ff */
[----:B------:R-:W-:Y:S01]  /*9560*/  IMAD.MOV.U32 R13, RZ, RZ, RZ ;  /* 0x000000ffff0d7224 */ /* 0x000fe200078e00ff */
[----:B------:R-:W1:Y:S01]  /*9570*/  LDCU.64 UR6, c[0x4][0x78] ;  /* 0x01000f00ff0677ac */ /* 0x000e620008000a00 */
[----:B------:R-:W2:Y:S01]  /*9580*/  LDC.64 R14, c[0x4][R15] ;  /* 0x010000000f0e7b82 */ /* 0x000ea20000000a00 */
[----:B------:R-:W3:Y:S01]  /*9590*/  LDCU.64 UR4, c[0x4][0x10] ;  /* 0x01000200ff0477ac */ /* 0x000ee20008000a00 */
[----:B-----5:R-:W-:Y:S01]  /*95a0*/  MOV R5, UR9 ;  /* 0x0000000900057c02 */ /* 0x020fe20008000f00 */
[----:B------:R-:W-:Y:S01]  /*95b0*/  IMAD.U32 R4, RZ, RZ, UR8 ;  /* 0x00000008ff047e24 */ /* 0x000fe2000f8e00ff */
[----:B-1----:R-:W-:Y:S01]  /*95c0*/  MOV R7, UR7 ;  /* 0x0000000700077c02 */ /* 0x002fe20008000f00 */
[----:B------:R-:W-:Y:S01]  /*95d0*/  IMAD.U32 R6, RZ, RZ, UR6 ;  /* 0x00000006ff067e24 */ /* 0x000fe2000f8e00ff */
[----:B---3--:R-:W-:Y:S01]  /*95e0*/  MOV R11, UR5 ;  /* 0x00000005000b7c02 */ /* 0x008fe20008000f00 */
[----:B------:R-:W-:Y:S02]  /*95f0*/  IMAD.U32 R10, RZ, RZ, UR4 ;  /* 0x00000004ff0a7e24 */ /* 0x000fe4000f8e00ff */
[----:B------:R-:W-:Y:S07]  /*9600*/  LEPC R20, `(.L_x_137) ;  /* 0x000000001014794e */ /* 0x000fee0000000000 */
[----:B--2-4-:R-:W-:Y:S05]  /*9610*/  CALL.ABS.NOINC R14 ;  /* 0x000000000e007343 */ /* 0x014fea0003c00000 */
.L_x_137:
        /* <DEDUP_REMOVED lines=12> */
[----:B------:R-:W5:Y:S01]  /*96e0*/  LDCU.64 UR6, c[0x4][0x78] ;  /* 0x01000f00ff0677ac */ /* 0x000f620008000a00 */
[----:B------:R-:W2:Y:S01]  /*96f0*/  LDC.64 R14, c[0x4][R15] ;  /* 0x010000000f0e7b82 */ /* 0x000ea20000000a00 */
[----:B------:R-:W3:Y:S01]  /*9700*/  LDCU.64 UR4, c[0x4][0x10] ;  /* 0x01000200ff0477ac */ /* 0x000ee20008000a00 */
[----:B-1----:R-:W-:Y:S01]  /*9710*/  MOV R5, UR9 ;  /* 0x0000000900057c02 */ /* 0x002fe20008000f00 */
[----:B------:R-:W-:Y:S01]  /*9720*/  IMAD.U32 R4, RZ, RZ, UR8 ;  /* 0x00000008ff047e24 */ /* 0x000fe2000f8e00ff */
[----:B-----5:R-:W-:Y:S01]  /*9730*/  MOV R7, UR7 ;  /* 0x0000000700077c02 */ /* 0x020fe20008000f00 */
[----:B------:R-:W-:Y:S01]  /*9740*/  IMAD.U32 R6, RZ, RZ, UR6 ;  /* 0x00000006ff067e24 */ /* 0x000fe2000f8e00ff */
[----:B---3--:R-:W-:Y:S01]  /*9750*/  MOV R11, UR5 ;  /* 0x00000005000b7c02 */ /* 0x008fe20008000f00 */
[----:B------:R-:W-:Y:S02]  /*9760*/  IMAD.U32 R10, RZ, RZ, UR4 ;  /* 0x00000004ff0a7e24 */ /* 0x000fe4000f8e00ff */
[----:B------:R-:W-:Y:S07]  /*9770*/  LEPC R20, `(.L_x_138) ;  /* 0x000000001014794e */ /* 0x000fee0000000000 */
[----:B--2-4-:R-:W-:Y:S05]  /*9780*/  CALL.ABS.NOINC R14 ;  /* 0x000000000e007343 */ /* 0x014fea0003c00000 */
.L_x_138:
[----:B------:R-:W-:Y:S05]  /*9790*/  WARPSYNC.ALL ;  /* 0x0000000000007948 */ /* 0x000fea0003800000 */
[----:B------:R-:W-:Y:S11]  /*97a0*/  R2UR UR4, R16 ;  /* 0x00000000100472ca */ /* 0x000ff600000e0000 */
[----:B------:R-:W-:Y:S02]  /*97b0*/  @!UPT UIADD3 URZ, UPT, UPT, URZ, URZ, URZ ;  /* 0x000000fffffff290 */ /* 0x000fe4000fffe0ff */
[----:B------:R-:W1:Y:S02]  /*97c0*/  LDTM.x16 R4, tmem[UR4+0x20] ;  /* 0x00002004000479ee */ /* 0x000e640008240000 */
[----:B-1----:R-:W-:Y:S01]  /*97d0*/  NOP ;  /* 0x0000000000007918 */ /* 0x002fe20000000000 */
.L_x_136:
[----:B---3--:R-:W-:Y:S01]  /*97e0*/  SHF.L.U32 R3, R52, 0x10, RZ ;  /* 0x0000001034037819 */ /* 0x008fe200000006ff */
[C---:B------:R-:W-:Y:S01]  /*97f0*/  FMUL R0, R43.reuse, R24 ;  /* 0x000000182b007220 */ /* 0x040fe20000400000 */
[----:B------:R-:W-:Y:S01]  /*9800*/  ISETP.NE.AND P1, PT, R84, R2, PT ;  /* 0x000000025400720c */ /* 0x000fe20003f25270 */
[----:B------:R-:W-:Y:S01]  /*9810*/  FMUL R2, R43, R25 ;  /* 0x000000192b027220 */ /* 0x000fe20000400000 */
[----:B-1----:R-:W-:Y:S01]  /*9820*/  LOP3.LUT R21, R52, 0xffff0000, RZ, 0xc0, !PT ;  /* 0xffff000034157812 */ /* 0x002fe200078ec0ff */
[----:B------:R-:W-:Y:S01]  /*9830*/  FFMA R0, R45, R3, R0 ;  /* 0x000000032d007223 */ /* 0x000fe20000000000 */
[----:B------:R-:W-:Y:S01]  /*9840*/  SHF.L.U32 R22, R53, 0x10, RZ ;  /* 0x0000001035167819 */ /* 0x000fe200000006ff */
[----:B------:R-:W-:Y:S01]  /*9850*/  FMUL R3, R43, R26 ;  /* 0x0000001a2b037220 */ /* 0x000fe20000400000 */
[----:B------:R-:W-:Y:S01]  /*9860*/  LOP3.LUT R23, R53, 0xffff0000, RZ, 0xc0, !PT ;  /* 0xffff000035177812 */ /* 0x000fe200078ec0ff */
[----:B------:R-:W-:Y:S01]  /*9870*/  FMUL R20, R43, R27 ;  /* 0x0000001b2b147220 */ /* 0x000fe20000400000 */
[----:B--2---:R-:W-:Y:S01]  /*9880*/  SHF.L.U32 R40, R54, 0x10, RZ ;  /* 0x0000001036287819 */ /* 0x004fe200000006ff */
[----:B------:R-:W-:Y:S01]  /*9890*/  FFMA R2, R45, R21, R2 ;  /* 0x000000152d027223 */ /* 0x000fe20000000002 */
[----:B------:R-:W-:Y:S01]  /*98a0*/  LOP3.LUT R41, R57, 0xffff0000, RZ, 0xc0, !PT ;  /* 0xffff000039297812 */ /* 0x000fe200078ec0ff */
[C---:B------:R-:W-:Y:S01]  /*98b0*/  FFMA R3, R45.reuse, R22, R3 ;  /* 0x000000162d037223 */ /* 0x040fe20000000003 */
[----:B----4-:R-:W-:Y:S01]  /*98c0*/  LOP3.LUT R42, R66, 0xffff0000, RZ, 0xc0, !PT ;  /* 0xffff0000422a7812 */ /* 0x010fe200078ec0ff */
[----:B------:R-:W-:Y:S01]  /*98d0*/  FFMA R20, R45, R23, R20 ;  /* 0x000000172d147223 */ /* 0x000fe20000000014 */
[----:B------:R-:W-:Y:S01]  /*98e0*/  LOP3.LUT R23, R54, 0xffff0000, RZ, 0xc0, !PT ;  /* 0xffff000036177812 */ /* 0x000fe200078ec0ff */
[C---:B------:R-:W-:Y:S01]  /*98f0*/  FMUL R21, R43.reuse, R28 ;  /* 0x0000001c2b157220 */ /* 0x040fe20000400000 */
[----:B------:R-:W-:Y:S01]  /*9900*/  F2FP.BF16.F32.PACK_AB R48, R2, R0 ;  /* 0x000000000230723e */ /* 0x000fe200000010ff */
        /* <DEDUP_REMOVED lines=115> */
[----:B------:R-:W-:Y:S01]  /*a040*/  ULEA UR5, UR44, UR43, 0xc ;  /* 0x0000002b2c057291 */ /* 0x000fe2000f8e60ff */
[----:B------:R-:W-:Y:S01]  /*a050*/  UMOV UR54, UR50 ;  /* 0x0000003200367c82 */ /* 0x000fe20008000000 */
[----:B------:R-:W-:Y:S02]  /*a060*/  UMOV UR55, UR36 ;  /* 0x0000002400377c82 */ /* 0x000fe40008000000 */
[----:B------:R-:W-:Y:S02]  /*a070*/  UIADD3 UR52, UPT, UPT, UR5, 0x200, URZ ;  /* 0x0000020005347890 */ /* 0x000fe4000fffe0ff */
[----:B------:R-:W-:Y:S02]  /*a080*/  UIADD3 UR8, UPT, UPT, UR5, 0xa00, URZ ;  /* 0x00000a0005087890 */ /* 0x000fe4000fffe0ff */
        /* <DEDUP_REMOVED lines=8> */
.L_x_140:
[----:B------:R-:W-:Y:S05]  /*a110*/  BSYNC.RECONVERGENT B0 ;  /* 0x0000000000007941 */ /* 0x000fea0003800200 */
.L_x_139:
[----:B------:R-:W-:Y:S01]  /*a120*/  UISETP.NE.AND UP1, UPT, UR51, URZ, UPT ;  /* 0x000000ff3300728c */ /* 0x000fe2000bf25270 */
[----:B------:R-:W-:Y:S01]  /*a130*/  BSSY.RECONVERGENT B0, `(.L_x_141) ;  /* 0x0000008000007945 */ /* 0x000fe20003800200 */
[----:B------:R-:W-:Y:S04]  /*a140*/  UIADD3 UR4, UPT, UPT, UR44, 0x1, URZ ;  /* 0x000000012c047890 */ /* 0x000fe8000fffe0ff */
[----:B------:R-:W-:Y:S02]  /*a150*/  UISETP.NE.AND UP0, UPT, UR4, 0x3, UPT ;  /* 0x000000030400788c */ /* 0x000fe4000bf05270 */
[----:B------:R-:W-:Y:S02]  /*a160*/  UISETP.EQ.XOR UP1, UPT, UR4, 0x3, UP1 ;  /* 0x000000030400788c */ /* 0x000fe40008f22a70 */
[----:B------:R-:W-:Y:S02]  /*a170*/  USEL UR46, UR4, URZ, UP0 ;  /* 0x000000ff042e7287 */ /* 0x000fe40008000000 */
[----:B------:R-:W-:Y:S01]  /*a180*/  UP2UR UR47, UPR, URZ, 0x2 ;  /* 0x00000002ff2f7883 */ /* 0x000fe20008000000 */
[----:B------:R-:W-:Y:S11]  /*a190*/  @P0 BRA `(.L_x_142) ;  /* 0x0000000000040947 */ /* 0x000ff60003800000 */
[----:B------:R-:W-:Y:S04]  /*a1a0*/  DEPBAR.LE SB0, 0x1 ;  /* 0x000080400000791a */ /* 0x000fe80000000000 */
.L_x_142:
[----:B------:R-:W-:Y:S05]  /*a1b0*/  BSYNC.RECONVERGENT B0 ;  /* 0x0000000000007941 */ /* 0x000fea0003800200 */
.L_x_141:
[----:B------:R-:W1:Y:S08]  /*a1c0*/  S2UR UR54, SR_CgaCtaId ;  /* 0x00000000003679c3 */ /* 0x000e700000008800 */
[----:B------:R-:W-:Y:S01]  /*a1d0*/  BAR.SYNC.DEFER_BLOCKING 0x1, 0x80 ;  /* 0x0042000000007b1d */ /* 0x000fe20000010000 */
[----:B------:R-:W-:Y:S01]  /*a1e0*/  ISETP.NE.AND P1, PT, R97, RZ, PT ;  /* 0x000000ff6100720c */ /* 0x000fe20003f25270 */
[----:B------:R-:W-:Y:S01]  /*a1f0*/  IMAD.U32 R0, RZ, RZ, UR48 ;  /* 0x00000030ff007e24 */ /* 0x000fe2000f8e00ff */
[----:B------:R-:W-:Y:S04]  /*a200*/  UIADD3 UR4, UPT, UPT, UR48, 0x1, URZ ;  /* 0x0000000130047890 */ /* 0x000fe8000fffe0ff */
[----:B------:R-:W-:Y:S04]  /*a210*/  UISETP.NE.AND UP0, UPT, UR4, 0x3, UPT ;  /* 0x000000030400788c */ /* 0x000fe8000bf05270 */
[----:B------:R-:W-:Y:S03]  /*a220*/  USEL UR52, UR4, URZ, UP0 ;  /* 0x000000ff04347287 */ /* 0x000fe60008000000 */
[----:B------:R-:W-:Y:S05]  /*a230*/  @P1 LEA R0, R0, UR43, 0x3 ;  /* 0x0000002b00001c11 */ /* 0x000fea000f8e18ff */
[----:B------:R-:W-:Y:S01]  /*a240*/  @P1 VIADD R2, R0, 0x98 ;  /* 0x0000009800021836 */ /* 0x000fe20000000000 */
[----:B------:R-:W-:Y:S04]  /*a250*/  @P1 SHF.L.U32 R0, R112, 0x1f, RZ ;  /* 0x0000001f70001819 */ /* 0x000fe800000006ff */
[----:B------:R-:W-:Y:S01]  /*a260*/  @P1 PRMT R46, R46, 0x654, R2 ;  /* 0x000006542e2e1816 */ /* 0x000fe20000000002 */
[----:B------:R-:W-:Y:S01]  /*a270*/  UMOV UR43, 0x400 ;  /* 0x00000400002b7882 */ /* 0x000fe20000000000 */
[----:B------:R-:W-:Y:S01]  /*a280*/  BSSY B1, `(.L_x_143) ;  /* 0x0000018000017945 */ /* 0x000fe20003800000 */
[----:B-1----:R-:W-:Y:S01]  /*a290*/  ULEA UR43, UR54, UR43, 0x18 ;  /* 0x0000002b362b7291 */ /* 0x002fe2000f8ec0ff */
[----:B------:R1:W-:Y:S05]  /*a2a0*/  @P1 SYNCS.ARRIVE.TRANS64.RED.A1T0 RZ, [R46+URZ], RZ ;  /* 0x000000ff2eff19a7 */ /* 0x0003ea00081004ff */
[----:B------:R-:W-:Y:S04]  /*a2b0*/  LEA R2, R106, UR43, 0x3 ;  /* 0x0000002b6a027c11 */ /* 0x000fe8000f8e18ff */
[----:B------:R-:W3:Y:S02]  /*a2c0*/  @P1 SYNCS.PHASECHK.TRANS64.TRYWAIT P0, [R2+URZ+0x80], R0 ;  /* 0x00008000020015a7 */ /* 0x000ee400080011ff */
[----:B---3--:R-:W-:Y:S01]  /*a2d0*/  @P1 SEL R107, RZ, 0x1, !P0 ;  /* 0x00000001ff6b1807 */ /* 0x008fe20004000000 */
[----:B-1----:R-:W-:Y:S06]  /*a2e0*/  @!P1 BRA `(.L_x_144) ;  /* 0x0000000000449947 */ /* 0x002fec0003800000 */
        /* <DEDUP_REMOVED lines=10> */
.L_x_146:
[----:B------:R-:W-:Y:S05]  /*a390*/  BSYNC B0 ;  /* 0x0000000000007941 */ /* 0x000fea0003800000 */
.L_x_145:
[----:B------:R-:W-:Y:S11]  /*a3a0*/  ISETP.NE.AND P0, PT, R113, RZ, PT ;  /* 0x000000ff7100720c */ /* 0x000ff60003f05270 */
[----:B------:R-:W-:Y:S02]  /*a3b0*/  @!UPT UIADD3 URZ, UPT, UPT, URZ, URZ, URZ ;  /* 0x000000fffffff290 */ /* 0x000fe4000fffe0ff */
[----:B------:R3:W4:Y:S04]  /*a3c0*/  @P0 LDS.128 R52, [R106+UR43+0x200] ;  /* 0x0002002b6a340984 */ /* 0x0007280008000c00 */
[----:B------:R3:W1:Y:S04]  /*a3d0*/  @P0 LDS.128 R64, [R106+UR43+0xa00] ;  /* 0x000a002b6a400984 */ /* 0x0006680008000c00 */
[----:B------:R3:W1:Y:S04]  /*a3e0*/  @P0 LDS.128 R56, [R0+0x200] ;  /* 0x0002000000380984 */ /* 0x0006680000000c00 */
[----:B------:R3:W1:Y:S02]  /*a3f0*/  @P0 LDS.128 R68, [R0+0xa00] ;  /* 0x000a000000440984 */ /* 0x0006640000000c00 */
.L_x_144:
[----:B------:R-:W-:Y:S05]  /*a400*/  BSYNC B1 ;  /* 0x0000000000017941 */ /* 0x000fea0003800000 */
.L_x_143:
[----:B------:R-:W-:Y:S05]  /*a410*/  VIADD R105, R105, 0x400010 ;  /* 0x0040001069697836 */ /* 0x000fea0000000000 */
[----:B---3--:R-:W-:Y:S04]  /*a420*/  SHF.R.U32.HI R0, RZ, 0x15, R105 ;  /* 0x00000015ff007819 */ /* 0x008fe80000011669 */
[----:B-1----:R-:W-:Y:S04]  /*a430*/  LOP3.LUT R2, R0, 0x3, RZ, 0xc0, !PT ;  /* 0x0000000300027812 */ /* 0x002fe800078ec0ff */
        /* <DEDUP_REMOVED lines=11> */
[----:B------:R-:W3:Y:S01]  /*a4f0*/  LDCU.64 UR6, c[0x4][0x78] ;  /* 0x01000f00ff0677ac */ /* 0x000ee20008000a00 */
[----:B------:R-:W2:Y:S01]  /*a500*/  LDC.64 R14, c[0x4][R15] ;  /* 0x010000000f0e7b82 */ /* 0x000ea20000000a00 */
[----:B------:R-:W5:Y:S01]  /*a510*/  LDCU.64 UR4, c[0x4][0x10] ;  /* 0x01000200ff0477ac */ /* 0x000f620008000a00 */
[----:B-1----:R-:W-:Y:S01]  /*a520*/  MOV R5, UR9 ;  /* 0x0000000900057c02 */ /* 0x002fe20008000f00 */
[----:B------:R-:W-:Y:S01]  /*a530*/  IMAD.U32 R4, RZ, RZ, UR8 ;  /* 0x00000008ff047e24 */ /* 0x000fe2000f8e00ff */
[----:B---3--:R-:W-:Y:S01]  /*a540*/  MOV R7, UR7 ;  /* 0x0000000700077c02 */ /* 0x008fe20008000f00 */
[----:B------:R-:W-:Y:S01]  /*a550*/  IMAD.U32 R6, RZ, RZ, UR6 ;  /* 0x00000006ff067e24 */ /* 0x000fe2000f8e00ff */
[----:B-----5:R-:W-:Y:S01]  /*a560*/  MOV R11, UR5 ;  /* 0x00000005000b7c02 */ /* 0x020fe20008000f00 */
[----:B------:R-:W-:Y:S02]  /*a570*/  IMAD.U32 R10, RZ, RZ, UR4 ;  /* 0x00000004ff0a7e24 */ /* 0x000fe4000f8e00ff */
[----:B------:R-:W-:Y:S07]  /*a580*/  LEPC R20, `(.L_x_149) ;  /* 0x000000001014794e */ /* 0x000fee0000000000 */
[----:B--2-4-:R-:W-:Y:S05]  /*a590*/  CALL.ABS.NOINC R14 ;  /* 0x000000000e007343 */ /* 0x014fea0003c00000 */
.L_x_149:
        /* <DEDUP_REMOVED lines=23> */
.L_x_150:
[----:B------:R-:W-:Y:S05]  /*a710*/  WARPSYNC.ALL ;  /* 0x0000000000007948 */ /* 0x000fea0003800000 */
[----:B------:R-:W-:Y:S11]  /*a720*/  R2UR UR4, R16 ;  /* 0x00000000100472ca */ /* 0x000ff600000e0000 */
[----:B------:R-:W-:Y:S02]  /*a730*/  @!UPT UIADD3 URZ, UPT, UPT, URZ, URZ, URZ ;  /* 0x000000fffffff290 */ /* 0x000fe4000fffe0ff */
[----:B------:R-:W1:Y:S02]  /*a740*/  LDTM.x16 R4, tmem[UR4+0x20] ;  /* 0x00002004000479ee */ /* 0x000e640008240000 */
[----:B-1----:R-:W-:Y:S01]  /*a750*/  NOP ;  /* 0x0000000000007918 */ /* 0x002fe20000000000 */
.L_x_148:
[----:B------:R-:W-:Y:S01]  /*a760*/  ISETP.NE.AND P1, PT, R84, R2, PT ;  /* 0x000000025400720c */ /* 0x000fe20003f25270 */
[----:B------:R-:W-:Y:S05]  /*a770*/  WARPSYNC.ALL ;  /* 0x0000000000007948 */ /* 0x000fea0003800000 */
[C---:B----4-:R-:W-:Y:S01]  /*a780*/  SHF.L.U32 R3, R52.reuse, 0x10, RZ ;  /* 0x0000001034037819 */ /* 0x050fe200000006ff */
[----:B------:R-:W-:Y:S01]  /*a790*/  NOP ;  /* 0x0000000000007918 */ /* 0x000fe20000000000 */
[----:B--2---:R-:W-:Y:S01]  /*a7a0*/  LOP3.LUT R40, R52, 0xffff0000, RZ, 0xc0, !PT ;  /* 0xffff000034287812 */ /* 0x004fe200078ec0ff */
[----:B------:R-:W-:Y:S01]  /*a7b0*/  FMUL R0, R43, R24 ;  /* 0x000000182b007220 */ /* 0x000fe20000400000 */
[----:B------:R-:W-:Y:S01]  /*a7c0*/  SHF.L.U32 R41, R53, 0x10, RZ ;  /* 0x0000001035297819 */ /* 0x000fe200000006ff */
[C---:B------:R-:W-:Y:S01]  /*a7d0*/  FMUL R20, R43.reuse, R4 ;  /* 0x000000042b147220 */ /* 0x040fe20000400000 */
[----:B------:R-:W-:Y:S01]  /*a7e0*/  MOV R4, UR46 ;  /* 0x0000002e00047c02 */ /* 0x000fe20008000f00 */
[----:B------:R-:W-:Y:S01]  /*a7f0*/  FMUL R2, R43, R25 ;  /* 0x000000192b027220 */ /* 0x000fe20000400000 */
[----:B------:R-:W-:Y:S01]  /*a800*/  LOP3.LUT R42, R53, 0xffff0000, RZ, 0xc0, !PT ;  /* 0xffff0000352a7812 */ /* 0x000fe200078ec0ff */
[C---:B------:R-:W-:Y:S01]  /*a810*/  FFMA R0, R45.reuse, R3, R0 ;  /* 0x000000032d007223 */ /* 0x040fe20000000000 */
[----:B------:R-:W-:Y:S01]  /*a820*/  @!P1 LEA R99, R4, R99, 0xc ;  /* 0x0000006304639211 */ /* 0x000fe200078e60ff */
[----:B------:R-:W-:Y:S01]  /*a830*/  FFMA R2, R45, R40, R2 ;  /* 0x000000282d027223 */ /* 0x000fe20000000002 */
[----:B------:R-:W-:Y:S01]  /*a840*/  R2UR UR4, R104 ;  /* 0x00000000680472ca */ /* 0x000fe200000e0000 */
[C---:B------:R-:W-:Y:S01]  /*a850*/  FMUL R3, R43.reuse, R26 ;  /* 0x0000001a2b037220 */ /* 0x040fe20000400000 */
[----:B------:R-:W-:Y:S01]  /*a860*/  SHF.L.U32 R44, R54, 0x10, RZ ;  /* 0x00000010362c7819 */ /* 0x000fe200000006ff */
[C---:B------:R-:W-:Y:S01]  /*a870*/  FMUL R4, R43.reuse, R27 ;  /* 0x0000001b2b047220 */ /* 0x040fe20000400000 */
[----:B------:R-:W-:Y:S01]  /*a880*/  F2FP.BF16.F32.PACK_AB R100, R2, R0 ;  /* 0x000000000264723e */ /* 0x000fe200000010ff */
[----:B------:R-:W-:Y:S01]  /*a890*/  FMUL R21, R43, R5 ;  /* 0x000000052b157220 */ /* 0x000fe20000400000 */
[----:B------:R-:W-:Y:S01]  /*a8a0*/  @!P1 IADD3 R5, PT, PT, R99, UR43, RZ ;  /* 0x0000002b63059c10 */ /* 0x000fe2000fffe0ff */
[C---:B------:R-:W-:Y:S01]  /*a8b0*/  FFMA R3, R45.reuse, R41, R3 ;  /* 0x000000292d037223 */ /* 0x040fe20000000003 */
[----:B------:R-:W-:Y:S01]  /*a8c0*/  LOP3.LUT R46, R54, 0xffff0000, RZ, 0xc0, !PT ;  /* 0xffff0000362e7812 */ /* 0x000fe200078ec0ff */
[----:B------:R-:W-:Y:S01]  /*a8d0*/  FFMA R4, R45, R42, R4 ;  /* 0x0000002a2d047223 */ /* 0x000fe20000000004 */
[----:B------:R-:W-:Y:S01]  /*a8e0*/  SHF.L.U32 R47, R55, 0x10, RZ ;  /* 0x00000010372f7819 */ /* 0x000fe200000006ff */
[C---:B------:R-:W-:Y:S01]  /*a8f0*/  FMUL R0, R43.reuse, R28 ;  /* 0x0000001c2b007220 */ /* 0x040fe20000400000 */
[----:B------:R-:W-:Y:S01]  /*a900*/  @!P1 IADD3 R98, PT, PT, R98, R5, RZ ;  /* 0x0000000562629210 */ /* 0x000fe20007ffe0ff */
[----:B------:R-:W-:Y:S01]  /*a910*/  FMUL R2, R43, R29 ;  /* 0x0000001d2b027220 */ /* 0x000fe20000400000 */
[----:B------:R-:W-:Y:S01]  /*a920*/  LOP3.LUT R48, R55, 0xffff0000, RZ, 0xc0, !PT ;  /* 0xffff000037307812 */ /* 0x000fe200078ec0ff */
[C---:B------:R-:W-:Y:S01]  /*a930*/  FMUL R5, R43.reuse, R30 ;  /* 0x0000001e2b057220 */ /* 0x040fe20000400000 */
[C---:B------:R-:W-:Y:S01]  /*a940*/  SHF.L.U32 R49, R56.reuse, 0x10, RZ ;  /* 0x0000001038317819 */ /* 0x040fe200000006ff */
[C---:B------:R-:W-:Y:S01]  /*a950*/  FMUL R22, R43.reuse, R6 ;  /* 0x000000062b167220 */ /* 0x040fe20000400000 */
[----:B------:R-:W-:Y:S01]  /*a960*/  LOP3.LUT R50, R56, 0xffff0000, RZ, 0xc0, !PT ;  /* 0xffff000038327812 */ /* 0x000fe200078ec0ff */
[----:B------:R-:W-:Y:S01]  /*a970*/  FMUL R6, R43, R31 ;  /* 0x0000001f2b067220 */ /* 0x000fe20000400000 */
[----:B------:R-:W-:Y:S01]  /*a980*/  F2FP.BF16.F32.PACK_AB R101, R4, R3 ;  /* 0x000000030465723e */ /* 0x000fe200000010ff */
[----:B------:R-:W-:Y:S01]  /*a990*/  FFMA R0, R45, R44, R0 ;  /* 0x0000002c2d007223 */ /* 0x000fe20000000000 */
[----:B------:R-:W-:Y:S01]  /*a9a0*/  SHF.L.U32 R51, R57, 0x10, RZ ;  /* 0x0000001039337819 */ /* 0x000fe200000006ff */
[----:B------:R-:W-:Y:S01]  /*a9b0*/  FMUL R23, R43, R7 ;  /* 0x000000072b177220 */ /* 0x000fe20000400000 */
[----:B------:R-:W-:Y:S01]  /*a9c0*/  LOP3.LUT R52, R57, 0xffff0000, RZ, 0xc0, !PT ;  /* 0xffff000039347812 */ /* 0x000fe200078ec0ff */
[----:B------:R-:W-:Y:S01]  /*a9d0*/  FFMA R2, R45, R46, R2 ;  /* 0x0000002e2d027223 */ /* 0x000fe20000000002 */
[C---:B------:R-:W-:Y:S01]  /*a9e0*/  SHF.L.U32 R53, R58.reuse, 0x10, RZ ;  /* 0x000000103a357819 */ /* 0x040fe200000006ff */
[C---:B------:R-:W-:Y:S01]  /*a9f0*/  FMUL R7, R43.reuse, R32 ;  /* 0x000000202b077220 */ /* 0x040fe20000400000 */
[----:B------:R-:W-:Y:S01]  /*aa00*/  LOP3.LUT R54, R58, 0xffff0000, RZ, 0xc0, !PT ;  /* 0xffff00003a367812 */ /* 0x000fe200078ec0ff */
[----:B------:R-:W-:Y:S01]  /*aa10*/  FMUL R3, R43, R33 ;  /* 0x000000212b037220 */ /* 0x000fe20000400000 */
[----:B------:R-:W-:Y:S01]  /*aa20*/  F2FP.BF16.F32.PACK_AB R102, R2, R0 ;  /* 0x000000000266723e */ /* 0x000fe200000010ff */
[----:B------:R-:W-:Y:S01]  /*aa30*/  FFMA R5, R45, R47, R5 ;  /* 0x0000002f2d057223 */ /* 0x000fe20000000005 */
[----:B------:R-:W-:Y:S01]  /*aa40*/  SHF.L.U32 R55, R59, 0x10, RZ ;  /* 0x000000103b377819 */ /* 0x000fe200000006ff */
[----:B------:R-:W-:Y:S01]  /*aa50*/  FFMA R6, R45, R48, R6 ;  /* 0x000000302d067223 */ /* 0x000fe20000000006 */
[----:B------:R-:W-:Y:S01]  /*aa60*/  LOP3.LUT R56, R59, 0xffff0000, RZ, 0xc0, !PT ;  /* 0xffff00003b387812 */ /* 0x000fe200078ec0ff */
[C---:B------:R-:W-:Y:S01]  /*aa70*/  FFMA R7, R45.reuse, R49, R7 ;  /* 0x000000312d077223 */ /* 0x040fe20000000007 */
[----:B------:R-:W-:Y:S01]  /*aa80*/  SHF.L.U32 R57, R64, 0x10, RZ ;  /* 0x0000001040397819 */ /* 0x000fe200000006ff */
[----:B------:R-:W-:Y:S01]  /*aa90*/  UIADD3 UR4, UPT, UPT, UR4, 0xf0, URZ ;  /* 0x000000f004047890 */ /* 0x000fe2000fffe0ff */
[----:B------:R-:W-:Y:S01]  /*aaa0*/  F2FP.BF16.F32.PACK_AB R103, R6, R5 ;  /* 0x000000050667723e */ /* 0x000fe200000010ff */
[----:B------:R-:W-:Y:S01]  /*aab0*/  FFMA R3, R45, R50, R3 ;  /* 0x000000322d037223 */ /* 0x000fe20000000003 */
[----:B------:R-:W-:Y:S01]  /*aac0*/  LOP3.LUT R58, R64, 0xffff0000, RZ, 0xc0, !PT ;  /* 0xffff0000403a7812 */ /* 0x000fe200078ec0ff */
[----:B------:R-:W-:Y:S01]  /*aad0*/  FMUL R0, R43, R34 ;  /* 0x000000222b007220 */ /* 0x000fe20000400000 */
[----:B------:R-:W-:Y:S01]  /*aae0*/  SHF.L.U32 R59, R65, 0x10, RZ ;  /* 0x00000010413b7819 */ /* 0x000fe200000006ff */
[----:B------:R-:W-:Y:S01]  /*aaf0*/  FMUL R2, R43, R35 ;  /* 0x000000232b027220 */ /* 0x000fe20000400000 */
[----:B------:R-:W-:Y:S01]  /*ab00*/  F2FP.BF16.F32.PACK_AB R28, R3, R7 ;  /* 0x00000007031c723e */ /* 0x000fe200000010ff */
[----:B------:R-:W-:Y:S01]  /*ab10*/  UPRMT UR4, UR54, 0x654, UR4 ;  /* 0x0000065436047896 */ /* 0x000fe20008000004 */
[----:B------:R-:W-:Y:S01]  /*ab20*/  LOP3.LUT R60, R65, 0xffff0000, RZ, 0xc0, !PT ;  /* 0xffff0000413c7812 */ /* 0x000fe200078ec0ff */
[C---:B------:R-:W-:Y:S01]  /*ab30*/  FMUL R4, R43.reuse, R36 ;  /* 0x000000242b047220 */ /* 0x040fe20000400000 */
[C---:B------:R-:W-:Y:S01]  /*ab40*/  SHF.L.U32 R61, R66.reuse, 0x10, RZ ;  /* 0x00000010423d7819 */ /* 0x040fe200000006ff */
[----:B------:R-:W-:Y:S01]  /*ab50*/  FMUL R5, R43, R37 ;  /* 0x000000252b057220 */ /* 0x000fe20000400000 */
[----:B------:R-:W-:Y:S01]  /*ab60*/  LOP3.LUT R62, R66, 0xffff0000, RZ, 0xc0, !PT ;  /* 0xffff0000423e7812 */ /* 0x000fe200078ec0ff */
[----:B------:R-:W-:Y:S01]  /*ab70*/  FFMA R0, R45, R51, R0 ;  /* 0x000000332d007223 */ /* 0x000fe20000000000 */
[----:B------:R-:W-:Y:S01]  /*ab80*/  FMUL R6, R43, R38 ;  /* 0x000000262b067220 */ /* 0x000fe20000400000 */
[----:B------:R-:W-:Y:S01]  /*ab90*/  FFMA R2, R45, R52, R2 ;  /* 0x000000342d027223 */ /* 0x000fe20000000002 */
[----:B------:R-:W-:Y:S01]  /*aba0*/  FMUL R3, R43, R39 ;  /* 0x000000272b037220 */ /* 0x000fe20000400000 */
[C---:B------:R-:W-:Y:S01]  /*abb0*/  FFMA R4, R45.reuse, R53, R4 ;  /* 0x000000352d047223 */ /* 0x040fe20000000004 */
[C---:B------:R-:W-:Y:S01]  /*abc0*/  FFMA R5, R45.reuse, R54, R5 ;  /* 0x000000362d057223 */ /* 0x040fe20000000005 */
[C---:B------:R-:W-:Y:S01]  /*abd0*/  FFMA R6, R45.reuse, R55, R6 ;  /* 0x000000372d067223 */ /* 0x040fe20000000006 */
[C---:B------:R-:W-:Y:S01]  /*abe0*/  FFMA R3, R45.reuse, R56, R3 ;  /* 0x000000382d037223 */ /* 0x040fe20000000003 */
[----:B------:R-:W-:Y:S01]  /*abf0*/  FFMA R20, R45, R57, R20 ;  /* 0x000000392d147223 */ /* 0x000fe20000000014 */
[----:B------:R-:W-:Y:S01]  /*ac00*/  FMUL R8, R43, R8 ;  /* 0x000000082b087220 */ /* 0x000fe20000400000 */
[----:B------:R-:W-:Y:S01]  /*ac10*/  SYNCS.ARRIVE.TRANS64.RED.A1T0 RZ, [UR4], RZ ;  /* 0x000000ffffff79a7 */ /* 0x000fe20008100404 */
[----:B------:R1:W-:Y:S01]  /*ac20*/  @!P1 STS.128 [R99+UR43+0x200], R100 ;  /* 0x0002006463009988 */ /* 0x0003e20008000c2b */
[----:B------:R-:W-:Y:S01]  /*ac30*/  SHF.L.U32 R63, R67, 0x10, RZ ;  /* 0x00000010433f7819 */ /* 0x000fe200000006ff */
[----:B------:R-:W-:Y:S01]  /*ac40*/  FFMA R21, R45, R58, R21 ;  /* 0x0000003a2d157223 */ /* 0x000fe20000000015 */
[----:B------:R-:W-:Y:S01]  /*ac50*/  LOP3.LUT R64, R67, 0xffff0000, RZ, 0xc0, !PT ;  /* 0xffff000043407812 */ /* 0x000fe200078ec0ff */
[----:B------:R-:W-:Y:S01]  /*ac60*/  FMUL R9, R43, R9 ;  /* 0x000000092b097220 */ /* 0x000fe20000400000 */
[C---:B------:R-:W-:Y:S01]  /*ac70*/  SHF.L.U32 R24, R68.reuse, 0x10, RZ ;  /* 0x0000001044187819 */ /* 0x040fe200000006ff */
[----:B------:R-:W-:Y:S01]  /*ac80*/  FFMA R22, R45, R59, R22 ;  /* 0x0000003b2d167223 */ /* 0x000fe20000000016 */
[----:B------:R-:W-:Y:S01]  /*ac90*/  LOP3.LUT R25, R68, 0xffff0000, RZ, 0xc0, !PT ;  /* 0xffff000044197812 */ /* 0x000fe200078ec0ff */
[----:B------:R-:W-:Y:S01]  /*aca0*/  FMUL R10, R43, R10 ;  /* 0x0000000a2b0a7220 */ /* 0x000fe20000400000 */
[----:B------:R-:W-:Y:S01]  /*acb0*/  FFMA R23, R45, R60, R23 ;  /* 0x0000003c2d177223 */ /* 0x000fe20000000017 */
[----:B------:R-:W-:Y:S01]  /*acc0*/  FMUL R11, R43, R11 ;  /* 0x0000000b2b0b7220 */ /* 0x000fe20000400000 */
[----:B------:R-:W-:Y:S01]  /*acd0*/  F2FP.BF16.F32.PACK_AB R29, R2, R0 ;  /* 0x00000000021d723e */ /* 0x000fe200000010ff */
[----:B------:R-:W-:Y:S01]  /*ace0*/  FFMA R8, R45, R61, R8 ;  /* 0x0000003d2d087223 */ /* 0x000fe20000000008 */
[----:B------:R-:W-:Y:S01]  /*acf0*/  F2FP.BF16.F32.PACK_AB R30, R5, R4 ;  /* 0x00000004051e723e */ /* 0x000fe200000010ff */
[----:B------:R-:W-:Y:S01]  /*ad00*/  FMUL R12, R43, R12 ;  /* 0x0000000c2b0c7220 */ /* 0x000fe20000400000 */
[----:B------:R-:W-:Y:S01]  /*ad10*/  F2FP.BF16.F32.PACK_AB R31, R3, R6 ;  /* 0x00000006031f723e */ /* 0x000fe200000010ff */
[----:B------:R-:W-:Y:S01]  /*ad20*/  FFMA R9, R45, R62, R9 ;  /* 0x0000003e2d097223 */ /* 0x000fe20000000009 */
[----:B------:R-:W-:Y:S01]  /*ad30*/  FMUL R13, R43, R13 ;  /* 0x0000000d2b0d7220 */ /* 0x000fe20000400000 */
[----:B------:R-:W-:Y:S01]  /*ad40*/  SHF.L.U32 R26, R69, 0x10, RZ ;  /* 0x00000010451a7819 */ /* 0x000fe200000006ff */
[----:B------:R-:W-:Y:S01]  /*ad50*/  FFMA R10, R45, R63, R10 ;  /* 0x0000003f2d0a7223 */ /* 0x000fe2000000000a */
[----:B------:R1:W-:Y:S01]  /*ad60*/  @!P1 STS.128 [R98+0x200], R28 ;  /* 0x0002001c62009388 */ /* 0x0003e20000000c00 */
[----:B------:R-:W-:Y:S01]  /*ad70*/  FMUL R14, R43, R14 ;  /* 0x0000000e2b0e7220 */ /* 0x000fe20000400000 */
[----:B------:R-:W-:Y:S01]  /*ad80*/  LOP3.LUT R40, R69, 0xffff0000, RZ, 0xc0, !PT ;  /* 0xffff000045287812 */ /* 0x000fe200078ec0ff */
[----:B------:R-:W-:Y:S01]  /*ad90*/  FFMA R11, R45, R64, R11 ;  /* 0x000000402d0b7223 */ /* 0x000fe2000000000b */
[----:B------:R-:W-:Y:S01]  /*ada0*/  FMUL R15, R43, R15 ;  /* 0x0000000f2b0f7220 */ /* 0x000fe20000400000 */
[C---:B------:R-:W-:Y:S01]  /*adb0*/  SHF.L.U32 R65, R70.reuse, 0x10, RZ ;  /* 0x0000001046417819 */ /* 0x040fe200000006ff */
[----:B------:R-:W-:Y:S01]  /*adc0*/  FFMA R12, R45, R24, R12 ;  /* 0x000000182d0c7223 */ /* 0x000fe2000000000c */
[----:B------:R-:W-:Y:S01]  /*add0*/  FMUL R16, R43, R16 ;  /* 0x000000102b107220 */ /* 0x000fe20000400000 */
[----:B------:R-:W-:Y:S01]  /*ade0*/  LOP3.LUT R66, R70, 0xffff0000, RZ, 0xc0, !PT ;  /* 0xffff000046427812 */ /* 0x000fe200078ec0ff */
[----:B------:R-:W-:Y:S01]  /*adf0*/  FFMA R13, R45, R25, R13 ;  /* 0x000000192d0d7223 */ /* 0x000fe2000000000d */
[----:B------:R-:W-:Y:S01]  /*ae00*/  FMUL R17, R43, R17 ;  /* 0x000000112b117220 */ /* 0x000fe20000400000 */
[----:B------:R-:W-:Y:S01]  /*ae10*/  SHF.L.U32 R67, R71, 0x10, RZ ;  /* 0x0000001047437819 */ /* 0x000fe200000006ff */
[----:B------:R-:W-:Y:S01]  /*ae20*/  FFMA R14, R45, R26, R14 ;  /* 0x0000001a2d0e7223 */ /* 0x000fe2000000000e */
[----:B------:R-:W-:Y:S01]  /*ae30*/  F2FP.BF16.F32.PACK_AB R20, R21, R20 ;  /* 0x000000141514723e */ /* 0x000fe200000010ff */
[----:B------:R-:W-:Y:S01]  /*ae40*/  FMUL R18, R43, R18 ;  /* 0x000000122b127220 */ /* 0x000fe20000400000 */
[----:B------:R-:W-:Y:S01]  /*ae50*/  LOP3.LUT R68, R71, 0xffff0000, RZ, 0xc0, !PT ;  /* 0xffff000047447812 */ /* 0x000fe200078ec0ff */
[----:B------:R-:W-:Y:S01]  /*ae60*/  FFMA R15, R45, R40, R15 ;  /* 0x000000282d0f7223 */ /* 0x000fe2000000000f */
[----:B------:R-:W-:Y:S01]  /*ae70*/  F2FP.BF16.F32.PACK_AB R21, R23, R22 ;  /* 0x000000161715723e */ /* 0x000fe200000010ff */
[----:B------:R-:W-:Y:S01]  /*ae80*/  FMUL R19, R43, R19 ;  /* 0x000000132b137220 */ /* 0x000fe20000400000 */
[----:B------:R-:W-:Y:S01]  /*ae90*/  F2FP.BF16.F32.PACK_AB R22, R9, R8 ;  /* 0x000000080916723e */ /* 0x000fe200000010ff */
[----:B------:R-:W-:Y:S01]  /*aea0*/  FFMA R16, R45, R65, R16 ;  /* 0x000000412d107223 */ /* 0x000fe20000000010 */
[----:B------:R-:W-:Y:S01]  /*aeb0*/  F2FP.BF16.F32.PACK_AB R23, R11, R10 ;  /* 0x0000000a0b17723e */ /* 0x000fe200000010ff */
[C---:B------:R-:W-:Y:S01]  /*aec0*/  FFMA R17, R45.reuse, R66, R17 ;  /* 0x000000422d117223 */ /* 0x040fe20000000011 */
[C---:B------:R-:W-:Y:S01]  /*aed0*/  FFMA R18, R45.reuse, R67, R18 ;  /* 0x000000432d127223 */ /* 0x040fe20000000012 */
[----:B------:R-:W-:Y:S01]  /*aee0*/  FFMA R19, R45, R68, R19 ;  /* 0x000000442d137223 */ /* 0x000fe20000000013 */
[----:B------:R-:W-:Y:S01]  /*aef0*/  F2FP.BF16.F32.PACK_AB R12, R13, R12 ;  /* 0x0000000c0d0c723e */ /* 0x000fe200000010ff */
[----:B------:R1:W-:Y:S01]  /*af00*/  @!P1 STS.128 [R99+UR43+0xa00], R20 ;  /* 0x000a001463009988 */ /* 0x0003e20008000c2b */
[----:B------:R-:W-:Y:S01]  /*af10*/  F2FP.BF16.F32.PACK_AB R13, R15, R14 ;  /* 0x0000000e0f0d723e */ /* 0x000fe200000010ff */
[----:B------:R-:W-:Y:S01]  /*af20*/  BSSY.RECONVERGENT B0, `(.L_x_151) ;  /* 0x000001c000007945 */ /* 0x000fe20003800200 */
[----:B------:R-:W-:Y:S02]  /*af30*/  F2FP.BF16.F32.PACK_AB R14, R17, R16 ;  /* 0x00000010110e723e */ /* 0x000fe400000010ff */
[----:B------:R-:W-:Y:S02]  /*af40*/  F2FP.BF16.F32.PACK_AB R15, R19, R18 ;  /* 0x00000012130f723e */ /* 0x000fe400000010ff */
[----:B------:R-:W-:Y:S03]  /*af50*/  ISETP.NE.AND P0, PT, R84, RZ, PT ;  /* 0x000000ff5400720c */ /* 0x000fe60003f05270 */
[----:B------:R1:W-:Y:S01]  /*af60*/  @!P1 STS.128 [R98+0xa00], R12 ;  /* 0x000a000c62009388 */ /* 0x0003e20000000c00 */
[----:B------:R-:W-:Y:S01]  /*af70*/  @!PT LDS RZ, [RZ] ;  /* 0x00000000fffff984 */ /* 0x000fe20000000800 */
[----:B------:R-:W-:Y:S01]  /*af80*/  @!PT LDS RZ, [RZ] ;  /* 0x00000000fffff984 */ /* 0x000fe20000000800 */
[----:B------:R-:W-:Y:S01]  /*af90*/  @!PT LDS RZ, [RZ] ;  /* 0x00000000fffff984 */ /* 0x000fe20000000800 */
[----:B------:R-:W-:Y:S01]  /*afa0*/  @!PT LDS RZ, [RZ] ;  /* 0x00000000fffff984 */ /* 0x000fe20000000800 */
[----:B------:R2:W-:Y:S07]  /*afb0*/  MEMBAR.ALL.CTA ;  /* 0x0000000000007992 */ /* 0x0005ee0000008000 */
[----:B--2---:R-:W2:Y:S02]  /*afc0*/  FENCE.VIEW.ASYNC.S ;  /* 0x00000000000073c6 */ /* 0x004ea40000000000 */
[----:B--2---:R-:W-:Y:S06]  /*afd0*/  BAR.SYNC.DEFER_BLOCKING 0x1, 0x80 ;  /* 0x0042000000007b1d */ /* 0x004fec0000010000 */
[----:B------:R-:W-:Y:S05]  /*afe0*/  @P0 BRA `(.L_x_152) ;  /* 0x00000000003c0947 */ /* 0x000fea0003800000 */
[----:B------:R-:W2:Y:S01]  /*aff0*/  LDCU.64 UR6, c[0x0][0x348] ;  /* 0x00006900ff0677ac */ /* 0x000ea20008000a00 */
        /* <DEDUP_REMOVED lines=9> */
[----:B--2---:R-:W-:Y:S04]  /*b090*/  UIADD3 UR4, UP0, UPT, UR6, 0xa80, URZ ;  /* 0x00000a8006047890 */ /* 0x004fe8000ff1e0ff */
[----:B------:R-:W-:Y:S09]  /*b0a0*/  UIADD3.X UR5, UPT, UPT, URZ, UR7, URZ, UP0, !UPT ;  /* 0x00000007ff057290 */ /* 0x000ff200087fe4ff */
[----:B------:R2:W-:Y:S01]  /*b0b0*/  UTMASTG.3D [UR8], [UR4] ;  /* 0x00000008040073b5 */ /* 0x0005e20008010000 */
[----:B------:R2:W-:Y:S02]  /*b0c0*/  UTMASTG.3D [UR12], [UR4] ;  /* 0x0000000c040073b5 */ /* 0x0005e40008010000 */
[----:B--2---:R0:W-:Y:S02]  /*b0d0*/  UTMACMDFLUSH ;  /* 0x00000000000079b7 */ /* 0x0041e40000000000 */
.L_x_152:
[----:B------:R-:W-:Y:S05]  /*b0e0*/  BSYNC.RECONVERGENT B0 ;  /* 0x0000000000007941 */ /* 0x000fea0003800200 */
.L_x_151:
[----:B------:R-:W-:Y:S01]  /*b0f0*/  UISETP.NE.AND UP0, UPT, UR47, URZ, UPT ;  /* 0x000000ff2f00728c */ /* 0x000fe2000bf05270 */
[----:B------:R-:W-:Y:S01]  /*b100*/  BSSY.RECONVERGENT B0, `(.L_x_153) ;  /* 0x0000009000007945 */ /* 0x000fe20003800200 */
[----:B------:R-:W-:Y:S04]  /*b110*/  UIADD3 UR4, UPT, UPT, UR46, 0x1, URZ ;  /* 0x000000012e047890 */ /* 0x000fe8000fffe0ff */
[----:B------:R-:W-:Y:S02]  /*b120*/  UISETP.EQ.XOR UP1, UPT, UR4, 0x3, UP0 ;  /* 0x000000030400788c */ /* 0x000fe40008722a70 */
[----:B------:R-:W-:Y:S02]  /*b130*/  UISETP.NE.AND UP0, UPT, UR4, 0x3, UPT ;  /* 0x000000030400788c */ /* 0x000fe4000bf05270 */
[----:B------:R-:W-:Y:S02]  /*b140*/  USEL UR5, URZ, 0x1, !UP1 ;  /* 0x00000001ff057887 */ /* 0x000fe4000c800000 */
[----:B------:R-:W-:Y:S02]  /*b150*/  USEL UR44, UR4, URZ, UP0 ;  /* 0x000000ff042c7287 */ /* 0x000fe40008000000 */
[----:B------:R-:W-:Y:S01]  /*b160*/  ULOP3.LUT UR57, UR57, UR5, URZ, 0x3c, !UPT ;  /* 0x0000000539397292 */ /* 0x000fe2000f8e3cff */
[----:B------:R-:W-:Y:S11]  /*b170*/  @P0 BRA `(.L_x_154) ;  /* 0x0000000000040947 */ /* 0x000ff60003800000 */
[----:B------:R-:W-:Y:S04]  /*b180*/  DEPBAR.LE SB0, 0x1 ;  /* 0x000080400000791a */ /* 0x000fe80000000000 */
.L_x_154:
[----:B------:R-:W-:Y:S05]  /*b190*/  BSYNC.RECONVERGENT B0 ;  /* 0x0000000000007941 */ /* 0x000fea0003800200 */
.L_x_153:
[----:B------:R-:W-:Y:S01]  /*b1a0*/  BAR.SYNC.DEFER_BLOCKING 0x1, 0x80 ;  /* 0x0042000000007b1d */ /* 0x000fe20000010000 */
[----:B------:R-:W-:Y:S01]  /*b1b0*/  UISETP.NE.AND UP0, UPT, UR56, -0x4, UPT ;  /* 0xfffffffc3800788c */ /* 0x000fe2000bf05270 */
[----:B------:R-:W-:Y:S08]  /*b1c0*/  IADD3 R80, PT, PT, R80, 0x1, RZ ;  /* 0x0000000150507810 */ /* 0x000ff00007ffe0ff */
[----:B------:R-:W-:Y:S05]  /*b1d0*/  BRA.U !UP0, `(.L_x_155) ;  /* 0x0000000108287547 */ /* 0x000fea000b800000 */
[----:B------:R-:W2:Y:S01]  /*b1e0*/  S2R R0, SR_CgaCtaId ;  /* 0x0000000000007919 */ /* 0x000ea20000008800 */
[----:B------:R-:W-:Y:S01]  /*b1f0*/  ISETP.NE.AND P0, PT, R97, RZ, PT ;  /* 0x000000ff6100720c */ /* 0x000fe20003f05270 */
[----:B------:R-:W-:Y:S01]  /*b200*/  IMAD.U32 R2, RZ, RZ, UR52 ;  /* 0x00000034ff027e24 */ /* 0x000fe2000f8e00ff */
[----:B------:R-:W-:Y:S04]  /*b210*/  UIADD3 UR4, UPT, UPT, UR52, 0x1, URZ ;  /* 0x0000000134047890 */ /* 0x000fe8000fffe0ff */
[----:B------:R-:W-:Y:S04]  /*b220*/  UISETP.NE.AND UP0, UPT, UR4, 0x3, UPT ;  /* 0x000000030400788c */ /* 0x000fe8000bf05270 */
[----:B------:R-:W-:Y:S03]  /*b230*/  USEL UR52, UR4, URZ, UP0 ;  /* 0x000000ff04347287 */ /* 0x000fe60008000000 */
[----:B------:R-:W-:Y:S05]  /*b240*/  @P0 LEA R2, R2, UR43, 0x3 ;  /* 0x0000002b02020c11 */ /* 0x000fea000f8e18ff */
[----:B------:R-:W-:Y:S05]  /*b250*/  @P0 VIADD R2, R2, 0x98 ;  /* 0x0000009802020836 */ /* 0x000fea0000000000 */
[----:B--2---:R-:W-:Y:S04]  /*b260*/  @P0 PRMT R0, R0, 0x654, R2 ;  /* 0x0000065400000816 */ /* 0x004fe80000000002 */
[----:B------:R2:W-:Y:S03]  /*b270*/  @P0 SYNCS.ARRIVE.TRANS64.RED.A1T0 RZ, [R0+URZ], RZ ;  /* 0x000000ff00ff09a7 */ /* 0x0005e600081004ff */
.L_x_155:
[----:B------:R-:W-:Y:S01]  /*b280*/  R2UR UR6, R95 ;  /* 0x000000005f0672ca */ /* 0x000fe200000e0000 */
[----:B------:R-:W-:Y:S01]  /*b290*/  UIADD3 UR56, UPT, UPT, UR56, 0x4, URZ ;  /* 0x0000000438387890 */ /* 0x000fe2000fffe0ff */
[----:B------:R-:W-:Y:S02]  /*b2a0*/  R2UR UR5, R91 ;  /* 0x000000005b0572ca */ /* 0x000fe400000e0000 */
[----:B------:R-:W-:Y:S02]  /*b2b0*/  R2UR UR4, R92 ;  /* 0x000000005c0472ca */ /* 0x000fe400000e0000 */
[----:B------:R-:W-:Y:S02]  /*b2c0*/  R2UR UR36, R93 ;  /* 0x000000005d2472ca */ /* 0x000fe400000e0000 */
[----:B------:R-:W-:Y:S02]  /*b2d0*/  ISETP.NE.AND P0, PT, R77, 0x2, PT ;  /* 0x000000024d00780c */ /* 0x000fe40003f05270 */
[----:B------:R-:W-:Y:S02]  /*b2e0*/  ISETP.NE.AND P1, PT, R80, 0x2, PT ;  /* 0x000000025000780c */ /* 0x000fe40003f25270 */
[----:B------:R-:W-:Y:S01]  /*b2f0*/  SEL R2, RZ, 0x1, P0 ;  /* 0x00000001ff027807 */ /* 0x000fe20000000000 */
[----:B------:R-:W-:Y:S01]  /*b300*/  UISETP.NE.AND UP0, UPT, UR6, URZ, UPT ;  /* 0x000000ff0600728c */ /* 0x000fe2000bf05270 */
[----:B--2---:R-:W-:Y:S01]  /*b310*/  SEL R0, RZ, 0x1, P1 ;  /* 0x00000001ff007807 */ /* 0x004fe20000800000 */
[----:B------:R-:W-:Y:S01]  /*b320*/  UIADD3 UR26, UPT, UPT, UR37, UR5, URZ ;  /* 0x00000005251a7290 */ /* 0x000fe2000fffe0ff */
[----:B------:R-:W-:Y:S01]  /*b330*/  LOP3.LUT R78, R78, R2, RZ, 0x3c, !PT ;  /* 0x000000024e4e7212 */ /* 0x000fe200078e3cff */
[----:B------:R-:W-:Y:S01]  /*b340*/  UIADD3 UR27, UPT, UPT, UR38, UR4, URZ ;  /* 0x00000004261b7290 */ /* 0x000fe2000fffe0ff */
[----:B------:R-:W-:Y:S02]  /*b350*/  LOP3.LUT R79, R79, R0, RZ, 0x3c, !PT ;  /* 0x000000004f4f7212 */ /* 0x000fe400078e3cff */
[----:B------:R-:W-:Y:S02]  /*b360*/  SEL R77, R77, RZ, P0 ;  /* 0x000000ff4d4d7207 */ /* 0x000fe40000000000 */
[----:B------:R-:W-:Y:S01]  /*b370*/  SEL R80, R80, RZ, P1 ;  /* 0x000000ff50507207 */ /* 0x000fe20000800000 */
[----:B------:R-:W-:Y:S06]  /*b380*/  BRA.U UP0, `(.L_x_156) ;  /* 0xffffffb1001c7547 */ /* 0x000fec000b83ffff */
[----:B------:R-:W-:-:S13]  /*b390*/  R2UR UR4, R96 ;  /* 0x00000000600472ca */ /* 0x000fda00000e0000 */
[----:B------:R-:W-:-:S09]  /*b3a0*/  UISETP.NE.AND UP0, UPT, UR4, URZ, UPT ;  /* 0x000000ff0400728c */ /* 0x000fd2000bf05270 */
[----:B------:R-:W-:Y:S05]  /*b3b0*/  BRA.U !UP0, `(.L_x_157) ;  /* 0x0000000108487547 */ /* 0x000fea000b800000 */
[----:B------:R-:W2:Y:S02]  /*b3c0*/  LDCU.64 UR4, c[0x0][0xc90] ;  /* 0x00019200ff0477ac */ /* 0x000ea40008000a00 */
[----:B--2---:R-:W-:-:S04]  /*b3d0*/  UISETP.NE.U32.AND UP0, UPT, UR4, URZ, UPT ;  /* 0x000000ff0400728c */ /* 0x004fc8000bf05070 */
[----:B------:R-:W-:-:S09]  /*b3e0*/  UISETP.NE.AND.EX UP0, UPT, UR5, URZ, UPT, UP0 ;  /* 0x000000ff0500728c */ /* 0x000fd2000bf05300 */
[----:B------:R-:W-:Y:S05]  /*b3f0*/  BRA.U UP0, `(.L_x_158) ;  /* 0x00000001000c7547 */ /* 0x000fea000b800000 */
[----:B------:R-:W-:-:S13]  /*b400*/  FSETP.NEU.AND P0, PT, R45, RZ, PT ;  /* 0x000000ff2d00720b */ /* 0x000fda0003f0d000 */
[----:B------:R-:W-:Y:S05]  /*b410*/  @!P0 EXIT ;  /* 0x000000000000894d */ /* 0x000fea0003800000 */
[----:B------:R-:W-:Y:S05]  /*b420*/  BRA `(.L_x_157) ;  /* 0x00000000002c7947 */ /* 0x000fea0003800000 */
.L_x_158:
[----:B------:R-:W-:Y:S01]  /*b430*/  ISETP.NE.AND P0, PT, R76, RZ, PT ;  /* 0x000000ff4c00720c */ /* 0x000fe20003f05270 */
[----:B------:R-:W-:-:S12]  /*b440*/  BSSY.RECONVERGENT B0, `(.L_x_157) ;  /* 0x0000009000007945 */ /* 0x000fd80003800200 */
[----:B------:R-:W-:Y:S05]  /*b450*/  @P0 BRA `(.L_x_159) ;  /* 0x0000000000140947 */ /* 0x000fea0003800000 */
[----:B------:R-:W2:Y:S02]  /*b460*/  LDCU.64 UR4, c[0x0][0xc88] ;  /* 0x00019100ff0477ac */ /* 0x000ea40008000a00 */
[----:B--2---:R-:W-:-:S04]  /*b470*/  ISETP.NE.U32.AND P0, PT, RZ, UR4, PT ;  /* 0x00000004ff007c0c */ /* 0x004fc8000bf05070 */
[----:B------:R-:W-:-:S13]  /*b480*/  ISETP.NE.AND.EX P0, PT, RZ, UR5, PT, P0 ;  /* 0x00000005ff007c0c */ /* 0x000fda000bf05300 */
[----:B------:R-:W-:Y:S05]  /*b490*/  @!P0 EXIT ;  /* 0x000000000000894d */ /* 0x000fea0003800000 */
[----:B------:R-:W-:Y:S05]  /*b4a0*/  BRA `(.L_x_160) ;  /* 0x0000000000087947 */ /* 0x000fea0003800000 */
.L_x_159:
[----:B------:R-:W-:-:S13]  /*b4b0*/  FSETP.NEU.AND P0, PT, R45, RZ, PT ;  /* 0x000000ff2d00720b */ /* 0x000fda0003f0d000 */
[----:B------:R-:W-:Y:S05]  /*b4c0*/  @!P0 EXIT ;  /* 0x000000000000894d */ /* 0x000fea0003800000 */
.L_x_160:
[----:B------:R-:W-:Y:S05]  /*b4d0*/  BSYNC.RECONVERGENT B0 ;  /* 0x0000000000007941 */ /* 0x000fea0003800200 */
.L_x_157:
[----:B------:R-:W-:Y:S01]  /*b4e0*/  ULEA UR4, UR52, UR43, 0x3 ;  /* 0x0000002b34047291 */ /* 0x000fe2000f8e18ff */
[----:B------:R-:W-:-:S04]  /*b4f0*/  DEPBAR.LE SB0, 0x0 ;  /* 0x000080000000791a */ /* 0x000fc80000000000 */
[----:B------:R-:W-:-:S04]  /*b500*/  UIADD3 UR4, UPT, UPT, UR4, 0x98, URZ ;  /* 0x0000009804047890 */ /* 0x000fc8000fffe0ff */
[----:B------:R-:W-:-:S09]  /*b510*/  UPRMT UR4, UR54, 0x654, UR4 ;  /* 0x0000065436047896 */ /* 0x000fd20008000004 */
[----:B------:R-:W-:Y:S01]  /*b520*/  SYNCS.ARRIVE.TRANS64.RED.A1T0 RZ, [UR4], RZ ;  /* 0x000000ffffff79a7 */ /* 0x000fe20008100404 */
[----:B------:R-:W-:Y:S05]  /*b530*/  EXIT ;  /* 0x000000000000794d */ /* 0x000fea0003800000 */
.L_x_25:
[----:B--2---:R2:W3:Y:S02]  /*b540*/  SYNCS.PHASECHK.TRANS64.TRYWAIT P0, [R0+URZ+0x110], R2 ;  /* 0x00011002000075a7 */ /* 0x0044e400080011ff */
[----:B---3--:R-:W-:Y:S05]  /*b550*/  @!P0 NANOSLEEP.SYNCS 0x989680 ;  /* 0x009896800000895d */ /* 0x008fea0003900000 */
[----:B------:R-:W3:Y:S02]  /*b560*/  @!P0 SYNCS.PHASECHK.TRANS64 P0, [R0+URZ+0x110], R2 ;  /* 0x00011002000085a7 */ /* 0x000ee400080010ff */
[----:B---3--:R-:W-:Y:S05]  /*b570*/  @!P0 BRA `(.L_x_25) ;  /* 0xfffffffc00f08947 */ /* 0x008fea000383ffff */
[----:B------:R-:W-:Y:S05]  /*b580*/  BRA `(.L_x_161) ;  /* 0xffffff6400107947 */ /* 0x000fea000383ffff */
.L_x_28:
[----:B--2---:R-:W-:-:S07]  /*b590*/  MOV R0, UR33 ;  /* 0x0000002100007c02 */ /* 0x004fce0008000f00 */
.L_x_162:
[----:B--2---:R2:W3:Y:S02]  /*b5a0*/  SYNCS.PHASECHK.TRANS64.TRYWAIT P0, [R0+URZ+0x40], R3 ;  /* 0x00004003000075a7 */ /* 0x0044e400080011ff */
[----:B---3--:R-:W-:Y:S05]  /*b5b0*/  @!P0 NANOSLEEP.SYNCS 0x989680 ;  /* 0x009896800000895d */ /* 0x008fea0003900000 */
[----:B------:R-:W3:Y:S02]  /*b5c0*/  @!P0 SYNCS.PHASECHK.TRANS64 P0, [R0+URZ+0x40], R3 ;  /* 0x00004003000085a7 */ /* 0x000ee400080010ff */
[----:B---3--:R-:W-:Y:S05]  /*b5d0*/  @!P0 BRA `(.L_x_162) ;  /* 0xfffffffc00f08947 */ /* 0x008fea000383ffff */
[----:B------:R-:W-:Y:S05]  /*b5e0*/  BRA `(.L_x_27) ;  /* 0xffffff6400587947 */ /* 0x000fea000383ffff */
.L_x_37:
[----:B-1----:R-:W-:-:S07]  /*b5f0*/  MOV R0, UR33 ;  /* 0x0000002100007c02 */ /* 0x002fce0008000f00 */
.L_x_163:
[----:B-1----:R1:W2:Y:S02]  /*b600*/  SYNCS.PHASECHK.TRANS64.TRYWAIT P0, [R0+URZ+0x40], R3 ;  /* 0x00004003000075a7 */ /* 0x0022a400080011ff */
[----:B--2---:R-:W-:Y:S05]  /*b610*/  @!P0 NANOSLEEP.SYNCS 0x989680 ;  /* 0x009896800000895d */ /* 0x004fea0003900000 */
[----:B------:R-:W2:Y:S02]  /*b620*/  @!P0 SYNCS.PHASECHK.TRANS64 P0, [R0+URZ+0x40], R3 ;  /* 0x00004003000085a7 */ /* 0x000ea400080010ff */
[----:B--2---:R-:W-:Y:S05]  /*b630*/  @!P0 BRA `(.L_x_163) ;  /* 0xfffffffc00f08947 */ /* 0x004fea000383ffff */
[----:B------:R-:W-:Y:S05]  /*b640*/  BRA `(.L_x_36) ;  /* 0xffffff6800687947 */ /* 0x000fea000383ffff */
.L_x_44:
[----:B-1----:R1:W4:Y:S02]  /*b650*/  SYNCS.PHASECHK.TRANS64.TRYWAIT P0, [R3+URZ+0xc0], R0 ;  /* 0x0000c000030075a7 */ /* 0x00232400080011ff */
[----:B----4-:R-:W-:Y:S05]  /*b660*/  @!P0 NANOSLEEP.SYNCS 0x989680 ;  /* 0x009896800000895d */ /* 0x010fea0003900000 */
[----:B------:R-:W4:Y:S02]  /*b670*/  @!P0 SYNCS.PHASECHK.TRANS64 P0, [R3+URZ+0xc0], R0 ;  /* 0x0000c000030085a7 */ /* 0x000f2400080010ff */
[----:B----4-:R-:W-:Y:S05]  /*b680*/  @!P0 BRA `(.L_x_44) ;  /* 0xfffffffc00f08947 */ /* 0x010fea000383ffff */
[----:B------:R-:W-:Y:S05]  /*b690*/  BRA `(.L_x_164) ;  /* 0xffffff6c00587947 */ /* 0x000fea000383ffff */
.L_x_48:
[----:B------:R-:W-:-:S07]  /*b6a0*/  MOV R0, UR4 ;  /* 0x0000000400007c02 */ /* 0x000fce0008000f00 */
.L_x_165:
[----:B-1----:R1:W2:Y:S02]  /*b6b0*/  SYNCS.PHASECHK.TRANS64.TRYWAIT P0, [R0+URZ], R2 ;  /* 0x00000002000075a7 */ /* 0x0022a400080011ff */
[----:B--2---:R-:W-:Y:S05]  /*b6c0*/  @!P0 NANOSLEEP.SYNCS 0x989680 ;  /* 0x009896800000895d */ /* 0x004fea0003900000 */
[----:B------:R-:W2:Y:S02]  /*b6d0*/  @!P0 SYNCS.PHASECHK.TRANS64 P0, [R0+URZ], R2 ;  /* 0x00000002000085a7 */ /* 0x000ea400080010ff */
[----:B--2---:R-:W-:Y:S05]  /*b6e0*/  @!P0 BRA `(.L_x_165) ;  /* 0xfffffffc00f08947 */ /* 0x004fea000383ffff */
[----:B------:R-:W-:Y:S05]  /*b6f0*/  BRA `(.L_x_166) ;  /* 0xffffff7400047947 */ /* 0x000fea000383ffff */
.L_x_49:
[----:B------:R-:W-:-:S07]  /*b700*/  MOV R0, UR5 ;  /* 0x0000000500007c02 */ /* 0x000fce0008000f00 */
.L_x_167:
[----:B-1----:R1:W2:Y:S02]  /*b710*/  SYNCS.PHASECHK.TRANS64.TRYWAIT P0, [R0+URZ], R3 ;  /* 0x00000003000075a7 */ /* 0x0022a400080011ff */
[----:B--2---:R-:W-:Y:S05]  /*b720*/  @!P0 NANOSLEEP.SYNCS 0x989680 ;  /* 0x009896800000895d */ /* 0x004fea0003900000 */
[----:B------:R-:W2:Y:S02]  /*b730*/  @!P0 SYNCS.PHASECHK.TRANS64 P0, [R0+URZ], R3 ;  /* 0x00000003000085a7 */ /* 0x000ea400080010ff */
[----:B--2---:R-:W-:Y:S05]  /*b740*/  @!P0 BRA `(.L_x_167) ;  /* 0xfffffffc00f08947 */ /* 0x004fea000383ffff */
[----:B------:R-:W-:Y:S05]  /*b750*/  BRA `(.L_x_168) ;  /* 0xffffff7400107947 */ /* 0x000fea000383ffff */
.L_x_50:
[----:B------:R-:W-:-:S07]  /*b760*/  MOV R0, UR5 ;  /* 0x0000000500007c02 */ /* 0x000fce0008000f00 */
.L_x_169:
[----:B-1----:R1:W2:Y:S02]  /*b770*/  SYNCS.PHASECHK.TRANS64.TRYWAIT P0, [R0+URZ], R3 ;  /* 0x00000003000075a7 */ /* 0x0022a400080011ff */
[----:B--2---:R-:W-:Y:S05]  /*b780*/  @!P0 NANOSLEEP.SYNCS 0x989680 ;  /* 0x009896800000895d */ /* 0x004fea0003900000 */
[----:B------:R-:W2:Y:S02]  /*b790*/  @!P0 SYNCS.PHASECHK.TRANS64 P0, [R0+URZ], R3 ;  /* 0x00000003000085a7 */ /* 0x000ea400080010ff */
[----:B--2---:R-:W-:Y:S05]  /*b7a0*/  @!P0 BRA `(.L_x_169) ;  /* 0xfffffffc00f08947 */ /* 0x004fea000383ffff */
[----:B------:R-:W-:Y:S05]  /*b7b0*/  BRA `(.L_x_170) ;  /* 0xffffff74001c7947 */ /* 0x000fea000383ffff */
.L_x_51:
[----:B------:R-:W-:-:S07]  /*b7c0*/  MOV R0, UR5 ;  /* 0x0000000500007c02 */ /* 0x000fce0008000f00 */
.L_x_171:
[----:B-1----:R1:W2:Y:S02]  /*b7d0*/  SYNCS.PHASECHK.TRANS64.TRYWAIT P0, [R0+URZ], R3 ;  /* 0x00000003000075a7 */ /* 0x0022a400080011ff */
[----:B--2---:R-:W-:Y:S05]  /*b7e0*/  @!P0 NANOSLEEP.SYNCS 0x989680 ;  /* 0x009896800000895d */ /* 0x004fea0003900000 */
[----:B------:R-:W2:Y:S02]  /*b7f0*/  @!P0 SYNCS.PHASECHK.TRANS64 P0, [R0+URZ], R3 ;  /* 0x00000003000085a7 */ /* 0x000ea400080010ff */
[----:B--2---:R-:W-:Y:S05]  /*b800*/  @!P0 BRA `(.L_x_171) ;  /* 0xfffffffc00f08947 */ /* 0x004fea000383ffff */
[----:B------:R-:W-:Y:S05]  /*b810*/  BRA `(.L_x_172) ;  /* 0xffffff7400287947 */ /* 0x000fea000383ffff */
.L_x_52:
[----:B------:R-:W-:-:S07]  /*b820*/  MOV R0, UR5 ;  /* 0x0000000500007c02 */ /* 0x000fce0008000f00 */
.L_x_173:
[----:B-1----:R1:W2:Y:S02]  /*b830*/  SYNCS.PHASECHK.TRANS64.TRYWAIT P0, [R0+URZ], R3 ;  /* 0x00000003000075a7 */ /* 0x0022a400080011ff */
[----:B--2---:R-:W-:Y:S05]  /*b840*/  @!P0 NANOSLEEP.SYNCS 0x989680 ;  /* 0x009896800000895d */ /* 0x004fea0003900000 */
[----:B------:R-:W2:Y:S02]  /*b850*/  @!P0 SYNCS.PHASECHK.TRANS64 P0, [R0+URZ], R3 ;  /* 0x00000003000085a7 */ /* 0x000ea400080010ff */
[----:B--2---:R-:W-:Y:S05]  /*b860*/  @!P0 BRA `(.L_x_173) ;  /* 0xfffffffc00f08947 */ /* 0x004fea000383ffff */
[----:B------:R-:W-:Y:S05]  /*b870*/  BRA `(.L_x_174) ;  /* 0xffffff7400347947 */ /* 0x000fea000383ffff */
.L_x_53:
[----:B------:R-:W-:-:S07]  /*b880*/  MOV R0, UR5 ;  /* 0x0000000500007c02 */ /* 0x000fce0008000f00 */
.L_x_175:
[----:B-1----:R1:W2:Y:S02]  /*b890*/  SYNCS.PHASECHK.TRANS64.TRYWAIT P0, [R0+URZ], R3 ;  /* 0x00000003000075a7 */ /* 0x0022a400080011ff */
[----:B--2---:R-:W-:Y:S05]  /*b8a0*/  @!P0 NANOSLEEP.SYNCS 0x989680 ;  /* 0x009896800000895d */ /* 0x004fea0003900000 */
[----:B------:R-:W2:Y:S02]  /*b8b0*/  @!P0 SYNCS.PHASECHK.TRANS64 P0, [R0+URZ], R3 ;  /* 0x00000003000085a7 */ /* 0x000ea400080010ff */
[----:B--2---:R-:W-:Y:S05]  /*b8c0*/  @!P0 BRA `(.L_x_175) ;  /* 0xfffffffc00f08947 */ /* 0x004fea000383ffff */
[----:B------:R-:W-:Y:S05]  /*b8d0*/  BRA `(.L_x_176) ;  /* 0xffffff7400407947 */ /* 0x000fea000383ffff */
.L_x_54:
[----:B------:R-:W-:-:S07]  /*b8e0*/  MOV R0, UR5 ;  /* 0x0000000500007c02 */ /* 0x000fce0008000f00 */
.L_x_177:
[----:B-1----:R1:W2:Y:S02]  /*b8f0*/  SYNCS.PHASECHK.TRANS64.TRYWAIT P0, [R0+URZ], R3 ;  /* 0x00000003000075a7 */ /* 0x0022a400080011ff */
[----:B--2---:R-:W-:Y:S05]  /*b900*/  @!P0 NANOSLEEP.SYNCS 0x989680 ;  /* 0x009896800000895d */ /* 0x004fea0003900000 */
[----:B------:R-:W2:Y:S02]  /*b910*/  @!P0 SYNCS.PHASECHK.TRANS64 P0, [R0+URZ], R3 ;  /* 0x00000003000085a7 */ /* 0x000ea400080010ff */
[----:B--2---:R-:W-:Y:S05]  /*b920*/  @!P0 BRA `(.L_x_177) ;  /* 0xfffffffc00f08947 */ /* 0x004fea000383ffff */
[----:B------:R-:W-:Y:S05]  /*b930*/  BRA `(.L_x_178) ;  /* 0xffffff74004c7947 */ /* 0x000fea000383ffff */
.L_x_57:
[----:B--2---:R2:W3:Y:S02]  /*b940*/  SYNCS.PHASECHK.TRANS64.TRYWAIT P0, [R2+URZ+0x100], R4 ;  /* 0x00010004020075a7 */ /* 0x0044e400080011ff */
[----:B---3--:R-:W-:Y:S05]  /*b950*/  @!P0 NANOSLEEP.SYNCS 0x989680 ;  /* 0x009896800000895d */ /* 0x008fea0003900000 */
[----:B------:R-:W3:Y:S02]  /*b960*/  @!P0 SYNCS.PHASECHK.TRANS64 P0, [R2+URZ+0x100], R4 ;  /* 0x00010004020085a7 */ /* 0x000ee400080010ff */
[----:B---3--:R-:W-:Y:S05]  /*b970*/  @!P0 BRA `(.L_x_57) ;  /* 0xfffffffc00f08947 */ /* 0x008fea000383ffff */
[----:B------:R-:W-:Y:S05]  /*b980*/  BRA `(.L_x_179) ;  /* 0xffffff7400a87947 */ /* 0x000fea000383ffff */
.L_x_58:
[----:B------:R-:W-:-:S07]  /*b990*/  MOV R2, UR4 ;  /* 0x0000000400027c02 */ /* 0x000fce0008000f00 */
.L_x_180:
[----:B--2---:R2:W3:Y:S02]  /*b9a0*/  SYNCS.PHASECHK.TRANS64.TRYWAIT P0, [R2+URZ+0xd0], R5 ;  /* 0x0000d005020075a7 */ /* 0x0044e400080011ff */
[----:B---3--:R-:W-:Y:S05]  /*b9b0*/  @!P0 NANOSLEEP.SYNCS 0x989680 ;  /* 0x009896800000895d */ /* 0x008fea0003900000 */
[----:B------:R-:W3:Y:S02]  /*b9c0*/  @!P0 SYNCS.PHASECHK.TRANS64 P0, [R2+URZ+0xd0], R5 ;  /* 0x0000d005020085a7 */ /* 0x000ee400080010ff */
[----:B---3--:R-:W-:Y:S05]  /*b9d0*/  @!P0 BRA `(.L_x_180) ;  /* 0xfffffffc00f08947 */ /* 0x008fea000383ffff */
[----:B------:R-:W-:Y:S05]  /*b9e0*/  BRA `(.L_x_181) ;  /* 0xffffff7400b87947 */ /* 0x000fea000383ffff */
.L_x_59:
[----:B--2---:R2:W3:Y:S02]  /*b9f0*/  SYNCS.PHASECHK.TRANS64.TRYWAIT P1, [R2+URZ+0xc0], R4 ;  /* 0x0000c004020075a7 */ /* 0x0044e400080211ff */
[----:B---3--:R-:W-:Y:S05]  /*ba00*/  @!P1 NANOSLEEP.SYNCS 0x989680 ;  /* 0x009896800000995d */ /* 0x008fea0003900000 */
[----:B------:R-:W3:Y:S02]  /*ba10*/  @!P1 SYNCS.PHASECHK.TRANS64 P1, [R2+URZ+0xc0], R4 ;  /* 0x0000c004020095a7 */ /* 0x000ee400080210ff */
[----:B---3--:R-:W-:Y:S05]  /*ba20*/  @!P1 BRA `(.L_x_59) ;  /* 0xfffffffc00f09947 */ /* 0x008fea000383ffff */
[----:B------:R-:W-:Y:S05]  /*ba30*/  BRA `(.L_x_182) ;  /* 0xffffff7400e87947 */ /* 0x000fea000383ffff */
.L_x_62:
[----:B------:R-:W-:-:S07]  /*ba40*/  MOV R0, UR4 ;  /* 0x0000000400007c02 */ /* 0x000fce0008000f00 */
.L_x_183:
[----:B--2---:R2:W3:Y:S02]  /*ba50*/  SYNCS.PHASECHK.TRANS64.TRYWAIT P0, [R0+URZ+0xd0], R2 ;  /* 0x0000d002000075a7 */ /* 0x0044e400080011ff */
[----:B---3--:R-:W-:Y:S05]  /*ba60*/  @!P0 NANOSLEEP.SYNCS 0x989680 ;  /* 0x009896800000895d */ /* 0x008fea0003900000 */
[----:B------:R-:W3:Y:S02]  /*ba70*/  @!P0 SYNCS.PHASECHK.TRANS64 P0, [R0+URZ+0xd0], R2 ;  /* 0x0000d002000085a7 */ /* 0x000ee400080010ff */
[----:B---3--:R-:W-:Y:S05]  /*ba80*/  @!P0 BRA `(.L_x_183) ;  /* 0xfffffffc00f08947 */ /* 0x008fea000383ffff */
[----:B------:R-:W-:Y:S05]  /*ba90*/  BRA `(.L_x_61) ;  /* 0xffffff78003c7947 */ /* 0x000fea000383ffff */
.L_x_69:
[----:B--2---:R2:W3:Y:S02]  /*baa0*/  SYNCS.PHASECHK.TRANS64.TRYWAIT P0, [R2+URZ+0xc0], R0 ;  /* 0x0000c000020075a7 */ /* 0x0044e400080011ff */
[----:B---3--:R-:W-:Y:S05]  /*bab0*/  @!P0 NANOSLEEP.SYNCS 0x989680 ;  /* 0x009896800000895d */ /* 0x008fea0003900000 */
[----:B------:R-:W3:Y:S02]  /*bac0*/  @!P0 SYNCS.PHASECHK.TRANS64 P0, [R2+URZ+0xc0], R0 ;  /* 0x0000c000020085a7 */ /* 0x000ee400080010ff */
[----:B---3--:R-:W-:Y:S05]  /*bad0*/  @!P0 BRA `(.L_x_69) ;  /* 0xfffffffc00f08947 */ /* 0x008fea000383ffff */
[----:B------:R-:W-:Y:S05]  /*bae0*/  BRA `(.L_x_184) ;  /* 0xffffff7c00f87947 */ /* 0x000fea000383ffff */
.L_x_72:
[----:B------:R-:W-:-:S07]  /*baf0*/  MOV R0, UR56 ;  /* 0x0000003800007c02 */ /* 0x000fce0008000f00 */
.L_x_185:
[----:B--2---:R2:W3:Y:S02]  /*bb00*/  SYNCS.PHASECHK.TRANS64.TRYWAIT P0, [R0+URZ+0xf0], R2 ;  /* 0x0000f002000075a7 */ /* 0x0044e400080011ff */
[----:B---3--:R-:W-:Y:S05]  /*bb10*/  @!P0 NANOSLEEP.SYNCS 0x989680 ;  /* 0x009896800000895d */ /* 0x008fea0003900000 */
[----:B------:R-:W3:Y:S02]  /*bb20*/  @!P0 SYNCS.PHASECHK.TRANS64 P0, [R0+URZ+0xf0], R2 ;  /* 0x0000f002000085a7 */ /* 0x000ee400080010ff */
[----:B---3--:R-:W-:Y:S05]  /*bb30*/  @!P0 BRA `(.L_x_185) ;  /* 0xfffffffc00f08947 */ /* 0x008fea000383ffff */
[----:B------:R-:W-:Y:S05]  /*bb40*/  BRA `(.L_x_186) ;  /* 0xffffff8400887947 */ /* 0x000fea000383ffff */
.L_x_75:
[----:B------:R-:W-:Y:S07]  /*bb50*/  MOV R0, UR7 ;  /* 0x0000000700007c02 */ /* 0x000fee0008000f00 */
.L_x_187:
[----:B-1----:R1:W2:Y:S02]  /*bb60*/  SYNCS.PHASECHK.TRANS64.TRYWAIT P0, [R0+URZ], R2 ;  /* 0x00000002000075a7 */ /* 0x0022a400080011ff */
[----:B--2---:R-:W-:Y:S05]  /*bb70*/  @!P0 NANOSLEEP.SYNCS 0x989680 ;  /* 0x009896800000895d */ /* 0x004fea0003900000 */
[----:B------:R-:W2:Y:S02]  /*bb80*/  @!P0 SYNCS.PHASECHK.TRANS64 P0, [R0+URZ], R2 ;  /* 0x00000002000085a7 */ /* 0x000ea400080010ff */
[----:B--2---:R-:W-:Y:S05]  /*bb90*/  @!P0 BRA `(.L_x_187) ;  /* 0xfffffffc00f08947 */ /* 0x004fea000383ffff */
[----:B------:R-:W-:Y:S05]  /*bba0*/  BRA `(.L_x_74) ;  /* 0xffffff8400f07947 */ /* 0x000fea000383ffff */
.L_x_78:
[----:B------:R-:W-:-:S07]  /*bbb0*/  MOV R0, UR4 ;  /* 0x0000000400007c02 */ /* 0x000fce0008000f00 */
.L_x_188:
[----:B-1----:R1:W3:Y:S02]  /*bbc0*/  SYNCS.PHASECHK.TRANS64.TRYWAIT P0, [R0+URZ], R2 ;  /* 0x00000002000075a7 */ /* 0x0022e400080011ff */
[----:B---3--:R-:W-:Y:S05]  /*bbd0*/  @!P0 NANOSLEEP.SYNCS 0x989680 ;  /* 0x009896800000895d */ /* 0x008fea0003900000 */
[----:B------:R-:W3:Y:S02]  /*bbe0*/  @!P0 SYNCS.PHASECHK.TRANS64 P0, [R0+URZ], R2 ;  /* 0x00000002000085a7 */ /* 0x000ee400080010ff */
[----:B---3--:R-:W-:Y:S05]  /*bbf0*/  @!P0 BRA `(.L_x_188) ;  /* 0xfffffffc00f08947 */ /* 0x008fea000383ffff */
[----:B------:R-:W-:Y:S05]  /*bc00*/  BRA `(.L_x_189) ;  /* 0xffffff8800f07947 */ /* 0x000fea000383ffff */
.L_x_79:
[----:B------:R-:W-:-:S07]  /*bc10*/  MOV R0, UR4 ;  /* 0x0000000400007c02 */ /* 0x000fce0008000f00 */
.L_x_190:
[----:B-1----:R1:W2:Y:S02]  /*bc20*/  SYNCS.PHASECHK.TRANS64.TRYWAIT P0, [R0+URZ], R2 ;  /* 0x00000002000075a7 */ /* 0x0022a400080011ff */
[----:B--2---:R-:W-:Y:S05]  /*bc30*/  @!P0 NANOSLEEP.SYNCS 0x989680 ;  /* 0x009896800000895d */ /* 0x004fea0003900000 */
[----:B------:R-:W2:Y:S02]  /*bc40*/  @!P0 SYNCS.PHASECHK.TRANS64 P0, [R0+URZ], R2 ;  /* 0x00000002000085a7 */ /* 0x000ea400080010ff */
[----:B--2---:R-:W-:Y:S05]  /*bc50*/  @!P0 BRA `(.L_x_190) ;  /* 0xfffffffc00f08947 */ /* 0x004fea000383ffff */
[----:B------:R-:W-:Y:S05]  /*bc60*/  BRA `(.L_x_191) ;  /* 0xffffff8800fc7947 */ /* 0x000fea000383ffff */
.L_x_84:
[----:B--2---:R2:W3:Y:S02]  /*bc70*/  SYNCS.PHASECHK.TRANS64.TRYWAIT P0, [R8+URZ+0xc0], R0 ;  /* 0x0000c000080075a7 */ /* 0x0044e400080011ff */
[----:B---3--:R-:W-:Y:S05]  /*bc80*/  @!P0 NANOSLEEP.SYNCS 0x989680 ;  /* 0x009896800000895d */ /* 0x008fea0003900000 */
[----:B------:R-:W3:Y:S02]  /*bc90*/  @!P0 SYNCS.PHASECHK.TRANS64 P0, [R8+URZ+0xc0], R0 ;  /* 0x0000c000080085a7 */ /* 0x000ee400080010ff */
[----:B---3--:R-:W-:Y:S05]  /*bca0*/  @!P0 BRA `(.L_x_84) ;  /* 0xfffffffc00f08947 */ /* 0x008fea000383ffff */
[----:B------:R-:W-:Y:S05]  /*bcb0*/  BRA `(.L_x_192) ;  /* 0xffffff9000207947 */ /* 0x000fea000383ffff */
.L_x_87:
[----:B--2---:R-:W-:Y:S07]  /*bcc0*/  MOV R0, UR21 ;  /* 0x0000001500007c02 */ /* 0x004fee0008000f00 */
.L_x_193:
[----:B--2---:R2:W3:Y:S02]  /*bcd0*/  SYNCS.PHASECHK.TRANS64.TRYWAIT P1, [R0+URZ+0xb8], R2 ;  /* 0x0000b802000075a7 */ /* 0x0044e400080211ff */
[----:B---3--:R-:W-:Y:S05]  /*bce0*/  @!P1 NANOSLEEP.SYNCS 0x989680 ;  /* 0x009896800000995d */ /* 0x008fea0003900000 */
[----:B------:R-:W3:Y:S02]  /*bcf0*/  @!P1 SYNCS.PHASECHK.TRANS64 P1, [R0+URZ+0xb8], R2 ;  /* 0x0000b802000095a7 */ /* 0x000ee400080210ff */
[----:B---3--:R-:W-:Y:S05]  /*bd00*/  @!P1 BRA `(.L_x_193) ;  /* 0xfffffffc00f09947 */ /* 0x008fea000383ffff */
[----:B------:R-:W-:Y:S05]  /*bd10*/  BRA `(.L_x_86) ;  /* 0xffffff9400987947 */ /* 0x000fea000383ffff */
.L_x_90:
[----:B------:R-:W-:Y:S07]  /*bd20*/  MOV R0, UR4 ;  /* 0x0000000400007c02 */ /* 0x000fee0008000f00 */
.L_x_194:
[----:B--2---:R2:W3:Y:S02]  /*bd30*/  SYNCS.PHASECHK.TRANS64.TRYWAIT P0, [R0+URZ+0x98], R2 ;  /* 0x00009802000075a7 */ /* 0x0044e400080011ff */
[----:B---3--:R-:W-:Y:S05]  /*bd40*/  @!P0 NANOSLEEP.SYNCS 0x989680 ;  /* 0x009896800000895d */ /* 0x008fea0003900000 */
[----:B------:R-:W3:Y:S02]  /*bd50*/  @!P0 SYNCS.PHASECHK.TRANS64 P0, [R0+URZ+0x98], R2 ;  /* 0x00009802000085a7 */ /* 0x000ee400080010ff */
[----:B---3--:R-:W-:Y:S05]  /*bd60*/  @!P0 BRA `(.L_x_194) ;  /* 0xfffffffc00f08947 */ /* 0x008fea000383ffff */
[----:B------:R-:W-:Y:S05]  /*bd70*/  BRA `(.L_x_195) ;  /* 0xffffff9400f47947 */ /* 0x000fea000383ffff */
.L_x_91:
[----:B------:R-:W-:Y:S07]  /*bd80*/  MOV R0, UR5 ;  /* 0x0000000500007c02 */ /* 0x000fee0008000f00 */
.L_x_196:
[----:B--2---:R2:W3:Y:S02]  /*bd90*/  SYNCS.PHASECHK.TRANS64.TRYWAIT P0, [R0+URZ+0x98], R2 ;  /* 0x00009802000075a7 */ /* 0x0044e400080011ff */
[----:B---3--:R-:W-:Y:S05]  /*bda0*/  @!P0 NANOSLEEP.SYNCS 0x989680 ;  /* 0x009896800000895d */ /* 0x008fea0003900000 */
[----:B------:R-:W3:Y:S02]  /*bdb0*/  @!P0 SYNCS.PHASECHK.TRANS64 P0, [R0+URZ+0x98], R2 ;  /* 0x00009802000085a7 */ /* 0x000ee400080010ff */
[----:B---3--:R-:W-:Y:S05]  /*bdc0*/  @!P0 BRA `(.L_x_196) ;  /* 0xfffffffc00f08947 */ /* 0x008fea000383ffff */
[----:B------:R-:W-:Y:S05]  /*bdd0*/  BRA `(.L_x_197) ;  /* 0xffffff9800747947 */ /* 0x000fea000383ffff */
.L_x_92:
[----:B------:R-:W-:Y:S07]  /*bde0*/  MOV R0, UR4 ;  /* 0x0000000400007c02 */ /* 0x000fee0008000f00 */
.L_x_198:
[----:B--2---:R2:W3:Y:S02]  /*bdf0*/  SYNCS.PHASECHK.TRANS64.TRYWAIT P0, [R0+URZ+0x98], R2 ;  /* 0x00009802000075a7 */ /* 0x0044e400080011ff */
[----:B---3--:R-:W-:Y:S05]  /*be00*/  @!P0 NANOSLEEP.SYNCS 0x989680 ;  /* 0x009896800000895d */ /* 0x008fea0003900000 */
[----:B------:R-:W3:Y:S02]  /*be10*/  @!P0 SYNCS.PHASECHK.TRANS64 P0, [R0+URZ+0x98], R2 ;  /* 0x00009802000085a7 */ /* 0x000ee400080010ff */
[----:B---3--:R-:W-:Y:S05]  /*be20*/  @!P0 BRA `(.L_x_198) ;  /* 0xfffffffc00f08947 */ /* 0x008fea000383ffff */
[----:B------:R-:W-:Y:S05]  /*be30*/  BRA `(.L_x_199) ;  /* 0xffffff9800fc7947 */ /* 0x000fea000383ffff */
.L_x_93:
[----:B------:R-:W-:Y:S07]  /*be40*/  MOV R2, UR5 ;  /* 0x0000000500027c02 */ /* 0x000fee0008000f00 */
.L_x_200:
[----:B--2---:R2:W3:Y:S02]  /*be50*/  SYNCS.PHASECHK.TRANS64.TRYWAIT P0, [R2+URZ+0x98], R0 ;  /* 0x00009800020075a7 */ /* 0x0044e400080011ff */
[----:B---3--:R-:W-:Y:S05]  /*be60*/  @!P0 NANOSLEEP.SYNCS 0x989680 ;  /* 0x009896800000895d */ /* 0x008fea0003900000 */
[----:B------:R-:W3:Y:S02]  /*be70*/  @!P0 SYNCS.PHASECHK.TRANS64 P0, [R2+URZ+0x98], R0 ;  /* 0x00009800020085a7 */ /* 0x000ee400080010ff */
[----:B---3--:R-:W-:Y:S05]  /*be80*/  @!P0 BRA `(.L_x_200) ;  /* 0xfffffffc00f08947 */ /* 0x008fea000383ffff */
[----:B------:R-:W-:Y:S05]  /*be90*/  BRA `(.L_x_201) ;  /* 0xffffff9c00887947 */ /* 0x000fea000383ffff */
.L_x_95:
[----:B------:R-:W-:-:S07]  /*bea0*/  MOV R0, UR4 ;  /* 0x0000000400007c02 */ /* 0x000fce0008000f00 */
.L_x_202:
[----:B--2---:R2:W4:Y:S02]  /*beb0*/  SYNCS.PHASECHK.TRANS64.TRYWAIT P0, [R0+URZ], R2 ;  /* 0x00000002000075a7 */ /* 0x00452400080011ff */
[----:B----4-:R-:W-:Y:S05]  /*bec0*/  @!P0 NANOSLEEP.SYNCS 0x989680 ;  /* 0x009896800000895d */ /* 0x010fea0003900000 */
[----:B------:R-:W4:Y:S02]  /*bed0*/  @!P0 SYNCS.PHASECHK.TRANS64 P0, [R0+URZ], R2 ;  /* 0x00000002000085a7 */ /* 0x000f2400080010ff */
[----:B----4-:R-:W-:Y:S05]  /*bee0*/  @!P0 BRA `(.L_x_202) ;  /* 0xfffffffc00f08947 */ /* 0x010fea000383ffff */
[----:B------:R-:W-:Y:S05]  /*bef0*/  BRA `(.L_x_203) ;  /* 0xffffffa000387947 */ /* 0x000fea000383ffff */
.L_x_96:
[----:B------:R-:W-:-:S07]  /*bf00*/  MOV R0, UR5 ;  /* 0x0000000500007c02 */ /* 0x000fce0008000f00 */
.L_x_204:
[----:B--2---:R2:W4:Y:S02]  /*bf10*/  SYNCS.PHASECHK.TRANS64.TRYWAIT P0, [R0+URZ], R2 ;  /* 0x00000002000075a7 */ /* 0x00452400080011ff */
[----:B----4-:R-:W-:Y:S05]  /*bf20*/  @!P0 NANOSLEEP.SYNCS 0x989680 ;  /* 0x009896800000895d */ /* 0x010fea0003900000 */
[----:B------:R-:W4:Y:S02]  /*bf30*/  @!P0 SYNCS.PHASECHK.TRANS64 P0, [R0+URZ], R2 ;  /* 0x00000002000085a7 */ /* 0x000f2400080010ff */
[----:B----4-:R-:W-:Y:S05]  /*bf40*/  @!P0 BRA `(.L_x_204) ;  /* 0xfffffffc00f08947 */ /* 0x010fea000383ffff */
[----:B------:R-:W-:Y:S05]  /*bf50*/  BRA `(.L_x_205) ;  /* 0xffffffa000447947 */ /* 0x000fea000383ffff */
.L_x_98:
[----:B-1----:R1:W2:Y:S02]  /*bf60*/  SYNCS.PHASECHK.TRANS64.TRYWAIT P0, [R0+URZ+0xc0], R2 ;  /* 0x0000c002000075a7 */ /* 0x0022a400080011ff */
[----:B--2---:R-:W-:Y:S05]  /*bf70*/  @!P0 NANOSLEEP.SYNCS 0x989680 ;  /* 0x009896800000895d */ /* 0x004fea0003900000 */
[----:B------:R-:W2:Y:S02]  /*bf80*/  @!P0 SYNCS.PHASECHK.TRANS64 P0, [R0+URZ+0xc0], R2 ;  /* 0x0000c002000085a7 */ /* 0x000ea400080010ff */
[----:B--2---:R-:W-:Y:S05]  /*bf90*/  @!P0 BRA `(.L_x_98) ;  /* 0xfffffffc00f08947 */ /* 0x004fea000383ffff */
[----:B------:R-:W-:Y:S05]  /*bfa0*/  BRA `(.L_x_206) ;  /* 0xffffffa400347947 */ /* 0x000fea000383ffff */
.L_x_108:
[----:B-1----:R1:W3:Y:S02]  /*bfb0*/  SYNCS.PHASECHK.TRANS64.TRYWAIT P1, [R0+URZ+0x80], R3 ;  /* 0x00008003000075a7 */ /* 0x0022e400080211ff */
[----:B---3--:R-:W-:Y:S05]  /*bfc0*/  @!P1 NANOSLEEP.SYNCS 0x989680 ;  /* 0x009896800000995d */ /* 0x008fea0003900000 */
[----:B------:R-:W3:Y:S02]  /*bfd0*/  @!P1 SYNCS.PHASECHK.TRANS64 P1, [R0+URZ+0x80], R3 ;  /* 0x00008003000095a7 */ /* 0x000ee400080210ff */
[----:B---3--:R-:W-:Y:S05]  /*bfe0*/  @!P1 BRA `(.L_x_108) ;  /* 0xfffffffc00f09947 */ /* 0x008fea000383ffff */
[----:B------:R-:W-:Y:S05]  /*bff0*/  BRA `(.L_x_107) ;  /* 0xffffffb000dc7947 */ /* 0x000fea000383ffff */
.L_x_110:
[----:B-1----:R1:W4:Y:S02]  /*c000*/  SYNCS.PHASECHK.TRANS64.TRYWAIT P0, [R104+URZ+0xe0], R2 ;  /* 0x0000e002680075a7 */ /* 0x00232400080011ff */
[----:B----4-:R-:W-:Y:S05]  /*c010*/  @!P0 NANOSLEEP.SYNCS 0x989680 ;  /* 0x009896800000895d */ /* 0x010fea0003900000 */
[----:B------:R-:W4:Y:S02]  /*c020*/  @!P0 SYNCS.PHASECHK.TRANS64 P0, [R104+URZ+0xe0], R2 ;  /* 0x0000e002680085a7 */ /* 0x000f2400080010ff */
[----:B----4-:R-:W-:Y:S05]  /*c030*/  @!P0 BRA `(.L_x_110) ;  /* 0xfffffffc00f08947 */ /* 0x010fea000383ffff */
[----:B------:R-:W-:Y:S05]  /*c040*/  BRA `(.L_x_109) ;  /* 0xffffffb400107947 */ /* 0x000fea000383ffff */
.L_x_123:
[----:B-1----:R1:W2:Y:S02]  /*c050*/  SYNCS.PHASECHK.TRANS64.TRYWAIT P0, [R20+URZ+0x80], R0 ;  /* 0x00008000140075a7 */ /* 0x0022a400080011ff */
[----:B--2---:R-:W-:Y:S05]  /*c060*/  @!P0 NANOSLEEP.SYNCS 0x989680 ;  /* 0x009896800000895d */ /* 0x004fea0003900000 */
[----:B------:R-:W2:Y:S02]  /*c070*/  @!P0 SYNCS.PHASECHK.TRANS64 P0, [R20+URZ+0x80], R0 ;  /* 0x00008000140085a7 */ /* 0x000ea400080010ff */
[----:B--2---:R-:W-:Y:S05]  /*c080*/  @!P0 BRA `(.L_x_123) ;  /* 0xfffffffc00f08947 */ /* 0x004fea000383ffff */
[----:B------:R-:W-:Y:S05]  /*c090*/  BRA `(.L_x_122) ;  /* 0xffffffc000d07947 */ /* 0x000fea000383ffff */
.L_x_135:
[----:B-1----:R1:W3:Y:S02]  /*c0a0*/  SYNCS.PHASECHK.TRANS64.TRYWAIT P0, [R21+URZ+0x80], R20 ;  /* 0x00008014150075a7 */ /* 0x0022e400080011ff */
[----:B---3--:R-:W-:Y:S05]  /*c0b0*/  @!P0 NANOSLEEP.SYNCS 0x989680 ;  /* 0x009896800000895d */ /* 0x008fea0003900000 */
[----:B------:R-:W3:Y:S02]  /*c0c0*/  @!P0 SYNCS.PHASECHK.TRANS64 P0, [R21+URZ+0x80], R20 ;  /* 0x00008014150085a7 */ /* 0x000ee400080010ff */
[----:B---3--:R-:W-:Y:S05]  /*c0d0*/  @!P0 BRA `(.L_x_135) ;  /* 0xfffffffc00f08947 */ /* 0x008fea000383ffff */
[----:B------:R-:W-:Y:S05]  /*c0e0*/  BRA `(.L_x_134) ;  /* 0xffffffd000b87947 */ /* 0x000fea000383ffff */
.L_x_147:
[----:B-1----:R1:W3:Y:S02]  /*c0f0*/  SYNCS.PHASECHK.TRANS64.TRYWAIT P0, [R2+URZ+0x80], R112 ;  /* 0x00008070020075a7 */ /* 0x0022e400080011ff */
[----:B---3--:R-:W-:Y:S05]  /*c100*/  @!P0 NANOSLEEP.SYNCS 0x989680 ;  /* 0x009896800000895d */ /* 0x008fea0003900000 */
[----:B------:R-:W3:Y:S02]  /*c110*/  @!P0 SYNCS.PHASECHK.TRANS64 P0, [R2+URZ+0x80], R112 ;  /* 0x00008070020085a7 */ /* 0x000ee400080010ff */
[----:B---3--:R-:W-:Y:S05]  /*c120*/  @!P0 BRA `(.L_x_147) ;  /* 0xfffffffc00f08947 */ /* 0x008fea000383ffff */
[----:B------:R-:W-:Y:S05]  /*c130*/  BRA `(.L_x_146) ;  /* 0xffffffe000947947 */ /* 0x000fea000383ffff */
        .weak           $__internal_0_$__cuda_sm10x_tcgen05_guardrail_trap_col_being_dealloced_not_returned_by_alloc
        .type           $__internal_0_$__cuda_sm10x_tcgen05_guardrail_trap_col_being_dealloced_not_returned_by_alloc,@function
        .size           $__internal_0_$__cuda_sm10x_tcgen05_guardrail_trap_col_being_dealloced_not_returned_by_alloc,($__internal_1_$__cuda_sm10x_tcgen05_guardrail_trap_phase_invalid_during_alloc - $__internal_0_$__cuda_sm10x_tcgen05_guardrail_trap_col_being_dealloced_not_returned_by_alloc)
$__internal_0_$__cuda_sm10x_tcgen05_guardrail_trap_col_being_dealloced_not_returned_by_alloc:
[----:B------:R-:W-:Y:S05]  /*c140*/  BPT.TRAP 0x1 ;  /* 0x000000040000795c */ /* 0x000fea0000300000 */
[----:B------:R-:W-:-:S04]  /*c150*/  HFMA2 R3, -RZ, RZ, 0, 0 ;  /* 0x00000000ff037431 */ /* 0x000fc800000001ff */
[----:B------:R-:W-:Y:S05]  /*c160*/  RET.REL.NODEC R2 `(_ZN7cutlass13device_kernelINS_4gemm6kernel13GemmUniversalIN4cute5tupleIJiiiiEEENS1_10collective13CollectiveMmaINS1_46MainloopSm100TmaUmmaWarpSpecializedBlockScaledILi8ELi2ELi2ENS5_IJNS4_1CILi4EEENSA_ILi1EEESC_EEEEENS5_IJNSA_ILi128EEENSA_ILi64EEESF_EEENS5_IJNS_12float_e4m3_tENS_13float_ue8m0_tEEEENS5_IJNS5_IJlSC_lEEENS4_6LayoutINS5_IJNS5_IJNS5_IJNSA_ILi32EEESB_EEEiEEESP_NS5_IJSC_iEEEEEENS5_IJNS5_IJNS5_IJNSA_ILi16EEESB_EEEiEEENS5_IJNS5_IJNSA_ILi0EEESC_EEENSA_ILi512EEEEEENS5_IJSV_iEEEEEEEEEEESK_S12_NS4_8TiledMMAINS4_8MMA_AtomIJNS4_21SM100_MMA_MXF8F6F4_SSISI_SI_fSJ_Li128ELi64ELNS4_4UMMA5MajorE0ELS17_0ELNS16_7ScaleInE0ELS18_0EEEEEENSM_INS5_IJSC_SC_SC_EEENS5_IJSV_SV_SV_EEEEENS5_IJNS4_10UnderscoreES1E_S1E_EEEEENS5_IJNS4_13SM90_TMA_LOADES1H_EEENS5_IJNS4_14ComposedLayoutINS4_7SwizzleILi3ELi4ELi3EEENS4_18smem_ptr_flag_bitsILi8EEENSM_INS5_IJNSA_ILi8EEESF_EEENS5_IJSF_SC_EEEEEEENSM_INS5_IJNS5_IJNS5_IJSO_SC_EEENS5_IJSN_SC_EEEEEESC_NS5_IJSB_SC_EEEEEENS5_IJNS5_IJNS5_IJST_SX_EEESW_EEESV_NS5_IJSC_SX_EEEEEEEEEEEvNS4_8identityENS5_IJNS4_23SM90_TMA_LOAD_MULTICASTES25_EEES23_vS24_EENS_8epilogue10collective18CollectiveEpilogueINS28_23Sm100TmaWarpSpecializedILi3ELi2ELi16ELb1ELb0EEEJNS5_IJSG_SG_SF_EEENS5_IJNSM_ISG_SC_EENSM_INS5_IJSS_NSA_ILi2EEEEEENS5_IJSC_SN_EEEEEEEENS_10bfloat16_tESL_S2K_SL_NS28_6fusion15FusionCallbacksIS2C_NS2L_17LinearCombinationIS2K_fS2K_fLNS_15FloatRoundStyleE2EEES2D_S2J_JEEENS4_5SM1004TMEM4LOAD26SM100_TMEM_LOAD_32dp32b16xES1H_NS1J_INS1K_ILi1ELi4ELi3EEENS1M_ILi16EEENSM_INS5_IJS1O_SS_EEENS5_IJSS_SC_EEEEEEENS4_39AutoVectorizingCopyWithAssumedAlignmentILi128EEENS4_14SM90_TMA_STOREES30_S32_S32_EEEvvEEEEvNT_6ParamsE) ;  /* 0xffffff3c02a47950 */ /* 0x000fea0003c3ffff */
        .weak           $__internal_1_$__cuda_sm10x_tcgen05_guardrail_trap_phase_invalid_during_alloc
        .type           $__internal_1_$__cuda_sm10x_tcgen05_guardrail_trap_phase_invalid_during_alloc,@function
        .size           $__internal_1_$__cuda_sm10x_tcgen05_guardrail_trap_phase_invalid_during_alloc,($__internal_2_$__cuda_sm10x_tcgen05_guardrail_trap_unallocated_columns_being_dealloced - $__internal_1_$__cuda_sm10x_tcgen05_guardrail_trap_phase_invalid_during_alloc)
$__internal_1_$__cuda_sm10x_tcgen05_guardrail_trap_phase_invalid_during_alloc:
[----:B------:R-:W-:Y:S05]  /*c170*/  BPT.TRAP 0x1 ;  /* 0x000000040000795c */ /* 0x000fea0000300000 */
[----:B------:R-:W-:-:S04]  /*c180*/  MOV R5, 0x0 ;  /* 0x0000000000057802 */ /* 0x000fc80000000f00 */
[----:B------:R-:W-:Y:S05]  /*c190*/  RET.REL.NODEC R4 `(_ZN7cutlass13device_kernelINS_4gemm6kernel13GemmUniversalIN4cute5tupleIJiiiiEEENS1_10collective13CollectiveMmaINS1_46MainloopSm100TmaUmmaWarpSpecializedBlockScaledILi8ELi2ELi2ENS5_IJNS4_1CILi4EEENSA_ILi1EEESC_EEEEENS5_IJNSA_ILi128EEENSA_ILi64EEESF_EEENS5_IJNS_12float_e4m3_tENS_13float_ue8m0_tEEEENS5_IJNS5_IJlSC_lEEENS4_6LayoutINS5_IJNS5_IJNS5_IJNSA_ILi32EEESB_EEEiEEESP_NS5_IJSC_iEEEEEENS5_IJNS5_IJNS5_IJNSA_ILi16EEESB_EEEiEEENS5_IJNS5_IJNSA_ILi0EEESC_EEENSA_ILi512EEEEEENS5_IJSV_iEEEEEEEEEEESK_S12_NS4_8TiledMMAINS4_8MMA_AtomIJNS4_21SM100_MMA_MXF8F6F4_SSISI_SI_fSJ_Li128ELi64ELNS4_4UMMA5MajorE0ELS17_0ELNS16_7ScaleInE0ELS18_0EEEEEENSM_INS5_IJSC_SC_SC_EEENS5_IJSV_SV_SV_EEEEENS5_IJNS4_10UnderscoreES1E_S1E_EEEEENS5_IJNS4_13SM90_TMA_LOADES1H_EEENS5_IJNS4_14ComposedLayoutINS4_7SwizzleILi3ELi4ELi3EEENS4_18smem_ptr_flag_bitsILi8EEENSM_INS5_IJNSA_ILi8EEESF_EEENS5_IJSF_SC_EEEEEEENSM_INS5_IJNS5_IJNS5_IJSO_SC_EEENS5_IJSN_SC_EEEEEESC_NS5_IJSB_SC_EEEEEENS5_IJNS5_IJNS5_IJST_SX_EEESW_EEESV_NS5_IJSC_SX_EEEEEEEEEEEvNS4_8identityENS5_IJNS4_23SM90_TMA_LOAD_MULTICASTES25_EEES23_vS24_EENS_8epilogue10collective18CollectiveEpilogueINS28_23Sm100TmaWarpSpecializedILi3ELi2ELi16ELb1ELb0EEEJNS5_IJSG_SG_SF_EEENS5_IJNSM_ISG_SC_EENSM_INS5_IJSS_NSA_ILi2EEEEEENS5_IJSC_SN_EEEEEEEENS_10bfloat16_tESL_S2K_SL_NS28_6fusion15FusionCallbacksIS2C_NS2L_17LinearCombinationIS2K_fS2K_fLNS_15FloatRoundStyleE2EEES2D_S2J_JEEENS4_5SM1004TMEM4LOAD26SM100_TMEM_LOAD_32dp32b16xES1H_NS1J_INS1K_ILi1ELi4ELi3EEENS1M_ILi16EEENSM_INS5_IJS1O_SS_EEENS5_IJSS_SC_EEEEEEENS4_39AutoVectorizingCopyWithAssumedAlignmentILi128EEENS4_14SM90_TMA_STOREES30_S32_S32_EEEvvEEEEvNT_6ParamsE) ;  /* 0xffffff3c04987950 */ /* 0x000fea0003c3ffff */
        .weak           $__internal_2_$__cuda_sm10x_tcgen05_guardrail_trap_unallocated_columns_being_dealloced
        .type           $__internal_2_$__cuda_sm10x_tcgen05_guardrail_trap_unallocated_columns_being_dealloced,@function
        .size           $__internal_2_$__cuda_sm10x_tcgen05_guardrail_trap_unallocated_columns_being_dealloced,(.L_x_208 - $__internal_2_$__cuda_sm10x_tcgen05_guardrail_trap_unallocated_columns_being_dealloced)
$__internal_2_$__cuda_sm10x_tcgen05_guardrail_trap_unallocated_columns_being_dealloced:
[----:B------:R-:W-:Y:S05]  /*c1a0*/  BPT.TRAP 0x1 ;  /* 0x000000040000795c */ /* 0x000fea0000300000 */
[----:B------:R-:W-:-:S04]  /*c1b0*/  HFMA2 R3, -RZ, RZ, 0, 0 ;  /* 0x00000000ff037431 */ /* 0x000fc800000001ff */
[----:B------:R-:W-:Y:S05]  /*c1c0*/  RET.REL.NODEC R2 `(_ZN7cutlass13device_kernelINS_4gemm6kernel13GemmUniversalIN4cute5tupleIJiiiiEEENS1_10collective13CollectiveMmaINS1_46MainloopSm100TmaUmmaWarpSpecializedBlockScaledILi8ELi2ELi2ENS5_IJNS4_1CILi4EEENSA_ILi1EEESC_EEEEENS5_IJNSA_ILi128EEENSA_ILi64EEESF_EEENS5_IJNS_12float_e4m3_tENS_13float_ue8m0_tEEEENS5_IJNS5_IJlSC_lEEENS4_6LayoutINS5_IJNS5_IJNS5_IJNSA_ILi32EEESB_EEEiEEESP_NS5_IJSC_iEEEEEENS5_IJNS5_IJNS5_IJNSA_ILi16EEESB_EEEiEEENS5_IJNS5_IJNSA_ILi0EEESC_EEENSA_ILi512EEEEEENS5_IJSV_iEEEEEEEEEEESK_S12_NS4_8TiledMMAINS4_8MMA_AtomIJNS4_21SM100_MMA_MXF8F6F4_SSISI_SI_fSJ_Li128ELi64ELNS4_4UMMA5MajorE0ELS17_0ELNS16_7ScaleInE0ELS18_0EEEEEENSM_INS5_IJSC_SC_SC_EEENS5_IJSV_SV_SV_EEEEENS5_IJNS4_10UnderscoreES1E_S1E_EEEEENS5_IJNS4_13SM90_TMA_LOADES1H_EEENS5_IJNS4_14ComposedLayoutINS4_7SwizzleILi3ELi4ELi3EEENS4_18smem_ptr_flag_bitsILi8EEENSM_INS5_IJNSA_ILi8EEESF_EEENS5_IJSF_SC_EEEEEEENSM_INS5_IJNS5_IJNS5_IJSO_SC_EEENS5_IJSN_SC_EEEEEESC_NS5_IJSB_SC_EEEEEENS5_IJNS5_IJNS5_IJST_SX_EEESW_EEESV_NS5_IJSC_SX_EEEEEEEEEEEvNS4_8identityENS5_IJNS4_23SM90_TMA_LOAD_MULTICASTES25_EEES23_vS24_EENS_8epilogue10collective18CollectiveEpilogueINS28_23Sm100TmaWarpSpecializedILi3ELi2ELi16ELb1ELb0EEEJNS5_IJSG_SG_SF_EEENS5_IJNSM_ISG_SC_EENSM_INS5_IJSS_NSA_ILi2EEEEEENS5_IJSC_SN_EEEEEEEENS_10bfloat16_tESL_S2K_SL_NS28_6fusion15FusionCallbacksIS2C_NS2L_17LinearCombinationIS2K_fS2K_fLNS_15FloatRoundStyleE2EEES2D_S2J_JEEENS4_5SM1004TMEM4LOAD26SM100_TMEM_LOAD_32dp32b16xES1H_NS1J_INS1K_ILi1ELi4ELi3EEENS1M_ILi16EEENSM_INS5_IJS1O_SS_EEENS5_IJSS_SC_EEEEEEENS4_39AutoVectorizingCopyWithAssumedAlignmentILi128EEENS4_14SM90_TMA_STOREES30_S32_S32_EEEvvEEEEvNT_6ParamsE) ;  /* 0xffffff3c028c7950 */ /* 0x000fea0003c3ffff */
.L_x_207:
[----:B------:R-:W-:-:S00]  /*c1d0*/  BRA `(.L_x_207) ;  /* 0xfffffffc00fc7947 */ /* 0x000fc0000383ffff */
[----:B------:R-:W-:-:S00]  /*c1e0*/  NOP ;  /* 0x0000000000007918 */ /* 0x000fc00000000000 */
        /* <DEDUP_REMOVED lines=9> */
.L_x_208:


//--------------------- .nv.global.init           --------------------------
	.section	.nv.global.init,"aw",@progbits
.nv.global.init:
	.type		$str$27,@object
	.size		$str$27,($str$28 - $str$27)
$str$27:
        /*0000*/ 	.byte	0x28, 0x61, 0x64, 0x64, 0x72, 0x65, 0x73, 0x73, 0x20, 0x26, 0x20, 0x6d, 0x61, 0x73, 0x6b, 0x29
        /*0010*/ 	.byte	0x20, 0x3d, 0x3d, 0x20, 0x30, 0x00
	.type		$str$28,@object
	.size		$str$28,($str$26 - $str$28)
$str$28:
        /*0016*/ 	.byte	0x2f, 0x74, 0x6d, 0x70, 0x2f, 0x63, 0x75, 0x74, 0x6c, 0x61, 0x73, 0x73, 0x5f, 0x73, 0x77, 0x65
        /*0026*/ 	.byte	0x65, 0x70, 0x5f, 0x73, 0x72, 0x63, 0x2f, 0x69, 0x6e, 0x63, 0x6c, 0x75, 0x64, 0x65, 0x2f, 0x63
        /*0036*/ 	.byte	0x75, 0x74, 0x65, 0x2f, 0x70, 0x6f, 0x69, 0x6e, 0x74, 0x65, 0x72, 0x5f, 0x66, 0x6c, 0x61, 0x67
        /*0046*/ 	.byte	0x67, 0x65, 0x64, 0x2e, 0x68, 0x70, 0x70, 0x00
	.type		$str$26,@object
	.size		$str$26,($str$25 - $str$26)
$str$26:
        /*004e*/ 	.byte	0x2f, 0x74, 0x6d, 0x70, 0x2f, 0x63, 0x75, 0x74, 0x6c, 0x61, 0x73, 0x73, 0x5f, 0x73, 0x77, 0x65
        /*005e*/ 	.byte	0x65, 0x70, 0x5f, 0x73, 0x72, 0x63, 0x2f, 0x69, 0x6e, 0x63, 0x6c, 0x75, 0x64, 0x65, 0x2f, 0x63
        /*006e*/ 	.byte	0x75, 0x74, 0x65, 0x2f, 0x61, 0x74, 0x6f, 0x6d, 0x2f, 0x63, 0x6f, 0x70, 0x79, 0x5f, 0x74, 0x72
        /*007e*/ 	.byte	0x61, 0x69, 0x74, 0x73, 0x5f, 0x73, 0x6d, 0x31, 0x30, 0x30, 0x2e, 0x68, 0x70, 0x70, 0x00
	.type		$str$25,@object
	.size		$str$25,(__unnamed_1 - $str$25)
$str$25:
        /*008d*/ 	.byte	0x28, 0x28, 0x75, 0x69, 0x6e, 0x74, 0x33, 0x32, 0x5f, 0x74, 0x28, 0x74, 0x68, 0x72, 0x65, 0x61
        /*009d*/ 	.byte	0x64, 0x49, 0x64, 0x78, 0x2e, 0x78, 0x29, 0x20, 0x2f, 0x20, 0x33, 0x32, 0x29, 0x20, 0x25, 0x20
        /*00ad*/ 	.byte	0x34, 0x29, 0x20, 0x3d, 0x3d, 0x20, 0x28, 0x28, 0x28, 0x74, 0x6d, 0x65, 0x6d, 0x5f, 0x61, 0x64
        /*00bd*/ 	.byte	0x64, 0x72, 0x20, 0x3e, 0x3e, 0x20, 0x31, 0x36, 0x29, 0x20, 0x2f, 0x20, 0x33, 0x32, 0x29, 0x20
        /*00cd*/ 	.byte	0x25, 0x20, 0x34, 0x29, 0x00
	.type		__unnamed_1,@object
	.size		__unnamed_1,(__unnamed_2 - __unnamed_1)
__unnamed_1:
        /*00d2*/ 	.byte	0x61, 0x75, 0x74, 0x6f, 0x20, 0x63, 0x75, 0x74, 0x65, 0x3a, 0x3a, 0x61, 0x73, 0x5f, 0x70, 0x6f
        /* <DEDUP_REMOVED lines=24> */
        /*0262*/ 	.byte	0x43, 0x3c, 0x32, 0x30, 0x34, 0x38, 0x3e, 0x3e, 0x3e, 0x3e, 0x5d, 0x00
	.type		__unnamed_2,@object
	.size		__unnamed_2,(.L_2 - __unnamed_2)
__unnamed_2:
        /* <DEDUP_REMOVED lines=40> */
        /*04ee*/ 	.byte	0x3a, 0x3a, 0x43, 0x3c, 0x30, 0x3e, 0x3e, 0x3e, 0x3e, 0x5d, 0x00
.L_2:


//--------------------- .nv.shared._ZN7cutlass13device_kernelINS_4gemm6kernel13GemmUniversalIN4cute5tupleIJiiiiEEENS1_10collective13CollectiveMmaINS1_46MainloopSm100TmaUmmaWarpSpecializedBlockScaledILi8ELi2ELi2ENS5_IJNS4_1CILi4EEENSA_ILi1EEESC_EEEEENS5_IJNSA_ILi128EEENSA_ILi64EEESF_EEENS5_IJNS_12float_e4m3_tENS_13float_ue8m0_tEEEENS5_IJNS5_IJlSC_lEEENS4_6LayoutINS5_IJNS5_IJNS5_IJNSA_ILi32EEESB_EEEiEEESP_NS5_IJSC_iEEEEEENS5_IJNS5_IJNS5_IJNSA_ILi16EEESB_EEEiEEENS5_IJNS5_IJNSA_ILi0EEESC_EEENSA_ILi512EEEEEENS5_IJSV_iEEEEEEEEEEESK_S12_NS4_8TiledMMAINS4_8MMA_AtomIJNS4_21SM100_MMA_MXF8F6F4_SSISI_SI_fSJ_Li128ELi64ELNS4_4UMMA5MajorE0ELS17_0ELNS16_7ScaleInE0ELS18_0EEEEEENSM_INS5_IJSC_SC_SC_EEENS5_IJSV_SV_SV_EEEEENS5_IJNS4_10UnderscoreES1E_S1E_EEEEENS5_IJNS4_13SM90_TMA_LOADES1H_EEENS5_IJNS4_14ComposedLayoutINS4_7SwizzleILi3ELi4ELi3EEENS4_18smem_ptr_flag_bitsILi8EEENSM_INS5_IJNSA_ILi8EEESF_EEENS5_IJSF_SC_EEEEEEENSM_INS5_IJNS5_IJNS5_IJSO_SC_EEENS5_IJSN_SC_EEEEEESC_NS5_IJSB_SC_EEEEEENS5_IJNS5_IJNS5_IJST_SX_EEESW_EEESV_NS5_IJSC_SX_EEEEEEEEEEEvNS4_8identityENS5_IJNS4_23SM90_TMA_LOAD_MULTICASTES25_EEES23_vS24_EENS_8epilogue10collective18CollectiveEpilogueINS28_23Sm100TmaWarpSpecializedILi3ELi2ELi16ELb1ELb0EEEJNS5_IJSG_SG_SF_EEENS5_IJNSM_ISG_SC_EENSM_INS5_IJSS_NSA_ILi2EEEEEENS5_IJSC_SN_EEEEEEEENS_10bfloat16_tESL_S2K_SL_NS28_6fusion15FusionCallbacksIS2C_NS2L_17LinearCombinationIS2K_fS2K_fLNS_15FloatRoundStyleE2EEES2D_S2J_JEEENS4_5SM1004TMEM4LOAD26SM100_TMEM_LOAD_32dp32b16xES1H_NS1J_INS1K_ILi1ELi4ELi3EEENS1M_ILi16EEENSM_INS5_IJS1O_SS_EEENS5_IJSS_SC_EEEEEEENS4_39AutoVectorizingCopyWithAssumedAlignmentILi128EEENS4_14SM90_TMA_STOREES30_S32_S32_EEEvvEEEEvNT_6ParamsE --------------------------
	.section	.nv.shared._ZN7cutlass13device_kernelINS_4gemm6kernel13GemmUniversalIN4cute5tupleIJiiiiEEENS1_10collective13CollectiveMmaINS1_46MainloopSm100TmaUmmaWarpSpecializedBlockScaledILi8ELi2ELi2ENS5_IJNS4_1CILi4EEENSA_ILi1EEESC_EEEEENS5_IJNSA_ILi128EEENSA_ILi64EEESF_EEENS5_IJNS_12float_e4m3_tENS_13float_ue8m0_tEEEENS5_IJNS5_IJlSC_lEEENS4_6LayoutINS5_IJNS5_IJNS5_IJNSA_ILi32EEESB_EEEiEEESP_NS5_IJSC_iEEEEEENS5_IJNS5_IJNS5_IJNSA_ILi16EEESB_EEEiEEENS5_IJNS5_IJNSA_ILi0EEESC_EEENSA_ILi512EEEEEENS5_IJSV_iEEEEEEEEEEESK_S12_NS4_8TiledMMAINS4_8MMA_AtomIJNS4_21SM100_MMA_MXF8F6F4_SSISI_SI_fSJ_Li128ELi64ELNS4_4UMMA5MajorE0ELS17_0ELNS16_7ScaleInE0ELS18_0EEEEEENSM_INS5_IJSC_SC_SC_EEENS5_IJSV_SV_SV_EEEEENS5_IJNS4_10UnderscoreES1E_S1E_EEEEENS5_IJNS4_13SM90_TMA_LOADES1H_EEENS5_IJNS4_14ComposedLayoutINS4_7SwizzleILi3ELi4ELi3EEENS4_18smem_ptr_flag_bitsILi8EEENSM_INS5_IJNSA_ILi8EEESF_EEENS5_IJSF_SC_EEEEEEENSM_INS5_IJNS5_IJNS5_IJSO_SC_EEENS5_IJSN_SC_EEEEEESC_NS5_IJSB_SC_EEEEEENS5_IJNS5_IJNS5_IJST_SX_EEESW_EEESV_NS5_IJSC_SX_EEEEEEEEEEEvNS4_8identityENS5_IJNS4_23SM90_TMA_LOAD_MULTICASTES25_EEES23_vS24_EENS_8epilogue10collective18CollectiveEpilogueINS28_23Sm100TmaWarpSpecializedILi3ELi2ELi16ELb1ELb0EEEJNS5_IJSG_SG_SF_EEENS5_IJNSM_ISG_SC_EENSM_INS5_IJSS_NSA_ILi2EEEEEENS5_IJSC_SN_EEEEEEEENS_10bfloat16_tESL_S2K_SL_NS28_6fusion15FusionCallbacksIS2C_NS2L_17LinearCombinationIS2K_fS2K_fLNS_15FloatRoundStyleE2EEES2D_S2J_JEEENS4_5SM1004TMEM4LOAD26SM100_TMEM_LOAD_32dp32b16xES1H_NS1J_INS1K_ILi1ELi4ELi3EEENS1M_ILi16EEENSM_INS5_IJS1O_SS_EEENS5_IJSS_SC_EEEEEEENS4_39AutoVectorizingCopyWithAssumedAlignmentILi128EEENS4_14SM90_TMA_STOREES30_S32_S32_EEEvvEEEEvNT_6ParamsE,"aw",@nobits
	.sectionflags	@""
	.align	16
	.zero		1024


//--------------------- .nv.shared.reserved.0     --------------------------
	.section	.nv.shared.reserved.0,"aw",@nobits
	.weak		__nv_reservedSMEM_offset_0_alias
	.size		__nv_reservedSMEM_offset_0_alias, 0, 64
	.other		__nv_reservedSMEM_offset_0_alias,@"STO_CUDA_RESERVED_SHARED STV_DEFAULT"
__nv_reservedSMEM_offset_0_alias:
	.zero		0
.nv.shared.reserved.0:
	.zero		64
	.weak		__nv_reservedSMEM_tcgen05_partition
	.type		__nv_reservedSMEM_tcgen05_partition,@object
	.size		__nv_reservedSMEM_tcgen05_partition,(.L_0 - __nv_reservedSMEM_tcgen05_partition)
__nv_reservedSMEM_tcgen05_partition:
	.zero		32
.L_0:


//--------------------- .nv.global                --------------------------
	.section	.nv.global,"aw",@nobits
.nv.global:
	.type		_ZN40_INTERNAL_7cfbb748_4_k_cu_7a123c37_292844cute1_E,@object
	.size		_ZN40_INTERNAL_7cfbb748_4_k_cu_7a123c37_292844cute1_E,(_ZN40_INTERNAL_7cfbb748_4_k_cu_7a123c37_292844cuda3std3__45__cpo6cbeginE - _ZN40_INTERNAL_7cfbb748_4_k_cu_7a123c37_292844cute1_E)
_ZN40_INTERNAL_7cfbb748_4_k_cu_7a123c37_292844cute1_E:
	.zero		1
	.type		_ZN40_INTERNAL_7cfbb748_4_k_cu_7a123c37_292844cuda3std3__45__cpo6cbeginE,@object
	.size		_ZN40_INTERNAL_7cfbb748_4_k_cu_7a123c37_292844cuda3std3__45__cpo6cbeginE,(_ZN40_INTERNAL_7cfbb748_4_k_cu_7a123c37_292844cuda3std3__48in_placeE - _ZN40_INTERNAL_7cfbb748_4_k_cu_7a123c37_292844cuda3std3__45__cpo6cbeginE)
_ZN40_INTERNAL_7cfbb748_4_k_cu_7a123c37_292844cuda3std3__45__cpo6cbeginE:
	.zero		1
	.type		_ZN40_INTERNAL_7cfbb748_4_k_cu_7a123c37_292844cuda3std3__48in_placeE,@object
	.size		_ZN40_INTERNAL_7cfbb748_4_k_cu_7a123c37_292844cuda3std3__48in_placeE,(_ZN40_INTERNAL_7cfbb748_4_k_cu_7a123c37_292844cuda3std6ranges3__45__cpo9iter_moveE - _ZN40_INTERNAL_7cfbb748_4_k_cu_7a123c37_292844cuda3std3__48in_placeE)
_ZN40_INTERNAL_7cfbb748_4_k_cu_7a123c37_292844cuda3std3__48in_placeE:
	.zero		1
	.type		_ZN40_INTERNAL_7cfbb748_4_k_cu_7a123c37_292844cuda3std6ranges3__45__cpo9iter_moveE,@object
	.size		_ZN40_INTERNAL_7cfbb748_4_k_cu_7a123c37_292844cuda3std6ranges3__45__cpo9iter_moveE,(_ZN40_INTERNAL_7cfbb748_4_k_cu_7a123c37_292844cuda3std3__45__cpo5beginE - _ZN40_INTERNAL_7cfbb748_4_k_cu_7a123c37_292844cuda3std6ranges3__45__cpo9iter_moveE)
_ZN40_INTERNAL_7cfbb748_4_k_cu_7a123c37_292844cuda3std6ranges3__45__cpo9iter_moveE:
	.zero		1
	.type		_ZN40_INTERNAL_7cfbb748_4_k_cu_7a123c37_292844cuda3std3__45__cpo5beginE,@object
	.size		_ZN40_INTERNAL_7cfbb748_4_k_cu_7a123c37_292844cuda3std3__45__cpo5beginE,(_ZN40_INTERNAL_7cfbb748_4_k_cu_7a123c37_292844cuda3std3__442_GLOBAL__N__7cfbb748_4_k_cu_7a123c37_292846ignoreE - _ZN40_INTERNAL_7cfbb748_4_k_cu_7a123c37_292844cuda3std3__45__cpo5beginE)
_ZN40_INTERNAL_7cfbb748_4_k_cu_7a123c37_292844cuda3std3__45__cpo5beginE:
	.zero		1
	.type		_ZN40_INTERNAL_7cfbb748_4_k_cu_7a123c37_292844cuda3std3__442_GLOBAL__N__7cfbb748_4_k_cu_7a123c37_292846ignoreE,@object
	.size		_ZN40_INTERNAL_7cfbb748_4_k_cu_7a123c37_292844cuda3std3__442_GLOBAL__N__7cfbb748_4_k_cu_7a123c37_292846ignoreE,(_ZN40_INTERNAL_7cfbb748_4_k_cu_7a123c37_292844cute7productE - _ZN40_INTERNAL_7cfbb748_4_k_cu_7a123c37_292844cuda3std3__442_GLOBAL__N__7cfbb748_4_k_cu_7a123c37_292846ignoreE)
_ZN40_INTERNAL_7cfbb748_4_k_cu_7a123c37_292844cuda3std3__442_GLOBAL__N__7cfbb748_4_k_cu_7a123c37_292846ignoreE:
	.zero		1
	.type		_ZN40_INTERNAL_7cfbb748_4_k_cu_7a123c37_292844cute7productE,@object
	.size		_ZN40_INTERNAL_7cfbb748_4_k_cu_7a123c37_292844cute7productE,(_ZN40_INTERNAL_7cfbb748_4_k_cu_7a123c37_292844cuda3std3__45__cpo3endE - _ZN40_INTERNAL_7cfbb748_4_k_cu_7a123c37_292844cute7productE)
_ZN40_INTERNAL_7cfbb748_4_k_cu_7a123c37_292844cute7productE:
	.zero		1
	.type		_ZN40_INTERNAL_7cfbb748_4_k_cu_7a123c37_292844cuda3std3__45__cpo3endE,@object
	.size		_ZN40_INTERNAL_7cfbb748_4_k_cu_7a123c37_292844cuda3std3__45__cpo3endE,(_ZN40_INTERNAL_7cfbb748_4_k_cu_7a123c37_292844cuda3std3__419piecewise_constructE - _ZN40_INTERNAL_7cfbb748_4_k_cu_7a123c37_292844cuda3std3__45__cpo3endE)
_ZN40_INTERNAL_7cfbb748_4_k_cu_7a123c37_292844cuda3std3__45__cpo3endE:
	.zero		1
	.type		_ZN40_INTERNAL_7cfbb748_4_k_cu_7a123c37_292844cuda3std3__419piecewise_constructE,@object
	.size		_ZN40_INTERNAL_7cfbb748_4_k_cu_7a123c37_292844cuda3std3__419piecewise_constructE,(_ZN40_INTERNAL_7cfbb748_4_k_cu_7a123c37_292844cuda3std3__45__cpo4cendE - _ZN40_INTERNAL_7cfbb748_4_k_cu_7a123c37_292844cuda3std3__419piecewise_constructE)
_ZN40_INTERNAL_7cfbb748_4_k_cu_7a123c37_292844cuda3std3__419piecewise_constructE:
	.zero		1
	.type		_ZN40_INTERNAL_7cfbb748_4_k_cu_7a123c37_292844cuda3std3__45__cpo4cendE,@object
	.size		_ZN40_INTERNAL_7cfbb748_4_k_cu_7a123c37_292844cuda3std3__45__cpo4cendE,(_ZN40_INTERNAL_7cfbb748_4_k_cu_7a123c37_292844cuda3std6ranges3__45__cpo4swapE - _ZN40_INTERNAL_7cfbb748_4_k_cu_7a123c37_292844cuda3std3__45__cpo4cendE)
_ZN40_INTERNAL_7cfbb748_4_k_cu_7a123c37_292844cuda3std3__45__cpo4cendE:
	.zero		1
	.type		_ZN40_INTERNAL_7cfbb748_4_k_cu_7a123c37_292844cuda3std6ranges3__45__cpo4swapE,@object
	.size		_ZN40_INTERNAL_7cfbb748_4_k_cu_7a123c37_292844cuda3std6ranges3__45__cpo4swapE,(.L_10 - _ZN40_INTERNAL_7cfbb748_4_k_cu_7a123c37_292844cuda3std6ranges3__45__cpo4swapE)
_ZN40_INTERNAL_7cfbb748_4_k_cu_7a123c37_292844cuda3std6ranges3__45__cpo4swapE:
	.zero		1
.L_10:


//--------------------- .nv.constant0._ZN7cutlass13device_kernelINS_4gemm6kernel13GemmUniversalIN4cute5tupleIJiiiiEEENS1_10collective13CollectiveMmaINS1_46MainloopSm100TmaUmmaWarpSpecializedBlockScaledILi8ELi2ELi2ENS5_IJNS4_1CILi4EEENSA_ILi1EEESC_EEEEENS5_IJNSA_ILi128EEENSA_ILi64EEESF_EEENS5_IJNS_12float_e4m3_tENS_13float_ue8m0_tEEEENS5_IJNS5_IJlSC_lEEENS4_6LayoutINS5_IJNS5_IJNS5_IJNSA_ILi32EEESB_EEEiEEESP_NS5_IJSC_iEEEEEENS5_IJNS5_IJNS5_IJNSA_ILi16EEESB_EEEiEEENS5_IJNS5_IJNSA_ILi0EEESC_EEENSA_ILi512EEEEEENS5_IJSV_iEEEEEEEEEEESK_S12_NS4_8TiledMMAINS4_8MMA_AtomIJNS4_21SM100_MMA_MXF8F6F4_SSISI_SI_fSJ_Li128ELi64ELNS4_4UMMA5MajorE0ELS17_0ELNS16_7ScaleInE0ELS18_0EEEEEENSM_INS5_IJSC_SC_SC_EEENS5_IJSV_SV_SV_EEEEENS5_IJNS4_10UnderscoreES1E_S1E_EEEEENS5_IJNS4_13SM90_TMA_LOADES1H_EEENS5_IJNS4_14ComposedLayoutINS4_7SwizzleILi3ELi4ELi3EEENS4_18smem_ptr_flag_bitsILi8EEENSM_INS5_IJNSA_ILi8EEESF_EEENS5_IJSF_SC_EEEEEEENSM_INS5_IJNS5_IJNS5_IJSO_SC_EEENS5_IJSN_SC_EEEEEESC_NS5_IJSB_SC_EEEEEENS5_IJNS5_IJNS5_IJST_SX_EEESW_EEESV_NS5_IJSC_SX_EEEEEEEEEEEvNS4_8identityENS5_IJNS4_23SM90_TMA_LOAD_MULTICASTES25_EEES23_vS24_EENS_8epilogue10collective18CollectiveEpilogueINS28_23Sm100TmaWarpSpecializedILi3ELi2ELi16ELb1ELb0EEEJNS5_IJSG_SG_SF_EEENS5_IJNSM_ISG_SC_EENSM_INS5_IJSS_NSA_ILi2EEEEEENS5_IJSC_SN_EEEEEEEENS_10bfloat16_tESL_S2K_SL_NS28_6fusion15FusionCallbacksIS2C_NS2L_17LinearCombinationIS2K_fS2K_fLNS_15FloatRoundStyleE2EEES2D_S2J_JEEENS4_5SM1004TMEM4LOAD26SM100_TMEM_LOAD_32dp32b16xES1H_NS1J_INS1K_ILi1ELi4ELi3EEENS1M_ILi16EEENSM_INS5_IJS1O_SS_EEENS5_IJSS_SC_EEEEEEENS4_39AutoVectorizingCopyWithAssumedAlignmentILi128EEENS4_14SM90_TMA_STOREES30_S32_S32_EEEvvEEEEvNT_6ParamsE --------------------------
	.section	.nv.constant0._ZN7cutlass13device_kernelINS_4gemm6kernel13GemmUniversalIN4cute5tupleIJiiiiEEENS1_10collective13CollectiveMmaINS1_46MainloopSm100TmaUmmaWarpSpecializedBlockScaledILi8ELi2ELi2ENS5_IJNS4_1CILi4EEENSA_ILi1EEESC_EEEEENS5_IJNSA_ILi128EEENSA_ILi64EEESF_EEENS5_IJNS_12float_e4m3_tENS_13float_ue8m0_tEEEENS5_IJNS5_IJlSC_lEEENS4_6LayoutINS5_IJNS5_IJNS5_IJNSA_ILi32EEESB_EEEiEEESP_NS5_IJSC_iEEEEEENS5_IJNS5_IJNS5_IJNSA_ILi16EEESB_EEEiEEENS5_IJNS5_IJNSA_ILi0EEESC_EEENSA_ILi512EEEEEENS5_IJSV_iEEEEEEEEEEESK_S12_NS4_8TiledMMAINS4_8MMA_AtomIJNS4_21SM100_MMA_MXF8F6F4_SSISI_SI_fSJ_Li128ELi64ELNS4_4UMMA5MajorE0ELS17_0ELNS16_7ScaleInE0ELS18_0EEEEEENSM_INS5_IJSC_SC_SC_EEENS5_IJSV_SV_SV_EEEEENS5_IJNS4_10UnderscoreES1E_S1E_EEEEENS5_IJNS4_13SM90_TMA_LOADES1H_EEENS5_IJNS4_14ComposedLayoutINS4_7SwizzleILi3ELi4ELi3EEENS4_18smem_ptr_flag_bitsILi8EEENSM_INS5_IJNSA_ILi8EEESF_EEENS5_IJSF_SC_EEEEEEENSM_INS5_IJNS5_IJNS5_IJSO_SC_EEENS5_IJSN_SC_EEEEEESC_NS5_IJSB_SC_EEEEEENS5_IJNS5_IJNS5_IJST_SX_EEESW_EEESV_NS5_IJSC_SX_EEEEEEEEEEEvNS4_8identityENS5_IJNS4_23SM90_TMA_LOAD_MULTICASTES25_EEES23_vS24_EENS_8epilogue10collective18CollectiveEpilogueINS28_23Sm100TmaWarpSpecializedILi3ELi2ELi16ELb1ELb0EEEJNS5_IJSG_SG_SF_EEENS5_IJNSM_ISG_SC_EENSM_INS5_IJSS_NSA_ILi2EEEEEENS5_IJSC_SN_EEEEEEEENS_10bfloat16_tESL_S2K_SL_NS28_6fusion15FusionCallbacksIS2C_NS2L_17LinearCombinationIS2K_fS2K_fLNS_15FloatRoundStyleE2EEES2D_S2J_JEEENS4_5SM1004TMEM4LOAD26SM100_TMEM_LOAD_32dp32b16xES1H_NS1J_INS1K_ILi1ELi4ELi3EEENS1M_ILi16EEENSM_INS5_IJS1O_SS_EEENS5_IJSS_SC_EEEEEEENS4_39AutoVectorizingCopyWithAssumedAlignmentILi128EEENS4_14SM90_TMA_STOREES30_S32_S32_EEEvvEEEEvNT_6ParamsE,"a",@progbits
	.sectionflags	@""
	.align	4
.nv.constant0._ZN7cutlass13device_kernelINS_4gemm6kernel13GemmUniversalIN4cute5tupleIJiiiiEEENS1_10collective13CollectiveMmaINS1_46MainloopSm100TmaUmmaWarpSpecializedBlockScaledILi8ELi2ELi2ENS5_IJNS4_1CILi4EEENSA_ILi1EEESC_EEEEENS5_IJNSA_ILi128EEENSA_ILi64EEESF_EEENS5_IJNS_12float_e4m3_tENS_13float_ue8m0_tEEEENS5_IJNS5_IJlSC_lEEENS4_6LayoutINS5_IJNS5_IJNS5_IJNSA_ILi32EEESB_EEEiEEESP_NS5_IJSC_iEEEEEENS5_IJNS5_IJNS5_IJNSA_ILi16EEESB_EEEiEEENS5_IJNS5_IJNSA_ILi0EEESC_EEENSA_ILi512EEEEEENS5_IJSV_iEEEEEEEEEEESK_S12_NS4_8TiledMMAINS4_8MMA_AtomIJNS4_21SM100_MMA_MXF8F6F4_SSISI_SI_fSJ_Li128ELi64ELNS4_4UMMA5MajorE0ELS17_0ELNS16_7ScaleInE0ELS18_0EEEEEENSM_INS5_IJSC_SC_SC_EEENS5_IJSV_SV_SV_EEEEENS5_IJNS4_10UnderscoreES1E_S1E_EEEEENS5_IJNS4_13SM90_TMA_LOADES1H_EEENS5_IJNS4_14ComposedLayoutINS4_7SwizzleILi3ELi4ELi3EEENS4_18smem_ptr_flag_bitsILi8EEENSM_INS5_IJNSA_ILi8EEESF_EEENS5_IJSF_SC_EEEEEEENSM_INS5_IJNS5_IJNS5_IJSO_SC_EEENS5_IJSN_SC_EEEEEESC_NS5_IJSB_SC_EEEEEENS5_IJNS5_IJNS5_IJST_SX_EEESW_EEESV_NS5_IJSC_SX_EEEEEEEEEEEvNS4_8identityENS5_IJNS4_23SM90_TMA_LOAD_MULTICASTES25_EEES23_vS24_EENS_8epilogue10collective18CollectiveEpilogueINS28_23Sm100TmaWarpSpecializedILi3ELi2ELi16ELb1ELb0EEEJNS5_IJSG_SG_SF_EEENS5_IJNSM_ISG_SC_EENSM_INS5_IJSS_NSA_ILi2EEEEEENS5_IJSC_SN_EEEEEEEENS_10bfloat16_tESL_S2K_SL_NS28_6fusion15FusionCallbacksIS2C_NS2L_17LinearCombinationIS2K_fS2K_fLNS_15FloatRoundStyleE2EEES2D_S2J_JEEENS4_5SM1004TMEM4LOAD26SM100_TMEM_LOAD_32dp32b16xES1H_NS1J_INS1K_ILi1ELi4ELi3EEENS1M_ILi16EEENSM_INS5_IJS1O_SS_EEENS5_IJSS_SC_EEEEEEENS4_39AutoVectorizingCopyWithAssumedAlignmentILi128EEENS4_14SM90_TMA_STOREES30_S32_S32_EEEvvEEEEvNT_6ParamsE:
	.zero		3968


//--------------------- SYMBOLS --------------------------

	.type		.nv.reservedSmem.offset0,@object
	.size		.nv.reservedSmem.offset0,0x4
	.type		.nv.reservedSmem.cap,@object
	.size		.nv.reservedSmem.cap,0x4
	.type		__assertfail,@function
